// auto-generated by cutlass_sweep.grouped_gemm — config: {"arch": "sm_90", "cluster_m": 2, "cluster_n": 1, "dtype": "bf16", "schedule": "pingpong", "tile_k": 64, "tile_m": 128, "tile_n": 256}
#include "cutlass/cutlass.h"
#include "cutlass/gemm/group_array_problem_shape.hpp"
#include "cutlass/gemm/collective/collective_builder.hpp"
#include "cutlass/gemm/device/gemm_universal_adapter.h"
#include "cutlass/gemm/kernel/gemm_universal.hpp"
#include "cutlass/epilogue/collective/collective_builder.hpp"

using Elem = cutlass::bfloat16_t;
using Acc  = float;
using ElemC = cutlass::half_t;
using TileShape    = cute::Shape<cute::_128, cute::_256, cute::_64>;
using ClusterShape = cute::Shape<cute::_2, cute::_1, cute::_1>;
using ProblemShape = cutlass::gemm::GroupProblemShape<cute::Shape<int,int,int>>;

using CollectiveEpilogue = typename cutlass::epilogue::collective::CollectiveBuilder<
    cutlass::arch::Sm90, cutlass::arch::OpClassTensorOp,
    TileShape, ClusterShape,
    cutlass::epilogue::collective::EpilogueTileAuto,
    Acc, Acc,
    ElemC, cutlass::layout::ColumnMajor *, 128 / cutlass::sizeof_bits<ElemC>::value,
    ElemC, cutlass::layout::ColumnMajor *, 128 / cutlass::sizeof_bits<ElemC>::value,
    cutlass::epilogue::PtrArrayTmaWarpSpecializedPingpong
  >::CollectiveOp;

using CollectiveMainloop = typename cutlass::gemm::collective::CollectiveBuilder<
    cutlass::arch::Sm90, cutlass::arch::OpClassTensorOp,
    Elem, cutlass::layout::RowMajor *, 128 / cutlass::sizeof_bits<Elem>::value,
    Elem, cutlass::layout::ColumnMajor *, 128 / cutlass::sizeof_bits<Elem>::value,
    Acc,
    TileShape, ClusterShape,
    cutlass::gemm::collective::StageCountAutoCarveout<
        static_cast<int>(sizeof(typename CollectiveEpilogue::SharedStorage))>,
    cutlass::gemm::KernelPtrArrayTmaWarpSpecializedPingpong
  >::CollectiveOp;

using GemmKernel = cutlass::gemm::kernel::GemmUniversal<
    ProblemShape, CollectiveMainloop, CollectiveEpilogue>;
using Gemm = cutlass::gemm::device::GemmUniversalAdapter<GemmKernel>;

auto* _anchor = &cutlass::device_kernel<GemmKernel>;


// ===== COMPILED SASS (sm_90a) =====

	.target	sm_90a

	.elftype	@"ET_EXEC"


//--------------------- .note.nv.tkinfo           --------------------------
	.section	.note.nv.tkinfo,"",@"SHT_NOTE"
	.sectionflags	@"SHF_NOTE_NV_TKINFO"
	.tkinfo
        /*0018*/ 	.word	0x00000002
        /*0030*/ 	.string	""
        /*0030*/ 	.string	"ptxas"
        /*0030*/ 	.string	"Cuda compilation tools, release 13.0, V13.0.88"
        /*0030*/ 	.string	"Build cuda_13.0.r13.0/compiler.36424714_0"
        /*0030*/ 	.string	"-arch sm_90a -m 64 "



//--------------------- .note.nv.cuinfo           --------------------------
	.section	.note.nv.cuinfo,"",@"SHT_NOTE"
	.sectionflags	@"SHF_NOTE_NV_CUINFO"
        /*0018*/ 	.short	0x0002
        /*001a*/ 	.short	0x005a
        /*001c*/ 	.short	0x0082
	.zero		2


//--------------------- .nv.info                  --------------------------
	.section	.nv.info,"",@"SHT_CUDA_INFO"
	.align	4


	//----- nvinfo : EIATTR_REGCOUNT
	.align		4
        /*0000*/ 	.byte	0x04, 0x2f
        /*0002*/ 	.short	(.L_15 - .L_14)
	.align		4
.L_14:
        /*0004*/ 	.word	index@(_ZN7cutlass13device_kernelINS_4gemm6kernel13GemmUniversalINS1_17GroupProblemShapeIN4cute5tupleIJiiiEEEEENS1_10collective13CollectiveMmaINS1_39MainloopSm90ArrayTmaGmmaWarpSpecializedILi4ENS6_IJNS5_1CILi2EEENSC_ILi1EEESE_EEENS1_40KernelPtrArrayTmaWarpSpecializedPingpongEEENS6_IJNSC_ILi128EEENSC_ILi256EEENSC_ILi64EEEEEENS_10bfloat16_tEPNS6_IJlSE_NSC_ILi0EEEEEESM_SP_NS5_8TiledMMAINS5_8MMA_AtomIJNS5_4SM904GMMA28MMA_64x256x16_F32BF16BF16_SSILNST_5MajorE0ELSV_0ELNST_7ScaleInE1ELSW_1EEEEEENS5_6LayoutINS6_IJSE_SE_SE_EEENS6_IJSN_SN_SN_EEEEENS6_IJNS5_10UnderscoreES13_S13_EEEEENS5_13SM90_TMA_LOADENS5_14ComposedLayoutINS5_7SwizzleILi3ELi4ELi3EEENS5_18smem_ptr_flag_bitsILi16EEENSZ_INS6_IJNSC_ILi8EEESK_EEENS6_IJSK_SE_EEEEEEEvNS5_8identityENS5_23SM90_TMA_LOAD_MULTICASTES1G_vS1H_EENS_8epilogue10collective18CollectiveEpilogueINS1K_30Sm90PtrArrayTmaWarpSpecializedILi4ELi2ELi16ELb1ELb0ELi2EEEJSL_NS6_IJSK_NSC_ILi32EEEEEENS_6half_tEPNS6_IJSE_lSN_EEES1R_S1T_NS1K_6fusion15FusionCallbacksIS1O_NS1U_17LinearCombinationIS1R_fS1R_fLNS_15FloatRoundStyleE2EEESL_S1Q_JEEES16_NS17_IS19_S1B_NSZ_INS6_IJSK_S1C_EEENS6_IJSE_SK_EEEEEEENS5_17SM75_U16x8_LDSM_TENS5_14SM90_TMA_STOREES23_NS5_17SM90_U16x8_STSM_TENS5_9Copy_AtomIJNS5_17SM90_U32x4_STSM_NES1R_EEEvEEEvvEEEEvNT_6ParamsE)
        /*0008*/ 	.word	0x000000a8


	//----- nvinfo : EIATTR_FRAME_SIZE
	.align		4
.L_15:
        /*000c*/ 	.byte	0x04, 0x11
        /*000e*/ 	.short	(.L_17 - .L_16)
	.align		4
.L_16:
        /*0010*/ 	.word	index@($__internal_0_$__cuda_sm20_div_u64)
        /*0014*/ 	.word	0x00000808


	//----- nvinfo : EIATTR_FRAME_SIZE
	.align		4
.L_17:
        /*0018*/ 	.byte	0x04, 0x11
        /*001a*/ 	.short	(.L_19 - .L_18)
	.align		4
.L_18:
        /*001c*/ 	.word	index@(_ZN7cutlass13device_kernelINS_4gemm6kernel13GemmUniversalINS1_17GroupProblemShapeIN4cute5tupleIJiiiEEEEENS1_10collective13CollectiveMmaINS1_39MainloopSm90ArrayTmaGmmaWarpSpecializedILi4ENS6_IJNS5_1CILi2EEENSC_ILi1EEESE_EEENS1_40KernelPtrArrayTmaWarpSpecializedPingpongEEENS6_IJNSC_ILi128EEENSC_ILi256EEENSC_ILi64EEEEEENS_10bfloat16_tEPNS6_IJlSE_NSC_ILi0EEEEEESM_SP_NS5_8TiledMMAINS5_8MMA_AtomIJNS5_4SM904GMMA28MMA_64x256x16_F32BF16BF16_SSILNST_5MajorE0ELSV_0ELNST_7ScaleInE1ELSW_1EEEEEENS5_6LayoutINS6_IJSE_SE_SE_EEENS6_IJSN_SN_SN_EEEEENS6_IJNS5_10UnderscoreES13_S13_EEEEENS5_13SM90_TMA_LOADENS5_14ComposedLayoutINS5_7SwizzleILi3ELi4ELi3EEENS5_18smem_ptr_flag_bitsILi16EEENSZ_INS6_IJNSC_ILi8EEESK_EEENS6_IJSK_SE_EEEEEEEvNS5_8identityENS5_23SM90_TMA_LOAD_MULTICASTES1G_vS1H_EENS_8epilogue10collective18CollectiveEpilogueINS1K_30Sm90PtrArrayTmaWarpSpecializedILi4ELi2ELi16ELb1ELb0ELi2EEEJSL_NS6_IJSK_NSC_ILi32EEEEEENS_6half_tEPNS6_IJSE_lSN_EEES1R_S1T_NS1K_6fusion15FusionCallbacksIS1O_NS1U_17LinearCombinationIS1R_fS1R_fLNS_15FloatRoundStyleE2EEESL_S1Q_JEEES16_NS17_IS19_S1B_NSZ_INS6_IJSK_S1C_EEENS6_IJSE_SK_EEEEEEENS5_17SM75_U16x8_LDSM_TENS5_14SM90_TMA_STOREES23_NS5_17SM90_U16x8_STSM_TENS5_9Copy_AtomIJNS5_17SM90_U32x4_STSM_NES1R_EEEvEEEvvEEEEvNT_6ParamsE)
        /*0020*/ 	.word	0x00000808


	//----- nvinfo : EIATTR_MIN_STACK_SIZE
	.align		4
.L_19:
        /*0024*/ 	.byte	0x04, 0x12
        /*0026*/ 	.short	(.L_21 - .L_20)
	.align		4
.L_20:
        /*0028*/ 	.word	index@(_ZN7cutlass13device_kernelINS_4gemm6kernel13GemmUniversalINS1_17GroupProblemShapeIN4cute5tupleIJiiiEEEEENS1_10collective13CollectiveMmaINS1_39MainloopSm90ArrayTmaGmmaWarpSpecializedILi4ENS6_IJNS5_1CILi2EEENSC_ILi1EEESE_EEENS1_40KernelPtrArrayTmaWarpSpecializedPingpongEEENS6_IJNSC_ILi128EEENSC_ILi256EEENSC_ILi64EEEEEENS_10bfloat16_tEPNS6_IJlSE_NSC_ILi0EEEEEESM_SP_NS5_8TiledMMAINS5_8MMA_AtomIJNS5_4SM904GMMA28MMA_64x256x16_F32BF16BF16_SSILNST_5MajorE0ELSV_0ELNST_7ScaleInE1ELSW_1EEEEEENS5_6LayoutINS6_IJSE_SE_SE_EEENS6_IJSN_SN_SN_EEEEENS6_IJNS5_10UnderscoreES13_S13_EEEEENS5_13SM90_TMA_LOADENS5_14ComposedLayoutINS5_7SwizzleILi3ELi4ELi3EEENS5_18smem_ptr_flag_bitsILi16EEENSZ_INS6_IJNSC_ILi8EEESK_EEENS6_IJSK_SE_EEEEEEEvNS5_8identityENS5_23SM90_TMA_LOAD_MULTICASTES1G_vS1H_EENS_8epilogue10collective18CollectiveEpilogueINS1K_30Sm90PtrArrayTmaWarpSpecializedILi4ELi2ELi16ELb1ELb0ELi2EEEJSL_NS6_IJSK_NSC_ILi32EEEEEENS_6half_tEPNS6_IJSE_lSN_EEES1R_S1T_NS1K_6fusion15FusionCallbacksIS1O_NS1U_17LinearCombinationIS1R_fS1R_fLNS_15FloatRoundStyleE2EEESL_S1Q_JEEES16_NS17_IS19_S1B_NSZ_INS6_IJSK_S1C_EEENS6_IJSE_SK_EEEEEEENS5_17SM75_U16x8_LDSM_TENS5_14SM90_TMA_STOREES23_NS5_17SM90_U16x8_STSM_TENS5_9Copy_AtomIJNS5_17SM90_U32x4_STSM_NES1R_EEEvEEEvvEEEEvNT_6ParamsE)
        /*002c*/ 	.word	0x00000808
.L_21:


//--------------------- .nv.compat                --------------------------
	.section	.nv.compat,"",@"SHT_CUDA_COMPAT_INFO"
	.align	4
        /*0000*/ 	.byte	0x02, 0x09, 0x01, 0x00, 0x02, 0x02, 0x04, 0x00, 0x02, 0x05, 0x05, 0x00, 0x03, 0x07, 0x01, 0x01
        /*0010*/ 	.byte	0x02, 0x03, 0x03, 0x00, 0x02, 0x06, 0x01, 0x00, 0x04, 0x0b, 0x08, 0x00, 0x00, 0x00, 0x00, 0x00
        /*0020*/ 	.byte	0x00, 0x00, 0x00, 0x00


//--------------------- .nv.info._ZN7cutlass13device_kernelINS_4gemm6kernel13GemmUniversalINS1_17GroupProblemShapeIN4cute5tupleIJiiiEEEEENS1_10collective13CollectiveMmaINS1_39MainloopSm90ArrayTmaGmmaWarpSpecializedILi4ENS6_IJNS5_1CILi2EEENSC_ILi1EEESE_EEENS1_40KernelPtrArrayTmaWarpSpecializedPingpongEEENS6_IJNSC_ILi128EEENSC_ILi256EEENSC_ILi64EEEEEENS_10bfloat16_tEPNS6_IJlSE_NSC_ILi0EEEEEESM_SP_NS5_8TiledMMAINS5_8MMA_AtomIJNS5_4SM904GMMA28MMA_64x256x16_F32BF16BF16_SSILNST_5MajorE0ELSV_0ELNST_7ScaleInE1ELSW_1EEEEEENS5_6LayoutINS6_IJSE_SE_SE_EEENS6_IJSN_SN_SN_EEEEENS6_IJNS5_10UnderscoreES13_S13_EEEEENS5_13SM90_TMA_LOADENS5_14ComposedLayoutINS5_7SwizzleILi3ELi4ELi3EEENS5_18smem_ptr_flag_bitsILi16EEENSZ_INS6_IJNSC_ILi8EEESK_EEENS6_IJSK_SE_EEEEEEEvNS5_8identityENS5_23SM90_TMA_LOAD_MULTICASTES1G_vS1H_EENS_8epilogue10collective18CollectiveEpilogueINS1K_30Sm90PtrArrayTmaWarpSpecializedILi4ELi2ELi16ELb1ELb0ELi2EEEJSL_NS6_IJSK_NSC_ILi32EEEEEENS_6half_tEPNS6_IJSE_lSN_EEES1R_S1T_NS1K_6fusion15FusionCallbacksIS1O_NS1U_17LinearCombinationIS1R_fS1R_fLNS_15FloatRoundStyleE2EEESL_S1Q_JEEES16_NS17_IS19_S1B_NSZ_INS6_IJSK_S1C_EEENS6_IJSE_SK_EEEEEEENS5_17SM75_U16x8_LDSM_TENS5_14SM90_TMA_STOREES23_NS5_17SM90_U16x8_STSM_TENS5_9Copy_AtomIJNS5_17SM90_U32x4_STSM_NES1R_EEEvEEEvvEEEEvNT_6ParamsE --------------------------
	.section	.nv.info._ZN7cutlass13device_kernelINS_4gemm6kernel13GemmUniversalINS1_17GroupProblemShapeIN4cute5tupleIJiiiEEEEENS1_10collective13CollectiveMmaINS1_39MainloopSm90ArrayTmaGmmaWarpSpecializedILi4ENS6_IJNS5_1CILi2EEENSC_ILi1EEESE_EEENS1_40KernelPtrArrayTmaWarpSpecializedPingpongEEENS6_IJNSC_ILi128EEENSC_ILi256EEENSC_ILi64EEEEEENS_10bfloat16_tEPNS6_IJlSE_NSC_ILi0EEEEEESM_SP_NS5_8TiledMMAINS5_8MMA_AtomIJNS5_4SM904GMMA28MMA_64x256x16_F32BF16BF16_SSILNST_5MajorE0ELSV_0ELNST_7ScaleInE1ELSW_1EEEEEENS5_6LayoutINS6_IJSE_SE_SE_EEENS6_IJSN_SN_SN_EEEEENS6_IJNS5_10UnderscoreES13_S13_EEEEENS5_13SM90_TMA_LOADENS5_14ComposedLayoutINS5_7SwizzleILi3ELi4ELi3EEENS5_18smem_ptr_flag_bitsILi16EEENSZ_INS6_IJNSC_ILi8EEESK_EEENS6_IJSK_SE_EEEEEEEvNS5_8identityENS5_23SM90_TMA_LOAD_MULTICASTES1G_vS1H_EENS_8epilogue10collective18CollectiveEpilogueINS1K_30Sm90PtrArrayTmaWarpSpecializedILi4ELi2ELi16ELb1ELb0ELi2EEEJSL_NS6_IJSK_NSC_ILi32EEEEEENS_6half_tEPNS6_IJSE_lSN_EEES1R_S1T_NS1K_6fusion15FusionCallbacksIS1O_NS1U_17LinearCombinationIS1R_fS1R_fLNS_15FloatRoundStyleE2EEESL_S1Q_JEEES16_NS17_IS19_S1B_NSZ_INS6_IJSK_S1C_EEENS6_IJSE_SK_EEEEEEENS5_17SM75_U16x8_LDSM_TENS5_14SM90_TMA_STOREES23_NS5_17SM90_U16x8_STSM_TENS5_9Copy_AtomIJNS5_17SM90_U32x4_STSM_NES1R_EEEvEEEvvEEEEvNT_6ParamsE,"",@"SHT_CUDA_INFO"
	.sectionflags	@""
	.align	4


	//----- nvinfo : EIATTR_CUDA_API_VERSION
	.align		4
        /*0000*/ 	.byte	0x04, 0x37
        /*0002*/ 	.short	(.L_23 - .L_22)
.L_22:
        /*0004*/ 	.word	0x00000082


	//----- nvinfo : EIATTR_KPARAM_INFO
	.align		4
.L_23:
        /*0008*/ 	.byte	0x04, 0x17
        /*000a*/ 	.short	(.L_25 - .L_24)
.L_24:
        /*000c*/ 	.word	0x00000000
        /*0010*/ 	.short	0x0000
        /*0012*/ 	.short	0x0070
        /*0014*/ 	.byte	0x00, 0xf0, 0x01, 0x1c


	//----- nvinfo : EIATTR_SPARSE_MMA_MASK
	.align		4
.L_25:
        /*0018*/ 	.byte	0x03, 0x50
        /*001a*/ 	.short	0x0000


	//----- nvinfo : EIATTR_MAXREG_COUNT
	.align		4
        /*001c*/ 	.byte	0x03, 0x1b
        /*001e*/ 	.short	0x00a8


	//----- nvinfo : EIATTR_NUM_BARRIERS
	.align		4
        /*0020*/ 	.byte	0x02, 0x4c
        /*0022*/ 	.byte	0x02
	.zero		1


	//----- nvinfo : EIATTR_EXTERNS
	.align		4
        /*0024*/ 	.byte	0x04, 0x0f
        /*0026*/ 	.short	(.L_27 - .L_26)


	//   ....[0]....
	.align		4
.L_26:
        /*0028*/ 	.word	index@(__assertfail)


	//----- nvinfo : EIATTR_ANNOTATIONS
	.align		4
.L_27:
        /*002c*/ 	.byte	0x04, 0x55
        /*002e*/ 	.short	(.L_29 - .L_28)


	//   ....[0]....
.L_28:
        /*0030*/ 	.word	0x00000001
        /*0034*/ 	.byte	0x30, 0x30, 0x00, 0x00, 0x01, 0x00, 0x00, 0x00, 0x70, 0x32, 0x00, 0x00, 0x01, 0x00, 0x00, 0x00
        /* <DEDUP_REMOVED lines=797> */
        /*3214*/ 	.byte	0x50, 0x7b, 0x01, 0x00


	//----- nvinfo : EIATTR_MERCURY_ISA_VERSION
	.align		4
.L_29:
        /*3218*/ 	.byte	0x03, 0x5f
        /*321a*/ 	.short	0x0101


	//----- nvinfo : EIATTR_INT_WARP_WIDE_INSTR_OFFSETS
	.align		4
        /*321c*/ 	.byte	0x04, 0x31
        /*321e*/ 	.short	(.L_31 - .L_30)


	//   ....[0]....
.L_30:
        /*3220*/ 	.word	0x00001340


	//   ....[1]....
        /*3224*/ 	.word	0x00001360


	//   ....[2]....
        /*3228*/ 	.word	0x000014d0


	//   ....[3]....
        /*322c*/ 	.word	0x000014e0


	//   ....[4]....
        /*3230*/ 	.word	0x00001530


	//   ....[5]....
        /*3234*/ 	.word	0x00001570


	//   ....[6]....
        /*3238*/ 	.word	0x000015c0


	//   ....[7]....
        /*323c*/ 	.word	0x000015e0


	//----- nvinfo : EIATTR_COOP_GROUP_MASK_REGIDS
	.align		4
.L_31:
        /*3240*/ 	.byte	0x04, 0x29
        /*3242*/ 	.short	(.L_33 - .L_32)


	//   ....[0]....
.L_32:
        /*3244*/ 	.word	0xffffffff


	//   ....[1]....
        /*3248*/ 	.word	0xffffffff


	//   ....[2]....
        /*324c*/ 	.word	0xffffffff


	//   ....[3]....
        /*3250*/ 	.word	0xffffffff


	//   ....[4]....
        /*3254*/ 	.word	0xffffffff


	//   ....[5]....
        /*3258*/ 	.word	0xffffffff


	//   ....[6]....
        /*325c*/ 	.word	0xffffffff


	//   ....[7]....
        /*3260*/ 	.word	0xffffffff


	//   ....[8]....
        /*3264*/ 	.word	0xffffffff


	//   ....[9]....
        /*3268*/ 	.word	0xffffffff


	//   ....[10]....
        /*326c*/ 	.word	0xffffffff


	//   ....[11]....
        /*3270*/ 	.word	0xffffffff


	//   ....[12]....
        /*3274*/ 	.word	0xffffffff


	//   ....[13]....
        /*3278*/ 	.word	0xffffffff


	//   ....[14]....
        /*327c*/ 	.word	0xffffffff


	//   ....[15]....
        /*3280*/ 	.word	0xffffffff


	//   ....[16]....
        /*3284*/ 	.word	0xffffffff


	//   ....[17]....
        /*3288*/ 	.word	0xffffffff


	//   ....[18]....
        /*328c*/ 	.word	0xffffffff


	//   ....[19]....
        /*3290*/ 	.word	0xffffffff


	//   ....[20]....
        /*3294*/ 	.word	0xffffffff


	//   ....[21]....
        /*3298*/ 	.word	0xffffffff


	//   ....[22]....
        /*329c*/ 	.word	0xffffffff


	//   ....[23]....
        /*32a0*/ 	.word	0xffffffff


	//   ....[24]....
        /*32a4*/ 	.word	0xffffffff


	//   ....[25]....
        /*32a8*/ 	.word	0xffffffff


	//   ....[26]....
        /*32ac*/ 	.word	0xffffffff


	//   ....[27]....
        /*32b0*/ 	.word	0xffffffff


	//   ....[28]....
        /*32b4*/ 	.word	0xffffffff


	//   ....[29]....
        /*32b8*/ 	.word	0xffffffff


	//   ....[30]....
        /*32bc*/ 	.word	0xffffffff


	//   ....[31]....
        /*32c0*/ 	.word	0xffffffff


	//   ....[32]....
        /*32c4*/ 	.word	0xffffffff


	//   ....[33]....
        /*32c8*/ 	.word	0xffffffff


	//   ....[34]....
        /*32cc*/ 	.word	0xffffffff


	//   ....[35]....
        /*32d0*/ 	.word	0xffffffff


	//   ....[36]....
        /*32d4*/ 	.word	0xffffffff


	//   ....[37]....
        /*32d8*/ 	.word	0xffffffff


	//   ....[38]....
        /*32dc*/ 	.word	0xffffffff


	//   ....[39]....
        /*32e0*/ 	.word	0xffffffff


	//   ....[40]....
        /*32e4*/ 	.word	0xffffffff


	//   ....[41]....
        /*32e8*/ 	.word	0xffffffff


	//   ....[42]....
        /*32ec*/ 	.word	0xffffffff


	//   ....[43]....
        /*32f0*/ 	.word	0xffffffff


	//   ....[44]....
        /*32f4*/ 	.word	0xffffffff


	//   ....[45]....
        /*32f8*/ 	.word	0xffffffff


	//   ....[46]....
        /*32fc*/ 	.word	0xffffffff


	//   ....[47]....
        /*3300*/ 	.word	0xffffffff


	//   ....[48]....
        /*3304*/ 	.word	0xffffffff


	//   ....[49]....
        /*3308*/ 	.word	0xffffffff


	//   ....[50]....
        /*330c*/ 	.word	0xffffffff


	//   ....[51]....
        /*3310*/ 	.word	0xffffffff


	//   ....[52]....
        /*3314*/ 	.word	0xffffffff


	//   ....[53]....
        /*3318*/ 	.word	0xffffffff


	//   ....[54]....
        /*331c*/ 	.word	0xffffffff


	//   ....[55]....
        /*3320*/ 	.word	0xffffffff


	//   ....[56]....
        /*3324*/ 	.word	0xffffffff


	//   ....[57]....
        /*3328*/ 	.word	0xffffffff


	//   ....[58]....
        /*332c*/ 	.word	0xffffffff


	//   ....[59]....
        /*3330*/ 	.word	0xffffffff


	//   ....[60]....
        /*3334*/ 	.word	0xffffffff


	//   ....[61]....
        /*3338*/ 	.word	0xffffffff


	//   ....[62]....
        /*333c*/ 	.word	0xffffffff


	//   ....[63]....
        /*3340*/ 	.word	0xffffffff


	//   ....[64]....
        /*3344*/ 	.word	0xffffffff


	//   ....[65]....
        /*3348*/ 	.word	0xffffffff


	//   ....[66]....
        /*334c*/ 	.word	0xffffffff


	//   ....[67]....
        /*3350*/ 	.word	0xffffffff


	//   ....[68]....
        /*3354*/ 	.word	0xffffffff


	//   ....[69]....
        /*3358*/ 	.word	0xffffffff


	//   ....[70]....
        /*335c*/ 	.word	0xffffffff


	//   ....[71]....
        /*3360*/ 	.word	0xffffffff


	//   ....[72]....
        /*3364*/ 	.word	0xffffffff


	//   ....[73]....
        /*3368*/ 	.word	0xffffffff


	//   ....[74]....
        /*336c*/ 	.word	0xffffffff


	//   ....[75]....
        /*3370*/ 	.word	0xffffffff


	//   ....[76]....
        /*3374*/ 	.word	0xffffffff


	//   ....[77]....
        /*3378*/ 	.word	0xffffffff


	//   ....[78]....
        /*337c*/ 	.word	0xffffffff


	//   ....[79]....
        /*3380*/ 	.word	0x0500000f


	//----- nvinfo : EIATTR_COOP_GROUP_INSTR_OFFSETS
	.align		4
.L_33:
        /*3384*/ 	.byte	0x04, 0x28
        /*3386*/ 	.short	(.L_35 - .L_34)


	//   ....[0]....
.L_34:
        /*3388*/ 	.word	0x00000800


	//   ....[1]....
        /*338c*/ 	.word	0x00000880


	//   ....[2]....
        /*3390*/ 	.word	0x00000d20


	//   ....[3]....
        /*3394*/ 	.word	0x00000f20


	//   ....[4]....
        /*3398*/ 	.word	0x00001180


	//   ....[5]....
        /*339c*/ 	.word	0x000011c0


	//   ....[6]....
        /*33a0*/ 	.word	0x000016a0


	//   ....[7]....
        /*33a4*/ 	.word	0x00001de0


	//   ....[8]....
        /*33a8*/ 	.word	0x00001e10


	//   ....[9]....
        /*33ac*/ 	.word	0x00001e90


	//   ....[10]....
        /*33b0*/ 	.word	0x00001ea0


	//   ....[11]....
        /*33b4*/ 	.word	0x00001ee0


	//   ....[12]....
        /*33b8*/ 	.word	0x00001f00


	//   ....[13]....
        /*33bc*/ 	.word	0x00001f40


	//   ....[14]....
        /*33c0*/ 	.word	0x00001f60


	//   ....[15]....
        /*33c4*/ 	.word	0x00001fa0


	//   ....[16]....
        /*33c8*/ 	.word	0x00001fc0


	//   ....[17]....
        /*33cc*/ 	.word	0x00002030


	//   ....[18]....
        /*33d0*/ 	.word	0x00002150


	//   ....[19]....
        /*33d4*/ 	.word	0x000021d0


	//   ....[20]....
        /*33d8*/ 	.word	0x000027b0


	//   ....[21]....
        /*33dc*/ 	.word	0x000027c0


	//   ....[22]....
        /*33e0*/ 	.word	0x00002810


	//   ....[23]....
        /*33e4*/ 	.word	0x00002820


	//   ....[24]....
        /*33e8*/ 	.word	0x00002870


	//   ....[25]....
        /*33ec*/ 	.word	0x00002880


	//   ....[26]....
        /*33f0*/ 	.word	0x000028d0


	//   ....[27]....
        /*33f4*/ 	.word	0x000028e0


	//   ....[28]....
        /*33f8*/ 	.word	0x00002930


	//   ....[29]....
        /*33fc*/ 	.word	0x00002940


	//   ....[30]....
        /*3400*/ 	.word	0x000029d0


	//   ....[31]....
        /*3404*/ 	.word	0x00002a40


	//   ....[32]....
        /*3408*/ 	.word	0x00002ad0


	//   ....[33]....
        /*340c*/ 	.word	0x00002af0


	//   ....[34]....
        /*3410*/ 	.word	0x00002b00


	//   ....[35]....
        /*3414*/ 	.word	0x00002b10


	//   ....[36]....
        /*3418*/ 	.word	0x00002b20


	//   ....[37]....
        /*341c*/ 	.word	0x00002b30


	//   ....[38]....
        /*3420*/ 	.word	0x000033b0


	//   ....[39]....
        /*3424*/ 	.word	0x00003650


	//   ....[40]....
        /*3428*/ 	.word	0x000039c0


	//   ....[41]....
        /*342c*/ 	.word	0x00013a10


	//   ....[42]....
        /*3430*/ 	.word	0x00013e30


	//   ....[43]....
        /*3434*/ 	.word	0x000141d0


	//   ....[44]....
        /*3438*/ 	.word	0x00015f40


	//   ....[45]....
        /*343c*/ 	.word	0x00016670


	//   ....[46]....
        /*3440*/ 	.word	0x00016b40


	//   ....[47]....
        /*3444*/ 	.word	0x000179e0


	//   ....[48]....
        /*3448*/ 	.word	0x00018830


	//   ....[49]....
        /*344c*/ 	.word	0x00018850


	//   ....[50]....
        /*3450*/ 	.word	0x000188a0


	//   ....[51]....
        /*3454*/ 	.word	0x000188c0


	//   ....[52]....
        /*3458*/ 	.word	0x00018900


	//   ....[53]....
        /*345c*/ 	.word	0x00018930


	//   ....[54]....
        /*3460*/ 	.word	0x00018970


	//   ....[55]....
        /*3464*/ 	.word	0x000189a0


	//   ....[56]....
        /*3468*/ 	.word	0x000189e0


	//   ....[57]....
        /*346c*/ 	.word	0x00018a10


	//   ....[58]....
        /*3470*/ 	.word	0x00018aa0


	//   ....[59]....
        /*3474*/ 	.word	0x00018bc0


	//   ....[60]....
        /*3478*/ 	.word	0x00018be0


	//   ....[61]....
        /*347c*/ 	.word	0x00019240


	//   ....[62]....
        /*3480*/ 	.word	0x00019250


	//   ....[63]....
        /*3484*/ 	.word	0x000192a0


	//   ....[64]....
        /*3488*/ 	.word	0x000192b0


	//   ....[65]....
        /*348c*/ 	.word	0x00019300


	//   ....[66]....
        /*3490*/ 	.word	0x00019310


	//   ....[67]....
        /*3494*/ 	.word	0x00019360


	//   ....[68]....
        /*3498*/ 	.word	0x00019370


	//   ....[69]....
        /*349c*/ 	.word	0x000193c0


	//   ....[70]....
        /*34a0*/ 	.word	0x000193d0


	//   ....[71]....
        /*34a4*/ 	.word	0x00019460


	//   ....[72]....
        /*34a8*/ 	.word	0x000194d0


	//   ....[73]....
        /*34ac*/ 	.word	0x00019560


	//   ....[74]....
        /*34b0*/ 	.word	0x00019580


	//   ....[75]....
        /*34b4*/ 	.word	0x00019590


	//   ....[76]....
        /*34b8*/ 	.word	0x000195a0


	//   ....[77]....
        /*34bc*/ 	.word	0x000195b0


	//   ....[78]....
        /*34c0*/ 	.word	0x000195c0


	//   ....[79]....
        /*34c4*/ 	.word	0x0001b490


	//----- nvinfo : EIATTR_REG_RECONFIG
	.align		4
.L_35:
        /*34c8*/ 	.byte	0x01, 0x54
	.zero		2


	//----- nvinfo : EIATTR_SYSCALL_OFFSETS
	.align		4
        /*34cc*/ 	.byte	0x04, 0x46
        /*34ce*/ 	.short	(.L_37 - .L_36)


	//   ....[0]....
.L_36:
        /*34d0*/ 	.word	0x0000ce10


	//   ....[1]....
        /*34d4*/ 	.word	0x0000cf00


	//----- nvinfo : EIATTR_MBARRIER_INSTR_OFFSETS
	.align		4
.L_37:
        /*34d8*/ 	.byte	0x04, 0x39
        /*34da*/ 	.short	(.L_39 - .L_38)


	//   ....[0]....
.L_38:
        /*34dc*/ 	.word	0x00000c00
        /*34e0*/ 	.word	0x000000ff
        /*34e4*/ 	.word	0x00034400
        /*34e8*/ 	.short	0x0100
        /*34ea*/ 	.byte	0x0b
	.zero		1


	//   ....[1]....
        /*34ec*/ 	.word	0x00000c10
        /*34f0*/ 	.word	0x000000ff
        /*34f4*/ 	.word	0x00034440
        /*34f8*/ 	.short	0x0100
        /*34fa*/ 	.byte	0x0b
	.zero		1


	//   ....[2]....
        /*34fc*/ 	.word	0x00000c20
        /*3500*/ 	.word	0x000000ff
        /*3504*/ 	.word	0x00034408
        /*3508*/ 	.short	0x0100
        /*350a*/ 	.byte	0x0b
	.zero		1


	//   ....[3]....
        /*350c*/ 	.word	0x00000c30
        /*3510*/ 	.word	0x000000ff
        /*3514*/ 	.word	0x00034448
        /*3518*/ 	.short	0x0100
        /*351a*/ 	.byte	0x0b
	.zero		1


	//   ....[4]....
        /*351c*/ 	.word	0x00000c40
        /*3520*/ 	.word	0x000000ff
        /*3524*/ 	.word	0x00034410
        /*3528*/ 	.short	0x0100
        /*352a*/ 	.byte	0x0b
	.zero		1


	//   ....[5]....
        /*352c*/ 	.word	0x00000c50
        /*3530*/ 	.word	0x000000ff
        /*3534*/ 	.word	0x00034450
        /*3538*/ 	.short	0x0100
        /*353a*/ 	.byte	0x0b
	.zero		1


	//   ....[6]....
        /*353c*/ 	.word	0x00000c60
        /*3540*/ 	.word	0x000000ff
        /*3544*/ 	.word	0x00034418
        /*3548*/ 	.short	0x0100
        /*354a*/ 	.byte	0x0b
	.zero		1


	//   ....[7]....
        /*354c*/ 	.word	0x00000c70
        /*3550*/ 	.word	0x000000ff
        /*3554*/ 	.word	0x00034458
        /*3558*/ 	.short	0x0100
        /*355a*/ 	.byte	0x0b
	.zero		1


	//   ....[8]....
        /*355c*/ 	.word	0x00000c80
        /*3560*/ 	.word	0x000000ff
        /*3564*/ 	.word	0x00034420
        /*3568*/ 	.short	0x0100
        /*356a*/ 	.byte	0x0b
	.zero		1


	//   ....[9]....
        /*356c*/ 	.word	0x00000c90
        /*3570*/ 	.word	0x000000ff
        /*3574*/ 	.word	0x00034460
        /*3578*/ 	.short	0x0100
        /*357a*/ 	.byte	0x0b
	.zero		1


	//   ....[10]....
        /*357c*/ 	.word	0x00000ca0
        /*3580*/ 	.word	0x000000ff
        /*3584*/ 	.word	0x00034428
        /*3588*/ 	.short	0x0100
        /*358a*/ 	.byte	0x0b
	.zero		1


	//   ....[11]....
        /*358c*/ 	.word	0x00000cb0
        /*3590*/ 	.word	0x000000ff
        /*3594*/ 	.word	0x00034468
        /*3598*/ 	.short	0x0100
        /*359a*/ 	.byte	0x0b
	.zero		1


	//   ....[12]....
        /*359c*/ 	.word	0x00000cc0
        /*35a0*/ 	.word	0x000000ff
        /*35a4*/ 	.word	0x00034430
        /*35a8*/ 	.short	0x0100
        /*35aa*/ 	.byte	0x0b
	.zero		1


	//   ....[13]....
        /*35ac*/ 	.word	0x00000cd0
        /*35b0*/ 	.word	0x000000ff
        /*35b4*/ 	.word	0x00034470
        /*35b8*/ 	.short	0x0100
        /*35ba*/ 	.byte	0x0b
	.zero		1


	//   ....[14]....
        /*35bc*/ 	.word	0x00000ce0
        /*35c0*/ 	.word	0x000000ff
        /*35c4*/ 	.word	0x00034438
        /*35c8*/ 	.short	0x0100
        /*35ca*/ 	.byte	0x0b
	.zero		1


	//   ....[15]....
        /*35cc*/ 	.word	0x00000cf0
        /*35d0*/ 	.word	0x000000ff
        /*35d4*/ 	.word	0x00034478
        /*35d8*/ 	.short	0x0100
        /*35da*/ 	.byte	0x0b
	.zero		1


	//   ....[16]....
        /*35dc*/ 	.word	0x00000e90
        /*35e0*/ 	.word	0x000000ff
        /*35e4*/ 	.word	0x00034480
        /*35e8*/ 	.short	0x0100
        /*35ea*/ 	.byte	0x0b
	.zero		1


	//   ....[17]....
        /*35ec*/ 	.word	0x00000ea0
        /*35f0*/ 	.word	0x000000ff
        /*35f4*/ 	.word	0x000344a0
        /*35f8*/ 	.short	0x0100
        /*35fa*/ 	.byte	0x0b
	.zero		1


	//   ....[18]....
        /*35fc*/ 	.word	0x00000eb0
        /*3600*/ 	.word	0x000000ff
        /*3604*/ 	.word	0x00034488
        /*3608*/ 	.short	0x0100
        /*360a*/ 	.byte	0x0b
	.zero		1


	//   ....[19]....
        /*360c*/ 	.word	0x00000ec0
        /*3610*/ 	.word	0x000000ff
        /*3614*/ 	.word	0x000344a8
        /*3618*/ 	.short	0x0100
        /*361a*/ 	.byte	0x0b
	.zero		1


	//   ....[20]....
        /*361c*/ 	.word	0x00000ed0
        /*3620*/ 	.word	0x000000ff
        /*3624*/ 	.word	0x00034490
        /*3628*/ 	.short	0x0100
        /*362a*/ 	.byte	0x0b
	.zero		1


	//   ....[21]....
        /*362c*/ 	.word	0x00000ee0
        /*3630*/ 	.word	0x000000ff
        /*3634*/ 	.word	0x000344b0
        /*3638*/ 	.short	0x0100
        /*363a*/ 	.byte	0x0b
	.zero		1


	//   ....[22]....
        /*363c*/ 	.word	0x00000ef0
        /*3640*/ 	.word	0x000000ff
        /*3644*/ 	.word	0x00034498
        /*3648*/ 	.short	0x0100
        /*364a*/ 	.byte	0x0b
	.zero		1


	//   ....[23]....
        /*364c*/ 	.word	0x00000f00
        /*3650*/ 	.word	0x000000ff
        /*3654*/ 	.word	0x000344b8
        /*3658*/ 	.short	0x0100
        /*365a*/ 	.byte	0x0b
	.zero		1


	//   ....[24]....
        /*365c*/ 	.word	0x000010f0
        /*3660*/ 	.word	0x000000ff
        /*3664*/ 	.word	0x000344c0
        /*3668*/ 	.short	0x0100
        /*366a*/ 	.byte	0x06
	.zero		1


	//   ....[25]....
        /*366c*/ 	.word	0x00001100
        /*3670*/ 	.word	0x000000ff
        /*3674*/ 	.word	0x000344e0
        /*3678*/ 	.short	0x0100
        /*367a*/ 	.byte	0x06
	.zero		1


	//   ....[26]....
        /*367c*/ 	.word	0x00001110
        /*3680*/ 	.word	0x000000ff
        /*3684*/ 	.word	0x000344c8
        /*3688*/ 	.short	0x0100
        /*368a*/ 	.byte	0x06
	.zero		1


	//   ....[27]....
        /*368c*/ 	.word	0x00001120
        /*3690*/ 	.word	0x000000ff
        /*3694*/ 	.word	0x000344e8
        /*3698*/ 	.short	0x0100
        /*369a*/ 	.byte	0x06
	.zero		1


	//   ....[28]....
        /*369c*/ 	.word	0x00001130
        /*36a0*/ 	.word	0x000000ff
        /*36a4*/ 	.word	0x000344d0
        /*36a8*/ 	.short	0x0100
        /*36aa*/ 	.byte	0x06
	.zero		1


	//   ....[29]....
        /*36ac*/ 	.word	0x00001140
        /*36b0*/ 	.word	0x000000ff
        /*36b4*/ 	.word	0x000344f0
        /*36b8*/ 	.short	0x0100
        /*36ba*/ 	.byte	0x06
	.zero		1


	//   ....[30]....
        /*36bc*/ 	.word	0x00001150
        /*36c0*/ 	.word	0x000000ff
        /*36c4*/ 	.word	0x000344d8
        /*36c8*/ 	.short	0x0100
        /*36ca*/ 	.byte	0x06
	.zero		1


	//   ....[31]....
        /*36cc*/ 	.word	0x00001160
        /*36d0*/ 	.word	0x000000ff
        /*36d4*/ 	.word	0x000344f8
        /*36d8*/ 	.short	0x0100
        /*36da*/ 	.byte	0x06
	.zero		1


	//   ....[32]....
        /*36dc*/ 	.word	0x00001520
        /*36e0*/ 	.word	0x000000ff
        /*36e4*/ 	.word	0x00034500
        /*36e8*/ 	.short	0x0100
        /*36ea*/ 	.byte	0x06
	.zero		1


	//   ....[33]....
        /*36ec*/ 	.word	0x00001560
        /*36f0*/ 	.word	0x000000ff
        /*36f4*/ 	.word	0x00034508
        /*36f8*/ 	.short	0x0100
        /*36fa*/ 	.byte	0x06
	.zero		1


	//   ....[34]....
        /*36fc*/ 	.word	0x000015b0
        /*3700*/ 	.word	0x000000ff
        /*3704*/ 	.word	0x00034510
        /*3708*/ 	.short	0x0100
        /*370a*/ 	.byte	0x0b
	.zero		1


	//   ....[35]....
        /*370c*/ 	.word	0x000015d0
        /*3710*/ 	.word	0x000000ff
        /*3714*/ 	.word	0x00034518
        /*3718*/ 	.short	0x0100
        /*371a*/ 	.byte	0x0b
	.zero		1


	//   ....[36]....
        /*371c*/ 	.word	0x00001640
        /*3720*/ 	.word	0x000000ff
        /*3724*/ 	.word	0x00034520
        /*3728*/ 	.short	0x0100
        /*372a*/ 	.byte	0x0b
	.zero		1


	//   ....[37]....
        /*372c*/ 	.word	0x00001650
        /*3730*/ 	.word	0x000000ff
        /*3734*/ 	.word	0x00034528
        /*3738*/ 	.short	0x0100
        /*373a*/ 	.byte	0x0b
	.zero		1


	//   ....[38]....
        /*373c*/ 	.word	0x00003100
        /*3740*/ 	.word	0x000000ff
        /*3744*/ 	.word	0x00034400
        /*3748*/ 	.short	0x010a
        /*374a*/ 	.byte	0x0b
	.zero		1


	//   ....[39]....
        /*374c*/ 	.word	0x000031e0
        /*3750*/ 	.word	0x000000ff
        /*3754*/ 	.word	0x00000000
        /*3758*/ 	.short	0x0101
        /*375a*/ 	.byte	0x0b
	.zero		1


	//   ....[40]....
        /*375c*/ 	.word	0x00003e00
        /*3760*/ 	.word	0x00000008
        /*3764*/ 	.word	0x00000000
        /*3768*/ 	.short	0x010a
        /*376a*/ 	.byte	0x30
	.zero		1


	//   ....[41]....
        /*376c*/ 	.word	0x00004b30
        /*3770*/ 	.word	0x000000ff
        /*3774*/ 	.word	0x00034480
        /*3778*/ 	.short	0x010a
        /*377a*/ 	.byte	0x04
	.zero		1


	//   ....[42]....
        /*377c*/ 	.word	0x00004b70
        /*3780*/ 	.word	0x000000ff
        /*3784*/ 	.word	0x00034480
        /*3788*/ 	.short	0x010a
        /*378a*/ 	.byte	0x04
	.zero		1


	//   ....[43]....
        /*378c*/ 	.word	0x00008450
        /*3790*/ 	.word	0x000000ff
        /*3794*/ 	.word	0x00034480
        /*3798*/ 	.short	0x010a
        /*379a*/ 	.byte	0x04
	.zero		1


	//   ....[44]....
        /*379c*/ 	.word	0x00008490
        /*37a0*/ 	.word	0x000000ff
        /*37a4*/ 	.word	0x00034480
        /*37a8*/ 	.short	0x010a
        /*37aa*/ 	.byte	0x04
	.zero		1


	//   ....[45]....
        /*37ac*/ 	.word	0x0000c8f0
        /*37b0*/ 	.word	0x00000004
        /*37b4*/ 	.word	0x00000000
        /*37b8*/ 	.short	0x0101
        /*37ba*/ 	.byte	0x3f
	.zero		1


	//   ....[46]....
        /*37bc*/ 	.word	0x0000ca00
        /*37c0*/ 	.word	0x00000000
        /*37c4*/ 	.word	0x00000000
        /*37c8*/ 	.short	0x0101
        /*37ca*/ 	.byte	0x33
	.zero		1


	//   ....[47]....
        /*37cc*/ 	.word	0x0000cae0
        /*37d0*/ 	.word	0x00000000
        /*37d4*/ 	.word	0x00000000
        /*37d8*/ 	.short	0x0101
        /*37da*/ 	.byte	0x3f
	.zero		1


	//   ....[48]....
        /*37dc*/ 	.word	0x0000cb40
        /*37e0*/ 	.word	0x00000008
        /*37e4*/ 	.word	0x00000010
        /*37e8*/ 	.short	0x010a
        /*37ea*/ 	.byte	0x30
	.zero		1


	//   ....[49]....
        /*37ec*/ 	.word	0x0000d2a0
        /*37f0*/ 	.word	0x000000ff
        /*37f4*/ 	.word	0x000344c0
        /*37f8*/ 	.short	0x010a
        /*37fa*/ 	.byte	0x32
	.zero		1


	//   ....[50]....
        /*37fc*/ 	.word	0x0000d980
        /*3800*/ 	.word	0x000000ff
        /*3804*/ 	.word	0x000344c8
        /*3808*/ 	.short	0x010a
        /*380a*/ 	.byte	0x32
	.zero		1


	//   ....[51]....
        /*380c*/ 	.word	0x0000ded0
        /*3810*/ 	.word	0x000000ff
        /*3814*/ 	.word	0x00000000
        /*3818*/ 	.short	0x0101
        /*381a*/ 	.byte	0x07
	.zero		1


	//   ....[52]....
        /*381c*/ 	.word	0x0000df00
        /*3820*/ 	.word	0x000000ff
        /*3824*/ 	.word	0x000344d0
        /*3828*/ 	.short	0x010a
        /*382a*/ 	.byte	0x32
	.zero		1


	//   ....[53]....
        /*382c*/ 	.word	0x0000e550
        /*3830*/ 	.word	0x000000ff
        /*3834*/ 	.word	0x00000000
        /*3838*/ 	.short	0x0101
        /*383a*/ 	.byte	0x08
	.zero		1


	//   ....[54]....
        /*383c*/ 	.word	0x0000e580
        /*3840*/ 	.word	0x000000ff
        /*3844*/ 	.word	0x000344d8
        /*3848*/ 	.short	0x010a
        /*384a*/ 	.byte	0x32
	.zero		1


	//   ....[55]....
        /*384c*/ 	.word	0x0000ead0
        /*3850*/ 	.word	0x000000ff
        /*3854*/ 	.word	0x00000000
        /*3858*/ 	.short	0x0101
        /*385a*/ 	.byte	0x09
	.zero		1


	//   ....[56]....
        /*385c*/ 	.word	0x0000eb20
        /*3860*/ 	.word	0x000000ff
        /*3864*/ 	.word	0x000344c0
        /*3868*/ 	.short	0x010a
        /*386a*/ 	.byte	0x32
	.zero		1


	//   ....[57]....
        /*386c*/ 	.word	0x0000f170
        /*3870*/ 	.word	0x000000ff
        /*3874*/ 	.word	0x00000000
        /*3878*/ 	.short	0x0101
        /*387a*/ 	.byte	0x0a
	.zero		1


	//   ....[58]....
        /*387c*/ 	.word	0x0000f1a0
        /*3880*/ 	.word	0x000000ff
        /*3884*/ 	.word	0x000344c8
        /*3888*/ 	.short	0x010a
        /*388a*/ 	.byte	0x32
	.zero		1


	//   ....[59]....
        /*388c*/ 	.word	0x0000f6d0
        /*3890*/ 	.word	0x000000ff
        /*3894*/ 	.word	0x00000000
        /*3898*/ 	.short	0x0101
        /*389a*/ 	.byte	0x07
	.zero		1


	//   ....[60]....
        /*389c*/ 	.word	0x0000f700
        /*38a0*/ 	.word	0x000000ff
        /*38a4*/ 	.word	0x000344d0
        /*38a8*/ 	.short	0x010a
        /*38aa*/ 	.byte	0x32
	.zero		1


	//   ....[61]....
        /*38ac*/ 	.word	0x0000fd30
        /*38b0*/ 	.word	0x000000ff
        /*38b4*/ 	.word	0x00000000
        /*38b8*/ 	.short	0x0101
        /*38ba*/ 	.byte	0x08
	.zero		1


	//   ....[62]....
        /*38bc*/ 	.word	0x0000fd60
        /*38c0*/ 	.word	0x000000ff
        /*38c4*/ 	.word	0x000344d8
        /*38c8*/ 	.short	0x010a
        /*38ca*/ 	.byte	0x32
	.zero		1


	//   ....[63]....
        /*38cc*/ 	.word	0x00010290
        /*38d0*/ 	.word	0x000000ff
        /*38d4*/ 	.word	0x00000000
        /*38d8*/ 	.short	0x0101
        /*38da*/ 	.byte	0x09
	.zero		1


	//   ....[64]....
        /*38dc*/ 	.word	0x000102c0
        /*38e0*/ 	.word	0x000000ff
        /*38e4*/ 	.word	0x000344c0
        /*38e8*/ 	.short	0x010a
        /*38ea*/ 	.byte	0x32
	.zero		1


	//   ....[65]....
        /*38ec*/ 	.word	0x000108f0
        /*38f0*/ 	.word	0x000000ff
        /*38f4*/ 	.word	0x00000000
        /*38f8*/ 	.short	0x0101
        /*38fa*/ 	.byte	0x0a
	.zero		1


	//   ....[66]....
        /*38fc*/ 	.word	0x00010920
        /*3900*/ 	.word	0x000000ff
        /*3904*/ 	.word	0x000344c8
        /*3908*/ 	.short	0x010a
        /*390a*/ 	.byte	0x32
	.zero		1


	//   ....[67]....
        /*390c*/ 	.word	0x00010e50
        /*3910*/ 	.word	0x000000ff
        /*3914*/ 	.word	0x00000000
        /*3918*/ 	.short	0x0101
        /*391a*/ 	.byte	0x07
	.zero		1


	//   ....[68]....
        /*391c*/ 	.word	0x00010e80
        /*3920*/ 	.word	0x000000ff
        /*3924*/ 	.word	0x000344d0
        /*3928*/ 	.short	0x010a
        /*392a*/ 	.byte	0x32
	.zero		1


	//   ....[69]....
        /*392c*/ 	.word	0x000114b0
        /*3930*/ 	.word	0x000000ff
        /*3934*/ 	.word	0x00000000
        /*3938*/ 	.short	0x0101
        /*393a*/ 	.byte	0x08
	.zero		1


	//   ....[70]....
        /*393c*/ 	.word	0x000114e0
        /*3940*/ 	.word	0x000000ff
        /*3944*/ 	.word	0x000344d8
        /*3948*/ 	.short	0x010a
        /*394a*/ 	.byte	0x32
	.zero		1


	//   ....[71]....
        /*394c*/ 	.word	0x00011a10
        /*3950*/ 	.word	0x000000ff
        /*3954*/ 	.word	0x00000000
        /*3958*/ 	.short	0x0101
        /*395a*/ 	.byte	0x09
	.zero		1


	//   ....[72]....
        /*395c*/ 	.word	0x00011a40
        /*3960*/ 	.word	0x000000ff
        /*3964*/ 	.word	0x000344c0
        /*3968*/ 	.short	0x010a
        /*396a*/ 	.byte	0x32
	.zero		1


	//   ....[73]....
        /*396c*/ 	.word	0x00012070
        /*3970*/ 	.word	0x000000ff
        /*3974*/ 	.word	0x00000000
        /*3978*/ 	.short	0x0101
        /*397a*/ 	.byte	0x0a
	.zero		1


	//   ....[74]....
        /*397c*/ 	.word	0x000120a0
        /*3980*/ 	.word	0x000000ff
        /*3984*/ 	.word	0x000344c8
        /*3988*/ 	.short	0x010a
        /*398a*/ 	.byte	0x32
	.zero		1


	//   ....[75]....
        /*398c*/ 	.word	0x000125d0
        /*3990*/ 	.word	0x000000ff
        /*3994*/ 	.word	0x00000000
        /*3998*/ 	.short	0x0101
        /*399a*/ 	.byte	0x07
	.zero		1


	//   ....[76]....
        /*399c*/ 	.word	0x00012600
        /*39a0*/ 	.word	0x000000ff
        /*39a4*/ 	.word	0x000344d0
        /*39a8*/ 	.short	0x010a
        /*39aa*/ 	.byte	0x32
	.zero		1


	//   ....[77]....
        /*39ac*/ 	.word	0x00012c30
        /*39b0*/ 	.word	0x000000ff
        /*39b4*/ 	.word	0x00000000
        /*39b8*/ 	.short	0x0101
        /*39ba*/ 	.byte	0x08
	.zero		1


	//   ....[78]....
        /*39bc*/ 	.word	0x00012c60
        /*39c0*/ 	.word	0x000000ff
        /*39c4*/ 	.word	0x000344d8
        /*39c8*/ 	.short	0x010a
        /*39ca*/ 	.byte	0x32
	.zero		1


	//   ....[79]....
        /*39cc*/ 	.word	0x000131a0
        /*39d0*/ 	.word	0x000000ff
        /*39d4*/ 	.word	0x00000000
        /*39d8*/ 	.short	0x0101
        /*39da*/ 	.byte	0x09
	.zero		1


	//   ....[80]....
        /*39dc*/ 	.word	0x00013230
        /*39e0*/ 	.word	0x000000ff
        /*39e4*/ 	.word	0x00034400
        /*39e8*/ 	.short	0x010a
        /*39ea*/ 	.byte	0x04
	.zero		1


	//   ....[81]....
        /*39ec*/ 	.word	0x00013330
        /*39f0*/ 	.word	0x000000ff
        /*39f4*/ 	.word	0x00000000
        /*39f8*/ 	.short	0x0101
        /*39fa*/ 	.byte	0x04
	.zero		1


	//   ....[82]....
        /*39fc*/ 	.word	0x00013530
        /*3a00*/ 	.word	0x000000ff
        /*3a04*/ 	.word	0x00034400
        /*3a08*/ 	.short	0x010a
        /*3a0a*/ 	.byte	0x04
	.zero		1


	//   ....[83]....
        /*3a0c*/ 	.word	0x00013620
        /*3a10*/ 	.word	0x000000ff
        /*3a14*/ 	.word	0x00000000
        /*3a18*/ 	.short	0x0101
        /*3a1a*/ 	.byte	0x04
	.zero		1


	//   ....[84]....
        /*3a1c*/ 	.word	0x00013b00
        /*3a20*/ 	.word	0x000000ff
        /*3a24*/ 	.word	0x00000000
        /*3a28*/ 	.short	0x0101
        /*3a2a*/ 	.byte	0x0a
	.zero		1


	//   ....[85]....
        /*3a2c*/ 	.word	0x00013b30
        /*3a30*/ 	.word	0x00000000
        /*3a34*/ 	.word	0x00000000
        /*3a38*/ 	.short	0x0101
        /*3a3a*/ 	.byte	0x33
	.zero		1


	//   ....[86]....
        /*3a3c*/ 	.word	0x000142d0
        /*3a40*/ 	.word	0x000000ff
        /*3a44*/ 	.word	0x00034508
        /*3a48*/ 	.short	0x010a
        /*3a4a*/ 	.byte	0x05
	.zero		1


	//   ....[87]....
        /*3a4c*/ 	.word	0x00014400
        /*3a50*/ 	.word	0x000000ff
        /*3a54*/ 	.word	0x00034400
        /*3a58*/ 	.short	0x010a
        /*3a5a*/ 	.byte	0x06
	.zero		1


	//   ....[88]....
        /*3a5c*/ 	.word	0x00014520
        /*3a60*/ 	.word	0x000000ff
        /*3a64*/ 	.word	0x00000000
        /*3a68*/ 	.short	0x0101
        /*3a6a*/ 	.byte	0x06
	.zero		1


	//   ....[89]....
        /*3a6c*/ 	.word	0x00014710
        /*3a70*/ 	.word	0x000000ff
        /*3a74*/ 	.word	0x000344e0
        /*3a78*/ 	.short	0x010a
        /*3a7a*/ 	.byte	0x05
	.zero		1


	//   ....[90]....
        /*3a7c*/ 	.word	0x000147d0
        /*3a80*/ 	.word	0x000000ff
        /*3a84*/ 	.word	0x000344c0
        /*3a88*/ 	.short	0x010b
        /*3a8a*/ 	.byte	0x05
	.zero		1


	//   ....[91]....
        /*3a8c*/ 	.word	0x00014830
        /*3a90*/ 	.word	0x000000ff
        /*3a94*/ 	.word	0x00000000
        /*3a98*/ 	.short	0x0101
        /*3a9a*/ 	.byte	0x06
	.zero		1


	//   ....[92]....
        /*3a9c*/ 	.word	0x00014860
        /*3aa0*/ 	.word	0x000000ff
        /*3aa4*/ 	.word	0x000344e8
        /*3aa8*/ 	.short	0x010a
        /*3aaa*/ 	.byte	0x05
	.zero		1


	//   ....[93]....
        /*3aac*/ 	.word	0x00014940
        /*3ab0*/ 	.word	0x000000ff
        /*3ab4*/ 	.word	0x000344c8
        /*3ab8*/ 	.short	0x010b
        /*3aba*/ 	.byte	0x05
	.zero		1


	//   ....[94]....
        /*3abc*/ 	.word	0x000149b0
        /*3ac0*/ 	.word	0x000000ff
        /*3ac4*/ 	.word	0x00000000
        /*3ac8*/ 	.short	0x0101
        /*3aca*/ 	.byte	0x07
	.zero		1


	//   ....[95]....
        /*3acc*/ 	.word	0x000149e0
        /*3ad0*/ 	.word	0x000000ff
        /*3ad4*/ 	.word	0x000344f0
        /*3ad8*/ 	.short	0x010a
        /*3ada*/ 	.byte	0x05
	.zero		1


	//   ....[96]....
        /*3adc*/ 	.word	0x00014ab0
        /*3ae0*/ 	.word	0x000000ff
        /*3ae4*/ 	.word	0x000344d0
        /*3ae8*/ 	.short	0x010b
        /*3aea*/ 	.byte	0x05
	.zero		1


	//   ....[97]....
        /*3aec*/ 	.word	0x00014b10
        /*3af0*/ 	.word	0x000000ff
        /*3af4*/ 	.word	0x00000000
        /*3af8*/ 	.short	0x0101
        /*3afa*/ 	.byte	0x0e
	.zero		1


	//   ....[98]....
        /*3afc*/ 	.word	0x00014b40
        /*3b00*/ 	.word	0x000000ff
        /*3b04*/ 	.word	0x000344f8
        /*3b08*/ 	.short	0x010a
        /*3b0a*/ 	.byte	0x05
	.zero		1


	//   ....[99]....
        /*3b0c*/ 	.word	0x00014c20
        /*3b10*/ 	.word	0x000000ff
        /*3b14*/ 	.word	0x000344d8
        /*3b18*/ 	.short	0x010b
        /*3b1a*/ 	.byte	0x05
	.zero		1


	//   ....[100]....
        /*3b1c*/ 	.word	0x00014c90
        /*3b20*/ 	.word	0x000000ff
        /*3b24*/ 	.word	0x00000000
        /*3b28*/ 	.short	0x0101
        /*3b2a*/ 	.byte	0x0f
	.zero		1


	//   ....[101]....
        /*3b2c*/ 	.word	0x00014cd0
        /*3b30*/ 	.word	0x000000ff
        /*3b34*/ 	.word	0x000344e0
        /*3b38*/ 	.short	0x010a
        /*3b3a*/ 	.byte	0x05
	.zero		1


	//   ....[102]....
        /*3b3c*/ 	.word	0x00014d90
        /*3b40*/ 	.word	0x000000ff
        /*3b44*/ 	.word	0x000344c0
        /*3b48*/ 	.short	0x010b
        /*3b4a*/ 	.byte	0x05
	.zero		1


	//   ....[103]....
        /*3b4c*/ 	.word	0x00014dd0
        /*3b50*/ 	.word	0x000000ff
        /*3b54*/ 	.word	0x00000000
        /*3b58*/ 	.short	0x0101
        /*3b5a*/ 	.byte	0x06
	.zero		1


	//   ....[104]....
        /*3b5c*/ 	.word	0x00014e00
        /*3b60*/ 	.word	0x000000ff
        /*3b64*/ 	.word	0x000344e8
        /*3b68*/ 	.short	0x010a
        /*3b6a*/ 	.byte	0x05
	.zero		1


	//   ....[105]....
        /*3b6c*/ 	.word	0x00014ed0
        /*3b70*/ 	.word	0x000000ff
        /*3b74*/ 	.word	0x000344c8
        /*3b78*/ 	.short	0x010b
        /*3b7a*/ 	.byte	0x05
	.zero		1


	//   ....[106]....
        /*3b7c*/ 	.word	0x00014f10
        /*3b80*/ 	.word	0x000000ff
        /*3b84*/ 	.word	0x00000000
        /*3b88*/ 	.short	0x0101
        /*3b8a*/ 	.byte	0x07
	.zero		1


	//   ....[107]....
        /*3b8c*/ 	.word	0x00014f50
        /*3b90*/ 	.word	0x000000ff
        /*3b94*/ 	.word	0x000344f0
        /*3b98*/ 	.short	0x010a
        /*3b9a*/ 	.byte	0x05
	.zero		1


	//   ....[108]....
        /*3b9c*/ 	.word	0x00015010
        /*3ba0*/ 	.word	0x000000ff
        /*3ba4*/ 	.word	0x000344d0
        /*3ba8*/ 	.short	0x010b
        /*3baa*/ 	.byte	0x05
	.zero		1


	//   ....[109]....
        /*3bac*/ 	.word	0x00015050
        /*3bb0*/ 	.word	0x000000ff
        /*3bb4*/ 	.word	0x00000000
        /*3bb8*/ 	.short	0x0101
        /*3bba*/ 	.byte	0x0e
	.zero		1


	//   ....[110]....
        /*3bbc*/ 	.word	0x00015080
        /*3bc0*/ 	.word	0x000000ff
        /*3bc4*/ 	.word	0x000344f8
        /*3bc8*/ 	.short	0x010a
        /*3bca*/ 	.byte	0x05
	.zero		1


	//   ....[111]....
        /*3bcc*/ 	.word	0x00015150
        /*3bd0*/ 	.word	0x000000ff
        /*3bd4*/ 	.word	0x000344d8
        /*3bd8*/ 	.short	0x010b
        /*3bda*/ 	.byte	0x05
	.zero		1


	//   ....[112]....
        /*3bdc*/ 	.word	0x00015190
        /*3be0*/ 	.word	0x000000ff
        /*3be4*/ 	.word	0x00000000
        /*3be8*/ 	.short	0x0101
        /*3bea*/ 	.byte	0x0f
	.zero		1


	//   ....[113]....
        /*3bec*/ 	.word	0x000151d0
        /*3bf0*/ 	.word	0x000000ff
        /*3bf4*/ 	.word	0x000344e0
        /*3bf8*/ 	.short	0x010a
        /*3bfa*/ 	.byte	0x05
	.zero		1


	//   ....[114]....
        /*3bfc*/ 	.word	0x00015290
        /*3c00*/ 	.word	0x000000ff
        /*3c04*/ 	.word	0x000344c0
        /*3c08*/ 	.short	0x010b
        /*3c0a*/ 	.byte	0x05
	.zero		1


	//   ....[115]....
        /*3c0c*/ 	.word	0x000152d0
        /*3c10*/ 	.word	0x000000ff
        /*3c14*/ 	.word	0x00000000
        /*3c18*/ 	.short	0x0101
        /*3c1a*/ 	.byte	0x06
	.zero		1


	//   ....[116]....
        /*3c1c*/ 	.word	0x00015300
        /*3c20*/ 	.word	0x000000ff
        /*3c24*/ 	.word	0x000344e8
        /*3c28*/ 	.short	0x010a
        /*3c2a*/ 	.byte	0x05
	.zero		1


	//   ....[117]....
        /*3c2c*/ 	.word	0x000153d0
        /*3c30*/ 	.word	0x000000ff
        /*3c34*/ 	.word	0x000344c8
        /*3c38*/ 	.short	0x010b
        /*3c3a*/ 	.byte	0x05
	.zero		1


	//   ....[118]....
        /*3c3c*/ 	.word	0x00015410
        /*3c40*/ 	.word	0x000000ff
        /*3c44*/ 	.word	0x00000000
        /*3c48*/ 	.short	0x0101
        /*3c4a*/ 	.byte	0x07
	.zero		1


	//   ....[119]....
        /*3c4c*/ 	.word	0x00015450
        /*3c50*/ 	.word	0x000000ff
        /*3c54*/ 	.word	0x000344f0
        /*3c58*/ 	.short	0x010a
        /*3c5a*/ 	.byte	0x05
	.zero		1


	//   ....[120]....
        /*3c5c*/ 	.word	0x00015510
        /*3c60*/ 	.word	0x000000ff
        /*3c64*/ 	.word	0x000344d0
        /*3c68*/ 	.short	0x010b
        /*3c6a*/ 	.byte	0x05
	.zero		1


	//   ....[121]....
        /*3c6c*/ 	.word	0x00015550
        /*3c70*/ 	.word	0x000000ff
        /*3c74*/ 	.word	0x00000000
        /*3c78*/ 	.short	0x0101
        /*3c7a*/ 	.byte	0x0e
	.zero		1


	//   ....[122]....
        /*3c7c*/ 	.word	0x00015580
        /*3c80*/ 	.word	0x000000ff
        /*3c84*/ 	.word	0x000344f8
        /*3c88*/ 	.short	0x010a
        /*3c8a*/ 	.byte	0x05
	.zero		1


	//   ....[123]....
        /*3c8c*/ 	.word	0x00015650
        /*3c90*/ 	.word	0x000000ff
        /*3c94*/ 	.word	0x000344d8
        /*3c98*/ 	.short	0x010b
        /*3c9a*/ 	.byte	0x05
	.zero		1


	//   ....[124]....
        /*3c9c*/ 	.word	0x00015690
        /*3ca0*/ 	.word	0x000000ff
        /*3ca4*/ 	.word	0x00000000
        /*3ca8*/ 	.short	0x0101
        /*3caa*/ 	.byte	0x0f
	.zero		1


	//   ....[125]....
        /*3cac*/ 	.word	0x000156d0
        /*3cb0*/ 	.word	0x000000ff
        /*3cb4*/ 	.word	0x000344e0
        /*3cb8*/ 	.short	0x010a
        /*3cba*/ 	.byte	0x05
	.zero		1


	//   ....[126]....
        /*3cbc*/ 	.word	0x00015790
        /*3cc0*/ 	.word	0x000000ff
        /*3cc4*/ 	.word	0x000344c0
        /*3cc8*/ 	.short	0x010b
        /*3cca*/ 	.byte	0x05
	.zero		1


	//   ....[127]....
        /*3ccc*/ 	.word	0x000157d0
        /*3cd0*/ 	.word	0x000000ff
        /*3cd4*/ 	.word	0x00000000
        /*3cd8*/ 	.short	0x0101
        /*3cda*/ 	.byte	0x06
	.zero		1


	//   ....[128]....
        /*3cdc*/ 	.word	0x00015800
        /*3ce0*/ 	.word	0x000000ff
        /*3ce4*/ 	.word	0x000344e8
        /*3ce8*/ 	.short	0x010a
        /*3cea*/ 	.byte	0x05
	.zero		1


	//   ....[129]....
        /*3cec*/ 	.word	0x000158d0
        /*3cf0*/ 	.word	0x000000ff
        /*3cf4*/ 	.word	0x000344c8
        /*3cf8*/ 	.short	0x010b
        /*3cfa*/ 	.byte	0x05
	.zero		1


	//   ....[130]....
        /*3cfc*/ 	.word	0x00015910
        /*3d00*/ 	.word	0x000000ff
        /*3d04*/ 	.word	0x00000000
        /*3d08*/ 	.short	0x0101
        /*3d0a*/ 	.byte	0x07
	.zero		1


	//   ....[131]....
        /*3d0c*/ 	.word	0x00015950
        /*3d10*/ 	.word	0x000000ff
        /*3d14*/ 	.word	0x000344f0
        /*3d18*/ 	.short	0x010a
        /*3d1a*/ 	.byte	0x05
	.zero		1


	//   ....[132]....
        /*3d1c*/ 	.word	0x00015a10
        /*3d20*/ 	.word	0x000000ff
        /*3d24*/ 	.word	0x000344d0
        /*3d28*/ 	.short	0x010b
        /*3d2a*/ 	.byte	0x05
	.zero		1


	//   ....[133]....
        /*3d2c*/ 	.word	0x00015a50
        /*3d30*/ 	.word	0x000000ff
        /*3d34*/ 	.word	0x00000000
        /*3d38*/ 	.short	0x0101
        /*3d3a*/ 	.byte	0x0e
	.zero		1


	//   ....[134]....
        /*3d3c*/ 	.word	0x00015a80
        /*3d40*/ 	.word	0x000000ff
        /*3d44*/ 	.word	0x000344f8
        /*3d48*/ 	.short	0x010a
        /*3d4a*/ 	.byte	0x05
	.zero		1


	//   ....[135]....
        /*3d4c*/ 	.word	0x00015b60
        /*3d50*/ 	.word	0x000000ff
        /*3d54*/ 	.word	0x000344d8
        /*3d58*/ 	.short	0x010b
        /*3d5a*/ 	.byte	0x05
	.zero		1


	//   ....[136]....
        /*3d5c*/ 	.word	0x00015bb0
        /*3d60*/ 	.word	0x000000ff
        /*3d64*/ 	.word	0x00000000
        /*3d68*/ 	.short	0x0101
        /*3d6a*/ 	.byte	0x0f
	.zero		1


	//   ....[137]....
        /*3d6c*/ 	.word	0x00016120
        /*3d70*/ 	.word	0x000000ff
        /*3d74*/ 	.word	0x000344e0
        /*3d78*/ 	.short	0x010a
        /*3d7a*/ 	.byte	0x05
	.zero		1


	//   ....[138]....
        /*3d7c*/ 	.word	0x00016160
        /*3d80*/ 	.word	0x000000ff
        /*3d84*/ 	.word	0x000344e8
        /*3d88*/ 	.short	0x010a
        /*3d8a*/ 	.byte	0x05
	.zero		1


	//   ....[139]....
        /*3d8c*/ 	.word	0x000161a0
        /*3d90*/ 	.word	0x000000ff
        /*3d94*/ 	.word	0x000344f0
        /*3d98*/ 	.short	0x010a
        /*3d9a*/ 	.byte	0x05
	.zero		1


	//   ....[140]....
        /*3d9c*/ 	.word	0x00016210
        /*3da0*/ 	.word	0x00000003
        /*3da4*/ 	.word	0x000344f8
        /*3da8*/ 	.short	0x010a
        /*3daa*/ 	.byte	0x3f
	.zero		1


	//   ....[141]....
        /*3dac*/ 	.word	0x00016f40
        /*3db0*/ 	.word	0x00000008
        /*3db4*/ 	.word	0x000344a0
        /*3db8*/ 	.short	0x010a
        /*3dba*/ 	.byte	0x3f
	.zero		1


	//   ....[142]....
        /*3dbc*/ 	.word	0x000171f0
        /*3dc0*/ 	.word	0x000000ff
        /*3dc4*/ 	.word	0x00034508
        /*3dc8*/ 	.short	0x0101
        /*3dca*/ 	.byte	0x11
	.zero		1


	//   ....[143]....
        /*3dcc*/ 	.word	0x000172f0
        /*3dd0*/ 	.word	0x00000003
        /*3dd4*/ 	.word	0x00034400
        /*3dd8*/ 	.short	0x010a
        /*3dda*/ 	.byte	0x3f
	.zero		1


	//   ....[144]....
        /*3ddc*/ 	.word	0x00017430
        /*3de0*/ 	.word	0x00000002
        /*3de4*/ 	.word	0x00000000
        /*3de8*/ 	.short	0x0101
        /*3dea*/ 	.byte	0x3f
	.zero		1


	//   ....[145]....
        /*3dec*/ 	.word	0x00017c90
        /*3df0*/ 	.word	0x00000007
        /*3df4*/ 	.word	0x00000000
        /*3df8*/ 	.short	0x010a
        /*3dfa*/ 	.byte	0x3f
	.zero		1


	//   ....[146]....
        /*3dfc*/ 	.word	0x00017d10
        /*3e00*/ 	.word	0x00000009
        /*3e04*/ 	.word	0x00000000
        /*3e08*/ 	.short	0x010a
        /*3e0a*/ 	.byte	0x3f
	.zero		1


	//   ....[147]....
        /*3e0c*/ 	.word	0x00017da0
        /*3e10*/ 	.word	0x00000006
        /*3e14*/ 	.word	0x00000000
        /*3e18*/ 	.short	0x010a
        /*3e1a*/ 	.byte	0x3f
	.zero		1


	//   ....[148]....
        /*3e1c*/ 	.word	0x00017e30
        /*3e20*/ 	.word	0x00000003
        /*3e24*/ 	.word	0x00000000
        /*3e28*/ 	.short	0x010a
        /*3e2a*/ 	.byte	0x3f
	.zero		1


	//   ....[149]....
        /*3e2c*/ 	.word	0x00019ab0
        /*3e30*/ 	.word	0x0000000c
        /*3e34*/ 	.word	0x00034440
        /*3e38*/ 	.short	0x010a
        /*3e3a*/ 	.byte	0x3f
	.zero		1


	//   ....[150]....
        /*3e3c*/ 	.word	0x00019bd0
        /*3e40*/ 	.word	0x0000000c
        /*3e44*/ 	.word	0x00034400
        /*3e48*/ 	.short	0x0101
        /*3e4a*/ 	.byte	0x3f
	.zero		1


	//   ....[151]....
        /*3e4c*/ 	.word	0x00019ca0
        /*3e50*/ 	.word	0x00000003
        /*3e54*/ 	.word	0x00034440
        /*3e58*/ 	.short	0x010a
        /*3e5a*/ 	.byte	0x3f
	.zero		1


	//   ....[152]....
        /*3e5c*/ 	.word	0x00019d50
        /*3e60*/ 	.word	0x00000003
        /*3e64*/ 	.word	0x00034440
        /*3e68*/ 	.short	0x010a
        /*3e6a*/ 	.byte	0x3f
	.zero		1


	//   ....[153]....
        /*3e6c*/ 	.word	0x00019e00
        /*3e70*/ 	.word	0x00000003
        /*3e74*/ 	.word	0x00034440
        /*3e78*/ 	.short	0x010a
        /*3e7a*/ 	.byte	0x3f
	.zero		1


	//   ....[154]....
        /*3e7c*/ 	.word	0x00019eb0
        /*3e80*/ 	.word	0x00000003
        /*3e84*/ 	.word	0x00034440
        /*3e88*/ 	.short	0x010a
        /*3e8a*/ 	.byte	0x3f
	.zero		1


	//   ....[155]....
        /*3e8c*/ 	.word	0x00019f60
        /*3e90*/ 	.word	0x00000003
        /*3e94*/ 	.word	0x00034440
        /*3e98*/ 	.short	0x010a
        /*3e9a*/ 	.byte	0x3f
	.zero		1


	//   ....[156]....
        /*3e9c*/ 	.word	0x0001a010
        /*3ea0*/ 	.word	0x00000003
        /*3ea4*/ 	.word	0x00034440
        /*3ea8*/ 	.short	0x010a
        /*3eaa*/ 	.byte	0x3f
	.zero		1


	//   ....[157]....
        /*3eac*/ 	.word	0x0001a0c0
        /*3eb0*/ 	.word	0x00000003
        /*3eb4*/ 	.word	0x00034440
        /*3eb8*/ 	.short	0x010a
        /*3eba*/ 	.byte	0x3f
	.zero		1


	//   ....[158]....
        /*3ebc*/ 	.word	0x0001a170
        /*3ec0*/ 	.word	0x00000003
        /*3ec4*/ 	.word	0x00034440
        /*3ec8*/ 	.short	0x010a
        /*3eca*/ 	.byte	0x3f
	.zero		1


	//   ....[159]....
        /*3ecc*/ 	.word	0x0001a1d0
        /*3ed0*/ 	.word	0x0000000d
        /*3ed4*/ 	.word	0x00034400
        /*3ed8*/ 	.short	0x010a
        /*3eda*/ 	.byte	0x3f
	.zero		1


	//   ....[160]....
        /*3edc*/ 	.word	0x0001a240
        /*3ee0*/ 	.word	0x00000000
        /*3ee4*/ 	.word	0x00000000
        /*3ee8*/ 	.short	0x010a
        /*3eea*/ 	.byte	0x3f
	.zero		1


	//   ....[161]....
        /*3eec*/ 	.word	0x0001a2a0
        /*3ef0*/ 	.word	0x00000003
        /*3ef4*/ 	.word	0x00034480
        /*3ef8*/ 	.short	0x010a
        /*3efa*/ 	.byte	0x3f
	.zero		1


	//   ....[162]....
        /*3efc*/ 	.word	0x0001a300
        /*3f00*/ 	.word	0x00000009
        /*3f04*/ 	.word	0x00034480
        /*3f08*/ 	.short	0x010a
        /*3f0a*/ 	.byte	0x3f
	.zero		1


	//   ....[163]....
        /*3f0c*/ 	.word	0x0001a370
        /*3f10*/ 	.word	0x00000002
        /*3f14*/ 	.word	0x00000010
        /*3f18*/ 	.short	0x010a
        /*3f1a*/ 	.byte	0x3f
	.zero		1


	//   ....[164]....
        /*3f1c*/ 	.word	0x0001a430
        /*3f20*/ 	.word	0x00000004
        /*3f24*/ 	.word	0x000344c0
        /*3f28*/ 	.short	0x010a
        /*3f2a*/ 	.byte	0x3f
	.zero		1


	//   ....[165]....
        /*3f2c*/ 	.word	0x0001a490
        /*3f30*/ 	.word	0x0000000c
        /*3f34*/ 	.word	0x000344c8
        /*3f38*/ 	.short	0x010a
        /*3f3a*/ 	.byte	0x3f
	.zero		1


	//   ....[166]....
        /*3f3c*/ 	.word	0x0001a4f0
        /*3f40*/ 	.word	0x0000000c
        /*3f44*/ 	.word	0x000344d0
        /*3f48*/ 	.short	0x010a
        /*3f4a*/ 	.byte	0x3f
	.zero		1


	//   ....[167]....
        /*3f4c*/ 	.word	0x0001a550
        /*3f50*/ 	.word	0x0000000c
        /*3f54*/ 	.word	0x000344d8
        /*3f58*/ 	.short	0x010a
        /*3f5a*/ 	.byte	0x3f
	.zero		1


	//   ....[168]....
        /*3f5c*/ 	.word	0x0001a5b0
        /*3f60*/ 	.word	0x0000000d
        /*3f64*/ 	.word	0x000344c0
        /*3f68*/ 	.short	0x010a
        /*3f6a*/ 	.byte	0x3f
	.zero		1


	//   ....[169]....
        /*3f6c*/ 	.word	0x0001a610
        /*3f70*/ 	.word	0x0000000d
        /*3f74*/ 	.word	0x000344c8
        /*3f78*/ 	.short	0x010a
        /*3f7a*/ 	.byte	0x3f
	.zero		1


	//   ....[170]....
        /*3f7c*/ 	.word	0x0001a670
        /*3f80*/ 	.word	0x0000000d
        /*3f84*/ 	.word	0x000344d0
        /*3f88*/ 	.short	0x010a
        /*3f8a*/ 	.byte	0x3f
	.zero		1


	//   ....[171]....
        /*3f8c*/ 	.word	0x0001a6d0
        /*3f90*/ 	.word	0x0000000d
        /*3f94*/ 	.word	0x000344d8
        /*3f98*/ 	.short	0x010a
        /*3f9a*/ 	.byte	0x3f
	.zero		1


	//   ....[172]....
        /*3f9c*/ 	.word	0x0001a730
        /*3fa0*/ 	.word	0x0000000c
        /*3fa4*/ 	.word	0x000344c0
        /*3fa8*/ 	.short	0x010a
        /*3faa*/ 	.byte	0x3f
	.zero		1


	//   ....[173]....
        /*3fac*/ 	.word	0x0001a790
        /*3fb0*/ 	.word	0x0000000c
        /*3fb4*/ 	.word	0x000344c8
        /*3fb8*/ 	.short	0x010a
        /*3fba*/ 	.byte	0x3f
	.zero		1


	//   ....[174]....
        /*3fbc*/ 	.word	0x0001a7f0
        /*3fc0*/ 	.word	0x0000000c
        /*3fc4*/ 	.word	0x000344d0
        /*3fc8*/ 	.short	0x010a
        /*3fca*/ 	.byte	0x3f
	.zero		1


	//   ....[175]....
        /*3fcc*/ 	.word	0x0001a850
        /*3fd0*/ 	.word	0x0000000c
        /*3fd4*/ 	.word	0x000344d8
        /*3fd8*/ 	.short	0x010a
        /*3fda*/ 	.byte	0x3f
	.zero		1


	//   ....[176]....
        /*3fdc*/ 	.word	0x0001a8b0
        /*3fe0*/ 	.word	0x0000000d
        /*3fe4*/ 	.word	0x000344c0
        /*3fe8*/ 	.short	0x010a
        /*3fea*/ 	.byte	0x3f
	.zero		1


	//   ....[177]....
        /*3fec*/ 	.word	0x0001a910
        /*3ff0*/ 	.word	0x0000000d
        /*3ff4*/ 	.word	0x000344c8
        /*3ff8*/ 	.short	0x010a
        /*3ffa*/ 	.byte	0x3f
	.zero		1


	//   ....[178]....
        /*3ffc*/ 	.word	0x0001a970
        /*4000*/ 	.word	0x0000000d
        /*4004*/ 	.word	0x000344d0
        /*4008*/ 	.short	0x010a
        /*400a*/ 	.byte	0x3f
	.zero		1


	//   ....[179]....
        /*400c*/ 	.word	0x0001a9d0
        /*4010*/ 	.word	0x0000000d
        /*4014*/ 	.word	0x000344d8
        /*4018*/ 	.short	0x010a
        /*401a*/ 	.byte	0x3f
	.zero		1


	//   ....[180]....
        /*401c*/ 	.word	0x0001aa30
        /*4020*/ 	.word	0x00000003
        /*4024*/ 	.word	0x00034400
        /*4028*/ 	.short	0x010a
        /*402a*/ 	.byte	0x3f
	.zero		1


	//   ....[181]....
        /*402c*/ 	.word	0x0001aa90
        /*4030*/ 	.word	0x00000003
        /*4034*/ 	.word	0x00034400
        /*4038*/ 	.short	0x010a
        /*403a*/ 	.byte	0x3f
	.zero		1


	//   ....[182]....
        /*403c*/ 	.word	0x0001aaf0
        /*4040*/ 	.word	0x00000003
        /*4044*/ 	.word	0x00034508
        /*4048*/ 	.short	0x010a
        /*404a*/ 	.byte	0x3f
	.zero		1


	//   ....[183]....
        /*404c*/ 	.word	0x0001ab50
        /*4050*/ 	.word	0x00000006
        /*4054*/ 	.word	0x00034400
        /*4058*/ 	.short	0x010a
        /*405a*/ 	.byte	0x3f
	.zero		1


	//   ....[184]....
        /*405c*/ 	.word	0x0001abb0
        /*4060*/ 	.word	0x00000003
        /*4064*/ 	.word	0x000344e0
        /*4068*/ 	.short	0x010a
        /*406a*/ 	.byte	0x3f
	.zero		1


	//   ....[185]....
        /*406c*/ 	.word	0x0001ac10
        /*4070*/ 	.word	0x00000003
        /*4074*/ 	.word	0x000344e8
        /*4078*/ 	.short	0x010a
        /*407a*/ 	.byte	0x3f
	.zero		1


	//   ....[186]....
        /*407c*/ 	.word	0x0001ac70
        /*4080*/ 	.word	0x00000003
        /*4084*/ 	.word	0x000344f0
        /*4088*/ 	.short	0x010a
        /*408a*/ 	.byte	0x3f
	.zero		1


	//   ....[187]....
        /*408c*/ 	.word	0x0001acd0
        /*4090*/ 	.word	0x00000003
        /*4094*/ 	.word	0x000344f8
        /*4098*/ 	.short	0x010a
        /*409a*/ 	.byte	0x3f
	.zero		1


	//   ....[188]....
        /*409c*/ 	.word	0x0001ad30
        /*40a0*/ 	.word	0x00000003
        /*40a4*/ 	.word	0x000344e0
        /*40a8*/ 	.short	0x010a
        /*40aa*/ 	.byte	0x3f
	.zero		1


	//   ....[189]....
        /*40ac*/ 	.word	0x0001ad90
        /*40b0*/ 	.word	0x00000003
        /*40b4*/ 	.word	0x000344e8
        /*40b8*/ 	.short	0x010a
        /*40ba*/ 	.byte	0x3f
	.zero		1


	//   ....[190]....
        /*40bc*/ 	.word	0x0001adf0
        /*40c0*/ 	.word	0x00000003
        /*40c4*/ 	.word	0x000344f0
        /*40c8*/ 	.short	0x010a
        /*40ca*/ 	.byte	0x3f
	.zero		1


	//   ....[191]....
        /*40cc*/ 	.word	0x0001ae50
        /*40d0*/ 	.word	0x00000003
        /*40d4*/ 	.word	0x000344f8
        /*40d8*/ 	.short	0x010a
        /*40da*/ 	.byte	0x3f
	.zero		1


	//   ....[192]....
        /*40dc*/ 	.word	0x0001aeb0
        /*40e0*/ 	.word	0x00000003
        /*40e4*/ 	.word	0x000344e0
        /*40e8*/ 	.short	0x010a
        /*40ea*/ 	.byte	0x3f
	.zero		1


	//   ....[193]....
        /*40ec*/ 	.word	0x0001af10
        /*40f0*/ 	.word	0x00000003
        /*40f4*/ 	.word	0x000344e8
        /*40f8*/ 	.short	0x010a
        /*40fa*/ 	.byte	0x3f
	.zero		1


	//   ....[194]....
        /*40fc*/ 	.word	0x0001af70
        /*4100*/ 	.word	0x00000003
        /*4104*/ 	.word	0x000344f0
        /*4108*/ 	.short	0x010a
        /*410a*/ 	.byte	0x3f
	.zero		1


	//   ....[195]....
        /*410c*/ 	.word	0x0001afd0
        /*4110*/ 	.word	0x00000003
        /*4114*/ 	.word	0x000344f8
        /*4118*/ 	.short	0x010a
        /*411a*/ 	.byte	0x3f
	.zero		1


	//   ....[196]....
        /*411c*/ 	.word	0x0001b030
        /*4120*/ 	.word	0x00000003
        /*4124*/ 	.word	0x000344e0
        /*4128*/ 	.short	0x010a
        /*412a*/ 	.byte	0x3f
	.zero		1


	//   ....[197]....
        /*412c*/ 	.word	0x0001b090
        /*4130*/ 	.word	0x00000003
        /*4134*/ 	.word	0x000344e8
        /*4138*/ 	.short	0x010a
        /*413a*/ 	.byte	0x3f
	.zero		1


	//   ....[198]....
        /*413c*/ 	.word	0x0001b0f0
        /*4140*/ 	.word	0x00000003
        /*4144*/ 	.word	0x000344f0
        /*4148*/ 	.short	0x010a
        /*414a*/ 	.byte	0x3f
	.zero		1


	//   ....[199]....
        /*414c*/ 	.word	0x0001b150
        /*4150*/ 	.word	0x00000003
        /*4154*/ 	.word	0x000344f8
        /*4158*/ 	.short	0x010a
        /*415a*/ 	.byte	0x3f
	.zero		1


	//   ....[200]....
        /*415c*/ 	.word	0x0001b1b0
        /*4160*/ 	.word	0x00000003
        /*4164*/ 	.word	0x000344e0
        /*4168*/ 	.short	0x010a
        /*416a*/ 	.byte	0x3f
	.zero		1


	//   ....[201]....
        /*416c*/ 	.word	0x0001b210
        /*4170*/ 	.word	0x00000003
        /*4174*/ 	.word	0x000344e8
        /*4178*/ 	.short	0x010a
        /*417a*/ 	.byte	0x3f
	.zero		1


	//   ....[202]....
        /*417c*/ 	.word	0x0001b270
        /*4180*/ 	.word	0x00000003
        /*4184*/ 	.word	0x000344f0
        /*4188*/ 	.short	0x010a
        /*418a*/ 	.byte	0x3f
	.zero		1


	//   ....[203]....
        /*418c*/ 	.word	0x0001b340
        /*4190*/ 	.word	0x00000008
        /*4194*/ 	.word	0x000344a0
        /*4198*/ 	.short	0x010a
        /*419a*/ 	.byte	0x3f
	.zero		1


	//   ....[204]....
        /*419c*/ 	.word	0x0001b390
        /*41a0*/ 	.word	0x00000003
        /*41a4*/ 	.word	0x00034400
        /*41a8*/ 	.short	0x010a
        /*41aa*/ 	.byte	0x3f
	.zero		1


	//   ....[205]....
        /*41ac*/ 	.word	0x0001b5a0
        /*41b0*/ 	.word	0x00000007
        /*41b4*/ 	.word	0x00000000
        /*41b8*/ 	.short	0x010a
        /*41ba*/ 	.byte	0x3f
	.zero		1


	//   ....[206]....
        /*41bc*/ 	.word	0x0001b5f0
        /*41c0*/ 	.word	0x00000009
        /*41c4*/ 	.word	0x00000000
        /*41c8*/ 	.short	0x010a
        /*41ca*/ 	.byte	0x3f
	.zero		1


	//   ....[207]....
        /*41cc*/ 	.word	0x0001b640
        /*41d0*/ 	.word	0x00000006
        /*41d4*/ 	.word	0x00000000
        /*41d8*/ 	.short	0x010a
        /*41da*/ 	.byte	0x3f
	.zero		1


	//   ....[208]....
        /*41dc*/ 	.word	0x0001b690
        /*41e0*/ 	.word	0x0000000c
        /*41e4*/ 	.word	0x00034440
        /*41e8*/ 	.short	0x010a
        /*41ea*/ 	.byte	0x3f
	.zero		1


	//   ....[209]....
        /*41ec*/ 	.word	0x0001b6e0
        /*41f0*/ 	.word	0x00000003
        /*41f4*/ 	.word	0x00034440
        /*41f8*/ 	.short	0x010a
        /*41fa*/ 	.byte	0x3f
	.zero		1


	//   ....[210]....
        /*41fc*/ 	.word	0x0001b730
        /*4200*/ 	.word	0x00000003
        /*4204*/ 	.word	0x00034440
        /*4208*/ 	.short	0x010a
        /*420a*/ 	.byte	0x3f
	.zero		1


	//   ....[211]....
        /*420c*/ 	.word	0x0001b780
        /*4210*/ 	.word	0x00000003
        /*4214*/ 	.word	0x00034440
        /*4218*/ 	.short	0x010a
        /*421a*/ 	.byte	0x3f
	.zero		1


	//   ....[212]....
        /*421c*/ 	.word	0x0001b7d0
        /*4220*/ 	.word	0x00000003
        /*4224*/ 	.word	0x00034440
        /*4228*/ 	.short	0x010a
        /*422a*/ 	.byte	0x3f
	.zero		1


	//   ....[213]....
        /*422c*/ 	.word	0x0001b820
        /*4230*/ 	.word	0x00000003
        /*4234*/ 	.word	0x00034440
        /*4238*/ 	.short	0x010a
        /*423a*/ 	.byte	0x3f
	.zero		1


	//   ....[214]....
        /*423c*/ 	.word	0x0001b870
        /*4240*/ 	.word	0x00000003
        /*4244*/ 	.word	0x00034440
        /*4248*/ 	.short	0x010a
        /*424a*/ 	.byte	0x3f
	.zero		1


	//   ....[215]....
        /*424c*/ 	.word	0x0001b8c0
        /*4250*/ 	.word	0x00000003
        /*4254*/ 	.word	0x00034440
        /*4258*/ 	.short	0x010a
        /*425a*/ 	.byte	0x3f
	.zero		1


	//----- nvinfo : EIATTR_NUM_MBARRIERS
	.align		4
.L_39:
        /*425c*/ 	.byte	0x03, 0x38
        /*425e*/ 	.short	0x0026


	//----- nvinfo : EIATTR_EXIT_INSTR_OFFSETS
	.align		4
        /*4260*/ 	.byte	0x04, 0x1c
        /*4262*/ 	.short	(.L_41 - .L_40)


	//   ....[0]....
.L_40:
        /*4264*/ 	.word	0x00002fc0


	//   ....[1]....
        /*4268*/ 	.word	0x000031f0


	//   ....[2]....
        /*426c*/ 	.word	0x00003360


	//   ....[3]....
        /*4270*/ 	.word	0x00013b50


	//   ....[4]....
        /*4274*/ 	.word	0x00013bf0


	//   ....[5]....
        /*4278*/ 	.word	0x00016260


	//   ....[6]....
        /*427c*/ 	.word	0x00017e80


	//   ....[7]....
        /*4280*/ 	.word	0x0001a1a0


	//----- nvinfo : EIATTR_MAX_THREADS
	.align		4
.L_41:
        /*4284*/ 	.byte	0x04, 0x05
        /*4286*/ 	.short	(.L_43 - .L_42)
.L_42:
        /*4288*/ 	.word	0x00000180
        /*428c*/ 	.word	0x00000001
        /*4290*/ 	.word	0x00000001


	//----- nvinfo : EIATTR_CRS_STACK_SIZE
	.align		4
.L_43:
        /*4294*/ 	.byte	0x04, 0x1e
        /*4296*/ 	.short	(.L_45 - .L_44)
.L_44:
        /*4298*/ 	.word	0x00000000


	//----- nvinfo : EIATTR_CBANK_PARAM_SIZE
	.align		4
.L_45:
        /*429c*/ 	.byte	0x03, 0x19
        /*429e*/ 	.short	0x0770


	//----- nvinfo : EIATTR_PARAM_CBANK
	.align		4
        /*42a0*/ 	.byte	0x04, 0x0a
        /*42a2*/ 	.short	(.L_47 - .L_46)
	.align		4
.L_46:
        /*42a4*/ 	.word	index@(.nv.constant0._ZN7cutlass13device_kernelINS_4gemm6kernel13GemmUniversalINS1_17GroupProblemShapeIN4cute5tupleIJiiiEEEEENS1_10collective13CollectiveMmaINS1_39MainloopSm90ArrayTmaGmmaWarpSpecializedILi4ENS6_IJNS5_1CILi2EEENSC_ILi1EEESE_EEENS1_40KernelPtrArrayTmaWarpSpecializedPingpongEEENS6_IJNSC_ILi128EEENSC_ILi256EEENSC_ILi64EEEEEENS_10bfloat16_tEPNS6_IJlSE_NSC_ILi0EEEEEESM_SP_NS5_8TiledMMAINS5_8MMA_AtomIJNS5_4SM904GMMA28MMA_64x256x16_F32BF16BF16_SSILNST_5MajorE0ELSV_0ELNST_7ScaleInE1ELSW_1EEEEEENS5_6LayoutINS6_IJSE_SE_SE_EEENS6_IJSN_SN_SN_EEEEENS6_IJNS5_10UnderscoreES13_S13_EEEEENS5_13SM90_TMA_LOADENS5_14ComposedLayoutINS5_7SwizzleILi3ELi4ELi3EEENS5_18smem_ptr_flag_bitsILi16EEENSZ_INS6_IJNSC_ILi8EEESK_EEENS6_IJSK_SE_EEEEEEEvNS5_8identityENS5_23SM90_TMA_LOAD_MULTICASTES1G_vS1H_EENS_8epilogue10collective18CollectiveEpilogueINS1K_30Sm90PtrArrayTmaWarpSpecializedILi4ELi2ELi16ELb1ELb0ELi2EEEJSL_NS6_IJSK_NSC_ILi32EEEEEENS_6half_tEPNS6_IJSE_lSN_EEES1R_S1T_NS1K_6fusion15FusionCallbacksIS1O_NS1U_17LinearCombinationIS1R_fS1R_fLNS_15FloatRoundStyleE2EEESL_S1Q_JEEES16_NS17_IS19_S1B_NSZ_INS6_IJSK_S1C_EEENS6_IJSE_SK_EEEEEEENS5_17SM75_U16x8_LDSM_TENS5_14SM90_TMA_STOREES23_NS5_17SM90_U16x8_STSM_TENS5_9Copy_AtomIJNS5_17SM90_U32x4_STSM_NES1R_EEEvEEEvvEEEEvNT_6ParamsE)
        /*42a8*/ 	.short	0x0210
        /*42aa*/ 	.short	0x0770


	//----- nvinfo : EIATTR_SW_WAR
	.align		4
.L_47:
        /*42ac*/ 	.byte	0x04, 0x36
        /*42ae*/ 	.short	(.L_49 - .L_48)
.L_48:
        /*42b0*/ 	.word	0x00000008
.L_49:


//--------------------- .nv.callgraph             --------------------------
	.section	.nv.callgraph,"",@"SHT_CUDA_CALLGRAPH"
	.align	4
	.sectionentsize	8
	.align		4
        /*0000*/ 	.word	0x00000000
	.align		4
        /*0004*/ 	.word	0xffffffff
	.align		4
        /*0008*/ 	.word	index@(_ZN7cutlass13device_kernelINS_4gemm6kernel13GemmUniversalINS1_17GroupProblemShapeIN4cute5tupleIJiiiEEEEENS1_10collective13CollectiveMmaINS1_39MainloopSm90ArrayTmaGmmaWarpSpecializedILi4ENS6_IJNS5_1CILi2EEENSC_ILi1EEESE_EEENS1_40KernelPtrArrayTmaWarpSpecializedPingpongEEENS6_IJNSC_ILi128EEENSC_ILi256EEENSC_ILi64EEEEEENS_10bfloat16_tEPNS6_IJlSE_NSC_ILi0EEEEEESM_SP_NS5_8TiledMMAINS5_8MMA_AtomIJNS5_4SM904GMMA28MMA_64x256x16_F32BF16BF16_SSILNST_5MajorE0ELSV_0ELNST_7ScaleInE1ELSW_1EEEEEENS5_6LayoutINS6_IJSE_SE_SE_EEENS6_IJSN_SN_SN_EEEEENS6_IJNS5_10UnderscoreES13_S13_EEEEENS5_13SM90_TMA_LOADENS5_14ComposedLayoutINS5_7SwizzleILi3ELi4ELi3EEENS5_18smem_ptr_flag_bitsILi16EEENSZ_INS6_IJNSC_ILi8EEESK_EEENS6_IJSK_SE_EEEEEEEvNS5_8identityENS5_23SM90_TMA_LOAD_MULTICASTES1G_vS1H_EENS_8epilogue10collective18CollectiveEpilogueINS1K_30Sm90PtrArrayTmaWarpSpecializedILi4ELi2ELi16ELb1ELb0ELi2EEEJSL_NS6_IJSK_NSC_ILi32EEEEEENS_6half_tEPNS6_IJSE_lSN_EEES1R_S1T_NS1K_6fusion15FusionCallbacksIS1O_NS1U_17LinearCombinationIS1R_fS1R_fLNS_15FloatRoundStyleE2EEESL_S1Q_JEEES16_NS17_IS19_S1B_NSZ_INS6_IJSK_S1C_EEENS6_IJSE_SK_EEEEEEENS5_17SM75_U16x8_LDSM_TENS5_14SM90_TMA_STOREES23_NS5_17SM90_U16x8_STSM_TENS5_9Copy_AtomIJNS5_17SM90_U32x4_STSM_NES1R_EEEvEEEvvEEEEvNT_6ParamsE)
	.align		4
        /*000c*/ 	.word	index@(__assertfail)
	.align		4
        /*0010*/ 	.word	0x00000000
	.align		4
        /*0014*/ 	.word	0xfffffffe
	.align		4
        /*0018*/ 	.word	0x00000000
	.align		4
        /*001c*/ 	.word	0xfffffffd
	.align		4
        /*0020*/ 	.word	0x00000000
	.align		4
        /*0024*/ 	.word	0xfffffffc


//--------------------- .nv.constant4             --------------------------
	.section	.nv.constant4,"a",@progbits
	.align	8
	.align		8
.nv.constant4:
        /*0000*/ 	.dword	__assertfail
	.align		8
        /*0008*/ 	.dword	__unnamed_1
	.align		8
        /*0010*/ 	.dword	_ZN39_INTERNAL_4df085ca_4_k_cu_63777947_28004cuda3std3__45__cpo5beginE
	.align		8
        /*0018*/ 	.dword	_ZN39_INTERNAL_4df085ca_4_k_cu_63777947_28004cuda3std3__45__cpo3endE
	.align		8
        /*0020*/ 	.dword	_ZN39_INTERNAL_4df085ca_4_k_cu_63777947_28004cuda3std3__45__cpo6cbeginE
	.align		8
        /*0028*/ 	.dword	_ZN39_INTERNAL_4df085ca_4_k_cu_63777947_28004cuda3std3__45__cpo4cendE
	.align		8
        /*0030*/ 	.dword	_ZN39_INTERNAL_4df085ca_4_k_cu_63777947_28004cuda3std3__441_GLOBAL__N__4df085ca_4_k_cu_63777947_28006ignoreE
	.align		8
        /*0038*/ 	.dword	_ZN39_INTERNAL_4df085ca_4_k_cu_63777947_28004cuda3std3__419piecewise_constructE
	.align		8
        /*0040*/ 	.dword	_ZN39_INTERNAL_4df085ca_4_k_cu_63777947_28004cuda3std3__48in_placeE
	.align		8
        /*0048*/ 	.dword	_ZN39_INTERNAL_4df085ca_4_k_cu_63777947_28004cuda3std6ranges3__45__cpo4swapE
	.align		8
        /*0050*/ 	.dword	_ZN39_INTERNAL_4df085ca_4_k_cu_63777947_28004cuda3std6ranges3__45__cpo9iter_moveE
	.align		8
        /*0058*/ 	.dword	_ZN39_INTERNAL_4df085ca_4_k_cu_63777947_28004cute7productE
	.align		8
        /*0060*/ 	.dword	_ZN39_INTERNAL_4df085ca_4_k_cu_63777947_28004cute1_E
	.align		8
        /*0068*/ 	.dword	$str$24
	.align		8
        /*0070*/ 	.dword	$str$25


//--------------------- .text._ZN7cutlass13device_kernelINS_4gemm6kernel13GemmUniversalINS1_17GroupProblemShapeIN4cute5tupleIJiiiEEEEENS1_10collective13CollectiveMmaINS1_39MainloopSm90ArrayTmaGmmaWarpSpecializedILi4ENS6_IJNS5_1CILi2EEENSC_ILi1EEESE_EEENS1_40KernelPtrArrayTmaWarpSpecializedPingpongEEENS6_IJNSC_ILi128EEENSC_ILi256EEENSC_ILi64EEEEEENS_10bfloat16_tEPNS6_IJlSE_NSC_ILi0EEEEEESM_SP_NS5_8TiledMMAINS5_8MMA_AtomIJNS5_4SM904GMMA28MMA_64x256x16_F32BF16BF16_SSILNST_5MajorE0ELSV_0ELNST_7ScaleInE1ELSW_1EEEEEENS5_6LayoutINS6_IJSE_SE_SE_EEENS6_IJSN_SN_SN_EEEEENS6_IJNS5_10UnderscoreES13_S13_EEEEENS5_13SM90_TMA_LOADENS5_14ComposedLayoutINS5_7SwizzleILi3ELi4ELi3EEENS5_18smem_ptr_flag_bitsILi16EEENSZ_INS6_IJNSC_ILi8EEESK_EEENS6_IJSK_SE_EEEEEEEvNS5_8identityENS5_23SM90_TMA_LOAD_MULTICASTES1G_vS1H_EENS_8epilogue10collective18CollectiveEpilogueINS1K_30Sm90PtrArrayTmaWarpSpecializedILi4ELi2ELi16ELb1ELb0ELi2EEEJSL_NS6_IJSK_NSC_ILi32EEEEEENS_6half_tEPNS6_IJSE_lSN_EEES1R_S1T_NS1K_6fusion15FusionCallbacksIS1O_NS1U_17LinearCombinationIS1R_fS1R_fLNS_15FloatRoundStyleE2EEESL_S1Q_JEEES16_NS17_IS19_S1B_NSZ_INS6_IJSK_S1C_EEENS6_IJSE_SK_EEEEEEENS5_17SM75_U16x8_LDSM_TENS5_14SM90_TMA_STOREES23_NS5_17SM90_U16x8_STSM_TENS5_9Copy_AtomIJNS5_17SM90_U32x4_STSM_NES1R_EEEvEEEvvEEEEvNT_6ParamsE --------------------------
	.section	.text._ZN7cutlass13device_kernelINS_4gemm6kernel13GemmUniversalINS1_17GroupProblemShapeIN4cute5tupleIJiiiEEEEENS1_10collective13CollectiveMmaINS1_39MainloopSm90ArrayTmaGmmaWarpSpecializedILi4ENS6_IJNS5_1CILi2EEENSC_ILi1EEESE_EEENS1_40KernelPtrArrayTmaWarpSpecializedPingpongEEENS6_IJNSC_ILi128EEENSC_ILi256EEENSC_ILi64EEEEEENS_10bfloat16_tEPNS6_IJlSE_NSC_ILi0EEEEEESM_SP_NS5_8TiledMMAINS5_8MMA_AtomIJNS5_4SM904GMMA28MMA_64x256x16_F32BF16BF16_SSILNST_5MajorE0ELSV_0ELNST_7ScaleInE1ELSW_1EEEEEENS5_6LayoutINS6_IJSE_SE_SE_EEENS6_IJSN_SN_SN_EEEEENS6_IJNS5_10UnderscoreES13_S13_EEEEENS5_13SM90_TMA_LOADENS5_14ComposedLayoutINS5_7SwizzleILi3ELi4ELi3EEENS5_18smem_ptr_flag_bitsILi16EEENSZ_INS6_IJNSC_ILi8EEESK_EEENS6_IJSK_SE_EEEEEEEvNS5_8identityENS5_23SM90_TMA_LOAD_MULTICASTES1G_vS1H_EENS_8epilogue10collective18CollectiveEpilogueINS1K_30Sm90PtrArrayTmaWarpSpecializedILi4ELi2ELi16ELb1ELb0ELi2EEEJSL_NS6_IJSK_NSC_ILi32EEEEEENS_6half_tEPNS6_IJSE_lSN_EEES1R_S1T_NS1K_6fusion15FusionCallbacksIS1O_NS1U_17LinearCombinationIS1R_fS1R_fLNS_15FloatRoundStyleE2EEESL_S1Q_JEEES16_NS17_IS19_S1B_NSZ_INS6_IJSK_S1C_EEENS6_IJSE_SK_EEEEEEENS5_17SM75_U16x8_LDSM_TENS5_14SM90_TMA_STOREES23_NS5_17SM90_U16x8_STSM_TENS5_9Copy_AtomIJNS5_17SM90_U32x4_STSM_NES1R_EEEvEEEvvEEEEvNT_6ParamsE,"ax",@progbits
	.align	128
.text._ZN7cutlass13device_kernelINS_4gemm6kernel13GemmUniversalINS1_17GroupProblemShapeIN4cute5tupleIJiiiEEEEENS1_10collective13CollectiveMmaINS1_39MainloopSm90ArrayTmaGmmaWarpSpecializedILi4ENS6_IJNS5_1CILi2EEENSC_ILi1EEESE_EEENS1_40KernelPtrArrayTmaWarpSpecializedPingpongEEENS6_IJNSC_ILi128EEENSC_ILi256EEENSC_ILi64EEEEEENS_10bfloat16_tEPNS6_IJlSE_NSC_ILi0EEEEEESM_SP_NS5_8TiledMMAINS5_8MMA_AtomIJNS5_4SM904GMMA28MMA_64x256x16_F32BF16BF16_SSILNST_5MajorE0ELSV_0ELNST_7ScaleInE1ELSW_1EEEEEENS5_6LayoutINS6_IJSE_SE_SE_EEENS6_IJSN_SN_SN_EEEEENS6_IJNS5_10UnderscoreES13_S13_EEEEENS5_13SM90_TMA_LOADENS5_14ComposedLayoutINS5_7SwizzleILi3ELi4ELi3EEENS5_18smem_ptr_flag_bitsILi16EEENSZ_INS6_IJNSC_ILi8EEESK_EEENS6_IJSK_SE_EEEEEEEvNS5_8identityENS5_23SM90_TMA_LOAD_MULTICASTES1G_vS1H_EENS_8epilogue10collective18CollectiveEpilogueINS1K_30Sm90PtrArrayTmaWarpSpecializedILi4ELi2ELi16ELb1ELb0ELi2EEEJSL_NS6_IJSK_NSC_ILi32EEEEEENS_6half_tEPNS6_IJSE_lSN_EEES1R_S1T_NS1K_6fusion15FusionCallbacksIS1O_NS1U_17LinearCombinationIS1R_fS1R_fLNS_15FloatRoundStyleE2EEESL_S1Q_JEEES16_NS17_IS19_S1B_NSZ_INS6_IJSK_S1C_EEENS6_IJSE_SK_EEEEEEENS5_17SM75_U16x8_LDSM_TENS5_14SM90_TMA_STOREES23_NS5_17SM90_U16x8_STSM_TENS5_9Copy_AtomIJNS5_17SM90_U32x4_STSM_NES1R_EEEvEEEvvEEEEvNT_6ParamsE:
        .type           _ZN7cutlass13device_kernelINS_4gemm6kernel13GemmUniversalINS1_17GroupProblemShapeIN4cute5tupleIJiiiEEEEENS1_10collective13CollectiveMmaINS1_39MainloopSm90ArrayTmaGmmaWarpSpecializedILi4ENS6_IJNS5_1CILi2EEENSC_ILi1EEESE_EEENS1_40KernelPtrArrayTmaWarpSpecializedPingpongEEENS6_IJNSC_ILi128EEENSC_ILi256EEENSC_ILi64EEEEEENS_10bfloat16_tEPNS6_IJlSE_NSC_ILi0EEEEEESM_SP_NS5_8TiledMMAINS5_8MMA_AtomIJNS5_4SM904GMMA28MMA_64x256x16_F32BF16BF16_SSILNST_5MajorE0ELSV_0ELNST_7ScaleInE1ELSW_1EEEEEENS5_6LayoutINS6_IJSE_SE_SE_EEENS6_IJSN_SN_SN_EEEEENS6_IJNS5_10UnderscoreES13_S13_EEEEENS5_13SM90_TMA_LOADENS5_14ComposedLayoutINS5_7SwizzleILi3ELi4ELi3EEENS5_18smem_ptr_flag_bitsILi16EEENSZ_INS6_IJNSC_ILi8EEESK_EEENS6_IJSK_SE_EEEEEEEvNS5_8identityENS5_23SM90_TMA_LOAD_MULTICASTES1G_vS1H_EENS_8epilogue10collective18CollectiveEpilogueINS1K_30Sm90PtrArrayTmaWarpSpecializedILi4ELi2ELi16ELb1ELb0ELi2EEEJSL_NS6_IJSK_NSC_ILi32EEEEEENS_6half_tEPNS6_IJSE_lSN_EEES1R_S1T_NS1K_6fusion15FusionCallbacksIS1O_NS1U_17LinearCombinationIS1R_fS1R_fLNS_15FloatRoundStyleE2EEESL_S1Q_JEEES16_NS17_IS19_S1B_NSZ_INS6_IJSK_S1C_EEENS6_IJSE_SK_EEEEEEENS5_17SM75_U16x8_LDSM_TENS5_14SM90_TMA_STOREES23_NS5_17SM90_U16x8_STSM_TENS5_9Copy_AtomIJNS5_17SM90_U32x4_STSM_NES1R_EEEvEEEvvEEEEvNT_6ParamsE,@function
        .size           _ZN7cutlass13device_kernelINS_4gemm6kernel13GemmUniversalINS1_17GroupProblemShapeIN4cute5tupleIJiiiEEEEENS1_10collective13CollectiveMmaINS1_39MainloopSm90ArrayTmaGmmaWarpSpecializedILi4ENS6_IJNS5_1CILi2EEENSC_ILi1EEESE_EEENS1_40KernelPtrArrayTmaWarpSpecializedPingpongEEENS6_IJNSC_ILi128EEENSC_ILi256EEENSC_ILi64EEEEEENS_10bfloat16_tEPNS6_IJlSE_NSC_ILi0EEEEEESM_SP_NS5_8TiledMMAINS5_8MMA_AtomIJNS5_4SM904GMMA28MMA_64x256x16_F32BF16BF16_SSILNST_5MajorE0ELSV_0ELNST_7ScaleInE1ELSW_1EEEEEENS5_6LayoutINS6_IJSE_SE_SE_EEENS6_IJSN_SN_SN_EEEEENS6_IJNS5_10UnderscoreES13_S13_EEEEENS5_13SM90_TMA_LOADENS5_14ComposedLayoutINS5_7SwizzleILi3ELi4ELi3EEENS5_18smem_ptr_flag_bitsILi16EEENSZ_INS6_IJNSC_ILi8EEESK_EEENS6_IJSK_SE_EEEEEEEvNS5_8identityENS5_23SM90_TMA_LOAD_MULTICASTES1G_vS1H_EENS_8epilogue10collective18CollectiveEpilogueINS1K_30Sm90PtrArrayTmaWarpSpecializedILi4ELi2ELi16ELb1ELb0ELi2EEEJSL_NS6_IJSK_NSC_ILi32EEEEEENS_6half_tEPNS6_IJSE_lSN_EEES1R_S1T_NS1K_6fusion15FusionCallbacksIS1O_NS1U_17LinearCombinationIS1R_fS1R_fLNS_15FloatRoundStyleE2EEESL_S1Q_JEEES16_NS17_IS19_S1B_NSZ_INS6_IJSK_S1C_EEENS6_IJSE_SK_EEEEEEENS5_17SM75_U16x8_LDSM_TENS5_14SM90_TMA_STOREES23_NS5_17SM90_U16x8_STSM_TENS5_9Copy_AtomIJNS5_17SM90_U32x4_STSM_NES1R_EEEvEEEvvEEEEvNT_6ParamsE,(.L_x_432 - _ZN7cutlass13device_kernelINS_4gemm6kernel13GemmUniversalINS1_17GroupProblemShapeIN4cute5tupleIJiiiEEEEENS1_10collective13CollectiveMmaINS1_39MainloopSm90ArrayTmaGmmaWarpSpecializedILi4ENS6_IJNS5_1CILi2EEENSC_ILi1EEESE_EEENS1_40KernelPtrArrayTmaWarpSpecializedPingpongEEENS6_IJNSC_ILi128EEENSC_ILi256EEENSC_ILi64EEEEEENS_10bfloat16_tEPNS6_IJlSE_NSC_ILi0EEEEEESM_SP_NS5_8TiledMMAINS5_8MMA_AtomIJNS5_4SM904GMMA28MMA_64x256x16_F32BF16BF16_SSILNST_5MajorE0ELSV_0ELNST_7ScaleInE1ELSW_1EEEEEENS5_6LayoutINS6_IJSE_SE_SE_EEENS6_IJSN_SN_SN_EEEEENS6_IJNS5_10UnderscoreES13_S13_EEEEENS5_13SM90_TMA_LOADENS5_14ComposedLayoutINS5_7SwizzleILi3ELi4ELi3EEENS5_18smem_ptr_flag_bitsILi16EEENSZ_INS6_IJNSC_ILi8EEESK_EEENS6_IJSK_SE_EEEEEEEvNS5_8identityENS5_23SM90_TMA_LOAD_MULTICASTES1G_vS1H_EENS_8epilogue10collective18CollectiveEpilogueINS1K_30Sm90PtrArrayTmaWarpSpecializedILi4ELi2ELi16ELb1ELb0ELi2EEEJSL_NS6_IJSK_NSC_ILi32EEEEEENS_6half_tEPNS6_IJSE_lSN_EEES1R_S1T_NS1K_6fusion15FusionCallbacksIS1O_NS1U_17LinearCombinationIS1R_fS1R_fLNS_15FloatRoundStyleE2EEESL_S1Q_JEEES16_NS17_IS19_S1B_NSZ_INS6_IJSK_S1C_EEENS6_IJSE_SK_EEEEEEENS5_17SM75_U16x8_LDSM_TENS5_14SM90_TMA_STOREES23_NS5_17SM90_U16x8_STSM_TENS5_9Copy_AtomIJNS5_17SM90_U32x4_STSM_NES1R_EEEvEEEvvEEEEvNT_6ParamsE)
        .other          _ZN7cutlass13device_kernelINS_4gemm6kernel13GemmUniversalINS1_17GroupProblemShapeIN4cute5tupleIJiiiEEEEENS1_10collective13CollectiveMmaINS1_39MainloopSm90ArrayTmaGmmaWarpSpecializedILi4ENS6_IJNS5_1CILi2EEENSC_ILi1EEESE_EEENS1_40KernelPtrArrayTmaWarpSpecializedPingpongEEENS6_IJNSC_ILi128EEENSC_ILi256EEENSC_ILi64EEEEEENS_10bfloat16_tEPNS6_IJlSE_NSC_ILi0EEEEEESM_SP_NS5_8TiledMMAINS5_8MMA_AtomIJNS5_4SM904GMMA28MMA_64x256x16_F32BF16BF16_SSILNST_5MajorE0ELSV_0ELNST_7ScaleInE1ELSW_1EEEEEENS5_6LayoutINS6_IJSE_SE_SE_EEENS6_IJSN_SN_SN_EEEEENS6_IJNS5_10UnderscoreES13_S13_EEEEENS5_13SM90_TMA_LOADENS5_14ComposedLayoutINS5_7SwizzleILi3ELi4ELi3EEENS5_18smem_ptr_flag_bitsILi16EEENSZ_INS6_IJNSC_ILi8EEESK_EEENS6_IJSK_SE_EEEEEEEvNS5_8identityENS5_23SM90_TMA_LOAD_MULTICASTES1G_vS1H_EENS_8epilogue10collective18CollectiveEpilogueINS1K_30Sm90PtrArrayTmaWarpSpecializedILi4ELi2ELi16ELb1ELb0ELi2EEEJSL_NS6_IJSK_NSC_ILi32EEEEEENS_6half_tEPNS6_IJSE_lSN_EEES1R_S1T_NS1K_6fusion15FusionCallbacksIS1O_NS1U_17LinearCombinationIS1R_fS1R_fLNS_15FloatRoundStyleE2EEESL_S1Q_JEEES16_NS17_IS19_S1B_NSZ_INS6_IJSK_S1C_EEENS6_IJSE_SK_EEEEEEENS5_17SM75_U16x8_LDSM_TENS5_14SM90_TMA_STOREES23_NS5_17SM90_U16x8_STSM_TENS5_9Copy_AtomIJNS5_17SM90_U32x4_STSM_NES1R_EEEvEEEvvEEEEvNT_6ParamsE,@"STO_CUDA_ENTRY STV_DEFAULT"
_ZN7cutlass13device_kernelINS_4gemm6kernel13GemmUniversalINS1_17GroupProblemShapeIN4cute5tupleIJiiiEEEEENS1_10collective13CollectiveMmaINS1_39MainloopSm90ArrayTmaGmmaWarpSpecializedILi4ENS6_IJNS5_1CILi2EEENSC_ILi1EEESE_EEENS1_40KernelPtrArrayTmaWarpSpecializedPingpongEEENS6_IJNSC_ILi128EEENSC_ILi256EEENSC_ILi64EEEEEENS_10bfloat16_tEPNS6_IJlSE_NSC_ILi0EEEEEESM_SP_NS5_8TiledMMAINS5_8MMA_AtomIJNS5_4SM904GMMA28MMA_64x256x16_F32BF16BF16_SSILNST_5MajorE0ELSV_0ELNST_7ScaleInE1ELSW_1EEEEEENS5_6LayoutINS6_IJSE_SE_SE_EEENS6_IJSN_SN_SN_EEEEENS6_IJNS5_10UnderscoreES13_S13_EEEEENS5_13SM90_TMA_LOADENS5_14ComposedLayoutINS5_7SwizzleILi3ELi4ELi3EEENS5_18smem_ptr_flag_bitsILi16EEENSZ_INS6_IJNSC_ILi8EEESK_EEENS6_IJSK_SE_EEEEEEEvNS5_8identityENS5_23SM90_TMA_LOAD_MULTICASTES1G_vS1H_EENS_8epilogue10collective18CollectiveEpilogueINS1K_30Sm90PtrArrayTmaWarpSpecializedILi4ELi2ELi16ELb1ELb0ELi2EEEJSL_NS6_IJSK_NSC_ILi32EEEEEENS_6half_tEPNS6_IJSE_lSN_EEES1R_S1T_NS1K_6fusion15FusionCallbacksIS1O_NS1U_17LinearCombinationIS1R_fS1R_fLNS_15FloatRoundStyleE2EEESL_S1Q_JEEES16_NS17_IS19_S1B_NSZ_INS6_IJSK_S1C_EEENS6_IJSE_SK_EEEEEEENS5_17SM75_U16x8_LDSM_TENS5_14SM90_TMA_STOREES23_NS5_17SM90_U16x8_STSM_TENS5_9Copy_AtomIJNS5_17SM90_U32x4_STSM_NES1R_EEEvEEEvvEEEEvNT_6ParamsE:
[----:B------:R-:W1:Y:S02]  /*0000*/  LDC R1, c[0x0][0x28] ;  /* 0x00000a00ff017b82 */ /* 0x000e640000000800 */
[----:B-1----:R-:W-:-:S06]  /*0010*/  VIADD R1, R1, 0xfffff7f8 ;  /* 0xfffff7f801017836 */ /* 0x002fcc0000000000 */
[----:B------:R-:W1:Y:S01]  /*0020*/  LDC.64 R4, c[0x0][0x918] ;  /* 0x00024600ff047b82 */ /* 0x000e620000000a00 */
[----:B------:R-:W-:Y:S01]  /*0030*/  ULDC.64 UR38, c[0x0][0x208] ;  /* 0x0000820000267ab9 */ /* 0x000fe20000000a00 */
[----:B------:R-:W2:Y:S01]  /*0040*/  S2R R20, SR_TID.X ;  /* 0x0000000000147919 */ /* 0x000ea20000002100 */
[----:B------:R-:W-:Y:S01]  /*0050*/  ULDC UR4, c[0x0][0x910] ;  /* 0x0002440000047ab9 */ /* 0x000fe20000000800 */
[----:B------:R-:W-:Y:S01]  /*0060*/  ULDC.64 UR20, c[0x0][0x8d0] ;  /* 0x0002340000147ab9 */ /* 0x000fe20000000a00 */
[----:B------:R-:W-:Y:S01]  /*0070*/  ULDC.64 UR14, c[0x0][0x8c8] ;  /* 0x00023200000e7ab9 */ /* 0x000fe20000000a00 */
[----:B------:R-:W-:Y:S01]  /*0080*/  MOV R8, RZ ;  /* 0x000000ff00087202 */ /* 0x000fe20000000f00 */
[----:B------:R-:W-:Y:S01]  /*0090*/  IMAD.MOV.U32 R0, RZ, RZ, RZ ;  /* 0x000000ffff007224 */ /* 0x000fe200078e00ff */
[----:B------:R-:W3:Y:S01]  /*00a0*/  S2UR UR25, SR_CTAID.Y ;  /* 0x00000000001979c3 */ /* 0x000ee20000002600 */
[----:B------:R-:W-:Y:S01]  /*00b0*/  ULDC.64 UR16, c[0x0][0x8e0] ;  /* 0x0002380000107ab9 */ /* 0x000fe20000000a00 */
[----:B------:R-:W-:Y:S01]  /*00c0*/  ULDC.64 UR22, c[0x0][0x8e8] ;  /* 0x00023a0000167ab9 */ /* 0x000fe20000000a00 */
[----:B-1----:R-:W4:Y:S01]  /*00d0*/  LDG.E R7, desc[UR38][R4.64] ;  /* 0x0000002604077981 */ /* 0x002f22000c1e1900 */
[----:B------:R-:W-:-:S03]  /*00e0*/  IMAD.U32 R12, RZ, RZ, UR4 ;  /* 0x00000004ff0c7e24 */ /* 0x000fc6000f8e00ff */
[----:B------:R-:W4:Y:S01]  /*00f0*/  LDG.E R6, desc[UR38][R4.64+0x4] ;  /* 0x0000042604067981 */ /* 0x000f22000c1e1900 */
[----:B--2---:R-:W-:Y:S01]  /*0100*/  LOP3.LUT R21, R20, 0x1f, RZ, 0xc0, !PT ;  /* 0x0000001f14157812 */ /* 0x004fe200078ec0ff */
[----:B------:R-:W-:Y:S01]  /*0110*/  UISETP.NE.U32.AND UP0, UPT, UR20, URZ, UPT ;  /* 0x0000003f1400728c */ /* 0x000fe2000bf05070 */
[----:B------:R-:W1:Y:S01]  /*0120*/  S2UR UR58, SR_CTAID.X ;  /* 0x00000000003a79c3 */ /* 0x000e620000002500 */
[----:B------:R-:W-:Y:S01]  /*0130*/  ULDC UR4, c[0x0][0x908] ;  /* 0x0002420000047ab9 */ /* 0x000fe20000000800 */
[----:B------:R-:W-:Y:S01]  /*0140*/  ISETP.GE.AND P0, PT, R21, R12, PT ;  /* 0x0000000c1500720c */ /* 0x000fe20003f06270 */
[----:B------:R-:W-:Y:S02]  /*0150*/  UISETP.NE.AND.EX UP0, UPT, UR21, URZ, UPT, UP0 ;  /* 0x0000003f1500728c */ /* 0x000fe4000bf05300 */
[----:B------:R-:W-:-:S09]  /*0160*/  UISETP.NE.AND UP3, UPT, UR4, 0x1, UPT ;  /* 0x000000010400788c */ /* 0x000fd2000bf65270 */
[----:B------:R-:W-:Y:S01]  /*0170*/  @UP0 ULDC UR24, c[0x0][0x8dc] ;  /* 0x0002370000180ab9 */ /* 0x000fe20000000800 */
[----:B------:R-:W2:Y:S01]  /*0180*/  @!P0 LDC.64 R2, c[0x0][0x918] ;  /* 0x00024600ff028b82 */ /* 0x000ea20000000a00 */
[----:B---3--:R-:W-:Y:S01]  /*0190*/  @UP3 UMOV UR6, UR25 ;  /* 0x0000001900063c82 */ /* 0x008fe20008000000 */
[----:B------:R-:W-:Y:S01]  /*01a0*/  @UP3 ULDC UR8, c[0x0][0x10] ;  /* 0x0000040000083ab9 */ /* 0x000fe20000000800 */
[----:B------:R-:W-:Y:S01]  /*01b0*/  @UP3 UMOV UR4, UR6 ;  /* 0x0000000600043c82 */ /* 0x000fe20008000000 */
[----:B------:R-:W-:Y:S01]  /*01c0*/  @UP3 UMOV UR5, URZ ;  /* 0x0000003f00053c82 */ /* 0x000fe20008000000 */
[----:B------:R-:W-:Y:S01]  /*01d0*/  @!UP3 UMOV UR6, UR25 ;  /* 0x000000190006bc82 */ /* 0x000fe20008000000 */
[----:B-1----:R-:W-:Y:S01]  /*01e0*/  @UP3 UIMAD.WIDE.U32 UR8, UR58, UR8, UR4 ;  /* 0x000000083a0832a5 */ /* 0x002fe2000f8e0004 */
[----:B------:R-:W-:Y:S01]  /*01f0*/  @UP3 UMOV UR7, URZ ;  /* 0x0000003f00073c82 */ /* 0x000fe20008000000 */
[----:B--2---:R-:W-:-:S05]  /*0200*/  @!P0 IMAD.WIDE.U32 R2, R21, 0xc, R2 ;  /* 0x0000000c15028825 */ /* 0x004fca00078e0002 */
[----:B------:R1:W5:Y:S04]  /*0210*/  @!P0 LDG.E R8, desc[UR38][R2.64] ;  /* 0x0000002602088981 */ /* 0x000368000c1e1900 */
[----:B------:R1:W5:Y:S01]  /*0220*/  @!P0 LDG.E R0, desc[UR38][R2.64+0x4] ;  /* 0x0000042602008981 */ /* 0x000362000c1e1900 */
[----:B------:R-:W-:Y:S01]  /*0230*/  ISETP.NE.U32.AND P0, PT, RZ, UR22, PT ;  /* 0x00000016ff007c0c */ /* 0x000fe2000bf05070 */
[----:B------:R-:W-:-:S03]  /*0240*/  @!UP3 ULDC UR10, c[0x0][0xc] ;  /* 0x00000300000abab9 */ /* 0x000fc60000000800 */
[----:B------:R-:W-:Y:S01]  /*0250*/  ISETP.NE.AND.EX P0, PT, RZ, UR23, PT, P0 ;  /* 0x00000017ff007c0c */ /* 0x000fe2000bf05300 */
[----:B------:R-:W-:Y:S01]  /*0260*/  UMOV UR59, URZ ;  /* 0x0000003f003b7c82 */ /* 0x000fe20008000000 */
[----:B------:R-:W-:Y:S01]  /*0270*/  @UP3 UIADD3 UR7, UR9, UR7, URZ ;  /* 0x0000000709073290 */ /* 0x000fe2000fffe03f */
[----:B----4-:R-:W-:Y:S02]  /*0280*/  R2UR UR12, R7 ;  /* 0x00000000070c72ca */ /* 0x010fe400000e0000 */
[----:B------:R-:W-:-:S11]  /*0290*/  R2UR UR26, R6 ;  /* 0x00000000061a72ca */ /* 0x000fd600000e0000 */
[----:B------:R-:W-:-:S04]  /*02a0*/  UIADD3 UR11, UP1, UR12, UR14, URZ ;  /* 0x0000000e0c0b7290 */ /* 0x000fc8000ff3e03f */
[----:B------:R-:W-:Y:S02]  /*02b0*/  ULEA.HI.X.SX32 UR12, UR12, UR15, 0x1, UP1 ;  /* 0x0000000f0c0c7291 */ /* 0x000fe400088f0e3f */
[----:B------:R-:W-:-:S04]  /*02c0*/  UIADD3 UR11, UP1, UR11, -0x1, URZ ;  /* 0xffffffff0b0b7890 */ /* 0x000fc8000ff3e03f */
[----:B------:R-:W-:Y:S02]  /*02d0*/  UIADD3.X UR12, UR12, -0x1, URZ, UP1, !UPT ;  /* 0xffffffff0c0c7890 */ /* 0x000fe40008ffe43f */
[----:B------:R-:W-:-:S04]  /*02e0*/  @UP0 UIADD3 UR24, UP1, UR11, UR24, URZ ;  /* 0x000000180b180290 */ /* 0x000fc8000ff3e03f */
[----:B------:R-:W-:Y:S02]  /*02f0*/  @UP0 UIADD3.X UR27, URZ, UR12, URZ, UP1, !UPT ;  /* 0x0000000c3f1b0290 */ /* 0x000fe40008ffe43f */
[----:B------:R-:W-:Y:S02]  /*0300*/  UIADD3 UR13, UP1, UR26, UR16, URZ ;  /* 0x000000101a0d7290 */ /* 0x000fe4000ff3e03f */
[----:B------:R-:W-:Y:S02]  /*0310*/  @UP0 UIMAD.WIDE.U32 UR18, UR27, UR20, URZ ;  /* 0x000000141b1202a5 */ /* 0x000fe4000f8e003f */
[----:B------:R-:W-:Y:S02]  /*0320*/  ULEA.HI.X.SX32 UR26, UR26, UR17, 0x1, UP1 ;  /* 0x000000111a1a7291 */ /* 0x000fe400088f0e3f */
[----:B------:R-:W-:Y:S02]  /*0330*/  @UP0 UIMAD.WIDE.U32 UR18, UP1, UR24, UR21, UR18 ;  /* 0x00000015181202a5 */ /* 0x000fe4000f820012 */
[----:B------:R-:W-:-:S02]  /*0340*/  @UP0 UIMAD.WIDE.U32 UR4, UR24, UR20, URZ ;  /* 0x00000014180402a5 */ /* 0x000fc4000f8e003f */
[----:B------:R-:W-:Y:S02]  /*0350*/  @UP0 UIADD3.X UR25, URZ, URZ, URZ, UP1, !UPT ;  /* 0x0000003f3f190290 */ /* 0x000fe40008ffe43f */
[----:B------:R-:W-:Y:S01]  /*0360*/  @UP0 UIADD3 URZ, UP1, UR5, UR18, URZ ;  /* 0x00000012053f0290 */ /* 0x000fe2000ff3e03f */
[----:B------:R-:W-:Y:S01]  /*0370*/  @UP0 UMOV UR24, UR19 ;  /* 0x0000001300180c82 */ /* 0x000fe20008000000 */
[----:B------:R-:W-:Y:S02]  /*0380*/  @!UP3 UIMAD.WIDE.U32 UR4, UR10, UR6, UR58 ;  /* 0x000000060a04b2a5 */ /* 0x000fe4000f8e003a */
[----:B------:R-:W-:Y:S02]  /*0390*/  @UP0 UIMAD.WIDE.U32.X UR18, UR27, UR21, UR24, UP1 ;  /* 0x000000151b1202a5 */ /* 0x000fe400088e0418 */
[----:B------:R-:W-:-:S03]  /*03a0*/  UIADD3 UR13, UP2, UR13, -0x1, URZ ;  /* 0xffffffff0d0d7890 */ /* 0x000fc6000ff5e03f */
[----:B------:R-:W-:Y:S01]  /*03b0*/  @!UP3 UMOV UR8, UR4 ;  /* 0x000000040008bc82 */ /* 0x000fe20008000000 */
[----:B------:R-:W-:Y:S01]  /*03c0*/  UIADD3.X UR24, UR26, -0x1, URZ, UP2, !UPT ;  /* 0xffffffff1a187890 */ /* 0x000fe200097fe43f */
[----:B------:R-:W-:Y:S01]  /*03d0*/  @!UP3 UMOV UR7, UR5 ;  /* 0x000000050007bc82 */ /* 0x000fe20008000000 */
[----:B------:R-:W-:Y:S01]  /*03e0*/  @UP0 UMOV UR11, UR18 ;  /* 0x00000012000b0c82 */ /* 0x000fe20008000000 */
[----:B------:R-:W-:Y:S01]  /*03f0*/  @UP0 UMOV UR12, UR19 ;  /* 0x00000013000c0c82 */ /* 0x000fe20008000000 */
[----:B-1----:R-:W-:Y:S08]  /*0400*/  @!P0 BRA `(.L_x_0) ;  /* 0x0000000000308947 */ /* 0x002ff00003800000 */
[----:B------:R-:W-:Y:S02]  /*0410*/  ULDC UR9, c[0x0][0x8f4] ;  /* 0x00023d0000097ab9 */ /* 0x000fe40000000800 */
[----:B------:R-:W-:-:S04]  /*0420*/  UIADD3 UR9, UP1, UR13, UR9, URZ ;  /* 0x000000090d097290 */ /* 0x000fc8000ff3e03f */
[----:B------:R-:W-:-:S04]  /*0430*/  UIADD3.X UR10, URZ, UR24, URZ, UP1, !UPT ;  /* 0x000000183f0a7290 */ /* 0x000fc80008ffe43f */
[----:B------:R-:W-:-:S04]  /*0440*/  UIMAD.WIDE.U32 UR4, UR10, UR22, URZ ;  /* 0x000000160a0472a5 */ /* 0x000fc8000f8e003f */
[----:B------:R-:W-:Y:S02]  /*0450*/  UIMAD.WIDE.U32 UR18, UP1, UR9, UR23, UR4 ;  /* 0x00000017091272a5 */ /* 0x000fe4000f820004 */
[----:B------:R-:W-:Y:S02]  /*0460*/  UIMAD.WIDE.U32 UR4, UR9, UR22, URZ ;  /* 0x00000016090472a5 */ /* 0x000fe4000f8e003f */
[----:B------:R-:W-:Y:S02]  /*0470*/  UIADD3.X UR25, URZ, URZ, URZ, UP1, !UPT ;  /* 0x0000003f3f197290 */ /* 0x000fe40008ffe43f */
[----:B------:R-:W-:Y:S01]  /*0480*/  UIADD3 URZ, UP1, UR5, UR18, URZ ;  /* 0x00000012053f7290 */ /* 0x000fe2000ff3e03f */
[----:B------:R-:W-:-:S03]  /*0490*/  UMOV UR24, UR19 ;  /* 0x0000001300187c82 */ /* 0x000fc60008000000 */
[----:B------:R-:W-:-:S07]  /*04a0*/  UIMAD.WIDE.U32.X UR4, UR10, UR23, UR24, UP1 ;  /* 0x000000170a0472a5 */ /* 0x000fce00088e0418 */
[----:B------:R-:W-:Y:S01]  /*04b0*/  UMOV UR13, UR4 ;  /* 0x00000004000d7c82 */ /* 0x000fe20008000000 */
[----:B------:R-:W-:-:S05]  /*04c0*/  UMOV UR24, UR5 ;  /* 0x0000000500187c82 */ /* 0x000fca0008000000 */
.L_x_0:
[----:B------:R-:W-:Y:S01]  /*04d0*/  ULDC UR9, c[0x0][0x934] ;  /* 0x00024d0000097ab9 */ /* 0x000fe20000000800 */
[----:B------:R-:W-:Y:S01]  /*04e0*/  ULDC UR10, c[0x0][0x904] ;  /* 0x00024100000a7ab9 */ /* 0x000fe20000000800 */
[----:B------:R-:W-:Y:S01]  /*04f0*/  ULDC UR4, c[0x0][0x938] ;  /* 0x00024e0000047ab9 */ /* 0x000fe20000000800 */
[----:B------:R-:W-:Y:S01]  /*0500*/  USHF.L.U32 UR9, UR9, UR10, URZ ;  /* 0x0000000a09097299 */ /* 0x000fe2000800063f */
[----:B------:R-:W-:Y:S01]  /*0510*/  SHF.R.U32.HI R14, RZ, 0x5, R20 ;  /* 0x00000005ff0e7819 */ /* 0x000fe20000011614 */
[----:B------:R-:W-:Y:S01]  /*0520*/  USHF.L.U32 UR10, UR4, UR10, URZ ;  /* 0x0000000a040a7299 */ /* 0x000fe2000800063f */
[----:B------:R-:W-:Y:S01]  /*0530*/  ULDC UR26, c[0x0][0x8d8] ;  /* 0x00023600001a7ab9 */ /* 0x000fe20000000800 */
[----:B------:R-:W-:Y:S02]  /*0540*/  ULDC UR30, c[0x0][0x8f0] ;  /* 0x00023c00001e7ab9 */ /* 0x000fe40000000800 */
[----:B------:R-:W-:Y:S01]  /*0550*/  IMAD.U32 R10, RZ, RZ, UR9 ;  /* 0x00000009ff0a7e24 */ /* 0x000fe2000f8e00ff */
[----:B------:R-:W-:Y:S01]  /*0560*/  USHF.R.U64 UR18, UR11, UR26, UR12 ;  /* 0x0000001a0b127299 */ /* 0x000fe2000800120c */
[----:B------:R-:W-:Y:S01]  /*0570*/  MOV R9, UR10 ;  /* 0x0000000a00097c02 */ /* 0x000fe20008000f00 */
[----:B------:R-:W-:-:S02]  /*0580*/  USHF.R.U64 UR11, UR13, UR30, UR24 ;  /* 0x0000001e0d0b7299 */ /* 0x000fc40008001218 */
[----:B------:R-:W-:Y:S01]  /*0590*/  IABS R2, R10 ;  /* 0x0000000a00027213 */ /* 0x000fe20000000000 */
[----:B------:R-:W-:Y:S01]  /*05a0*/  UIADD3 UR18, UR18, -0x1, UR9 ;  /* 0xffffffff12127890 */ /* 0x000fe2000fffe009 */
[----:B------:R-:W-:Y:S01]  /*05b0*/  IABS R3, R9 ;  /* 0x0000000900037213 */ /* 0x000fe20000000000 */
[----:B------:R-:W-:Y:S01]  /*05c0*/  UIADD3 UR11, UR11, -0x1, UR10 ;  /* 0xffffffff0b0b7890 */ /* 0x000fe2000fffe00a */
[----:B------:R-:W-:Y:S01]  /*05d0*/  R2UR UR28, R2 ;  /* 0x00000000021c72ca */ /* 0x000fe200000e0000 */
[----:B------:R-:W-:Y:S01]  /*05e0*/  UMOV UR12, URZ ;  /* 0x0000003f000c7c82 */ /* 0x000fe20008000000 */
[----:B------:R-:W-:Y:S01]  /*05f0*/  UISETP.GE.AND UP5, UPT, UR18, URZ, UPT ;  /* 0x0000003f1200728c */ /* 0x000fe2000bfa6270 */
[----:B------:R-:W-:Y:S01]  /*0600*/  IMAD.MOV.U32 R2, RZ, RZ, R3 ;  /* 0x000000ffff027224 */ /* 0x000fe200078e0003 */
[----:B------:R-:W-:Y:S01]  /*0610*/  UISETP.NE.AND UP4, UPT, UR9, URZ, UPT ;  /* 0x0000003f0900728c */ /* 0x000fe2000bf85270 */
[----:B------:R-:W-:-:S03]  /*0620*/  UMOV UR59, 0x1 ;  /* 0x00000001003b7882 */ /* 0x000fc60000000000 */
[----:B------:R-:W-:-:S05]  /*0630*/  R2UR UR27, R2 ;  /* 0x00000000021b72ca */ /* 0x000fca00000e0000 */
[----:B------:R-:W1:Y:S08]  /*0640*/  I2F.RP R2, UR28 ;  /* 0x0000001c00027d06 */ /* 0x000e700008209400 */
[----:B------:R-:W2:Y:S08]  /*0650*/  I2F.RP R4, UR27 ;  /* 0x0000001b00047d06 */ /* 0x000eb00008209400 */
[----:B-1----:R-:W1:Y:S08]  /*0660*/  MUFU.RCP R2, R2 ;  /* 0x0000000200027308 */ /* 0x002e700000001000 */
[----:B--2---:R-:W2:Y:S01]  /*0670*/  MUFU.RCP R4, R4 ;  /* 0x0000000400047308 */ /* 0x004ea20000001000 */
[----:B-1----:R-:W-:-:S02]  /*0680*/  VIADD R3, R2, 0xffffffe ;  /* 0x0ffffffe02037836 */ /* 0x002fc40000000000 */
[----:B------:R-:W-:-:S05]  /*0690*/  IMAD.U32 R2, RZ, RZ, UR18 ;  /* 0x00000012ff027e24 */ /* 0x000fca000f8e00ff */
[----:B------:R-:W1:Y:S01]  /*06a0*/  F2I.FTZ.U32.TRUNC.NTZ R3, R3 ;  /* 0x0000000300037305 */ /* 0x000e62000021f000 */
[----:B------:R-:W-:Y:S02]  /*06b0*/  IABS R2, R2 ;  /* 0x0000000200027213 */ /* 0x000fe40000000000 */
[----:B--2---:R-:W-:Y:S02]  /*06c0*/  IADD3 R5, R4, 0xffffffe, RZ ;  /* 0x0ffffffe04057810 */ /* 0x004fe40007ffe0ff */
[----:B------:R-:W-:Y:S02]  /*06d0*/  IABS R4, R10 ;  /* 0x0000000a00047213 */ /* 0x000fe40000000000 */
[----:B------:R-:W-:Y:S02]  /*06e0*/  R2UR UR32, R2 ;  /* 0x00000000022072ca */ /* 0x000fe400000e0000 */
[----:B------:R-:W2:Y:S01]  /*06f0*/  F2I.FTZ.U32.TRUNC.NTZ R5, R5 ;  /* 0x0000000500057305 */ /* 0x000ea2000021f000 */
[----:B------:R-:W-:-:S02]  /*0700*/  IADD3 R4, RZ, -R4, RZ ;  /* 0x80000004ff047210 */ /* 0x000fc40007ffe0ff */
[----:B-1----:R-:W-:Y:S01]  /*0710*/  R2UR UR13, R3 ;  /* 0x00000000030d72ca */ /* 0x002fe200000e0000 */
[----:B------:R-:W-:Y:S01]  /*0720*/  IMAD.U32 R3, RZ, RZ, UR11 ;  /* 0x0000000bff037e24 */ /* 0x000fe2000f8e00ff */
[----:B--2---:R-:W-:-:S04]  /*0730*/  R2UR UR5, R5 ;  /* 0x00000000050572ca */ /* 0x004fc800000e0000 */
[----:B------:R-:W-:Y:S01]  /*0740*/  IABS R5, R3 ;  /* 0x0000000300057213 */ /* 0x000fe20000000000 */
[----:B------:R-:W-:Y:S01]  /*0750*/  IMAD.MOV.U32 R3, RZ, RZ, R4 ;  /* 0x000000ffff037224 */ /* 0x000fe200078e0004 */
[----:B------:R-:W-:-:S05]  /*0760*/  IABS R4, R9 ;  /* 0x0000000900047213 */ /* 0x000fca0000000000 */
[----:B------:R-:W-:Y:S01]  /*0770*/  UIADD3 UR4, URZ, -UR13, URZ ;  /* 0x8000000d3f047290 */ /* 0x000fe2000fffe03f */
[----:B------:R-:W-:Y:S01]  /*0780*/  IMAD.MOV.U32 R2, RZ, RZ, R5 ;  /* 0x000000ffff027224 */ /* 0x000fe200078e0005 */
[----:B------:R-:W-:Y:S02]  /*0790*/  IADD3 R4, RZ, -R4, RZ ;  /* 0x80000004ff047210 */ /* 0x000fe40007ffe0ff */
[----:B------:R-:W-:Y:S01]  /*07a0*/  UIMAD UR4, UR4, UR28, URZ ;  /* 0x0000001c040472a4 */ /* 0x000fe2000f8e023f */
[----:B------:R-:W-:Y:S02]  /*07b0*/  R2UR UR29, R3 ;  /* 0x00000000031d72ca */ /* 0x000fe400000e0000 */
[----:B------:R-:W-:Y:S01]  /*07c0*/  R2UR UR33, R2 ;  /* 0x00000000022172ca */ /* 0x000fe200000e0000 */
[----:B------:R-:W-:Y:S01]  /*07d0*/  UIADD3 UR24, URZ, -UR5, URZ ;  /* 0x800000053f187290 */ /* 0x000fe2000fffe03f */
[----:B------:R-:W-:Y:S01]  /*07e0*/  IMAD.MOV.U32 R2, RZ, RZ, R4 ;  /* 0x000000ffff027224 */ /* 0x000fe200078e0004 */
[----:B------:R-:W-:Y:S01]  /*07f0*/  UIMAD.WIDE.U32 UR12, UR13, UR4, UR12 ;  /* 0x000000040d0c72a5 */ /* 0x000fe2000f8e000c */
[----:B------:R-:W1:Y:S01]  /*0800*/  SHFL.IDX PT, R3, R14, RZ, 0x1f ;  /* 0x00001fff0e037589 */ /* 0x000e6200000e0000 */
[----:B------:R-:W-:Y:S01]  /*0810*/  UIMAD UR24, UR24, UR27, URZ ;  /* 0x0000001b181872a4 */ /* 0x000fe2000f8e023f */
[----:B------:R-:W-:Y:S01]  /*0820*/  UMOV UR4, URZ ;  /* 0x0000003f00047c82 */ /* 0x000fe20008000000 */
[----:B------:R-:W-:-:S02]  /*0830*/  R2UR UR31, R2 ;  /* 0x00000000021f72ca */ /* 0x000fc400000e0000 */
[----:B------:R-:W-:Y:S01]  /*0840*/  UIMAD.WIDE.U32 UR24, UR5, UR24, UR4 ;  /* 0x00000018051872a5 */ /* 0x000fe2000f8e0004 */
[----:B------:R-:W-:Y:S01]  /*0850*/  SHF.R.U32.HI R2, RZ, 0x7, R20 ;  /* 0x00000007ff027819 */ /* 0x000fe20000011614 */
[----:B------:R-:W-:-:S04]  /*0860*/  UIMAD.WIDE.U32 UR4, UR13, UR32, URZ ;  /* 0x000000200d0472a5 */ /* 0x000fc8000f8e003f */
[----:B------:R-:W-:Y:S01]  /*0870*/  UIMAD UR5, UR5, UR29, UR32 ;  /* 0x0000001d050572a4 */ /* 0x000fe2000f8e0220 */
[----:B------:R-:W2:Y:S01]  /*0880*/  SHFL.IDX PT, R2, R2, RZ, 0x1f ;  /* 0x00001fff02027589 */ /* 0x000ea200000e0000 */
[----:B------:R-:W-:Y:S01]  /*0890*/  UMOV UR19, UR25 ;  /* 0x0000001900137c82 */ /* 0x000fe20008000000 */
[----:B------:R-:W-:Y:S02]  /*08a0*/  ULOP3.LUT UR32, URZ, UR9, URZ, 0x33, !UPT ;  /* 0x000000093f207292 */ /* 0x000fe4000f8e333f */
[----:B------:R-:W-:Y:S02]  /*08b0*/  UIMAD.WIDE.U32 UR24, UR19, UR33, URZ ;  /* 0x00000021131872a5 */ /* 0x000fe4000f8e003f */
[----:B------:R-:W-:Y:S02]  /*08c0*/  UISETP.GT.U32.AND UP1, UPT, UR28, UR5, UPT ;  /* 0x000000051c00728c */ /* 0x000fe4000bf24070 */
[----:B------:R-:W-:Y:S02]  /*08d0*/  UIMAD UR25, UR25, UR31, UR33 ;  /* 0x0000001f191972a4 */ /* 0x000fe4000f8e0221 */
[----:B------:R-:W-:-:S02]  /*08e0*/  ULOP3.LUT UR33, URZ, UR10, URZ, 0x33, !UPT ;  /* 0x0000000a3f217292 */ /* 0x000fc4000f8e333f */
[----:B------:R-:W-:Y:S01]  /*08f0*/  UISETP.GT.U32.AND UP2, UPT, UR27, UR25, UPT ;  /* 0x000000191b00728c */ /* 0x000fe2000bf44070 */
[----:B-1----:R-:W-:-:S04]  /*0900*/  R2UR UR34, R3 ;  /* 0x00000000032272ca */ /* 0x002fc800000e0000 */
[----:B------:R-:W-:-:S04]  /*0910*/  @!UP1 UIADD3 UR5, UR5, -UR28, URZ ;  /* 0x8000001c05059290 */ /* 0x000fc8000fffe03f */
[----:B------:R-:W-:Y:S02]  /*0920*/  UISETP.GT.U32.AND UP6, UPT, UR28, UR5, UPT ;  /* 0x000000051c00728c */ /* 0x000fe4000bfc4070 */
[----:B------:R-:W-:Y:S01]  /*0930*/  @!UP2 UIADD3 UR25, UR25, -UR27, URZ ;  /* 0x8000001b1919a290 */ /* 0x000fe2000fffe03f */
[----:B--2---:R-:W-:Y:S01]  /*0940*/  R2UR UR12, R2 ;  /* 0x00000000020c72ca */ /* 0x004fe200000e0000 */
[----:B------:R-:W-:Y:S01]  /*0950*/  UISETP.NE.AND UP2, UPT, UR10, URZ, UPT ;  /* 0x0000003f0a00728c */ /* 0x000fe2000bf45270 */
[----:B------:R-:W-:Y:S01]  /*0960*/  ISETP.NE.AND P1, PT, RZ, UR34, PT ;  /* 0x00000022ff007c0c */ /* 0x000fe2000bf25270 */
[----:B------:R-:W-:Y:S02]  /*0970*/  UISETP.GT.U32.AND UP1, UPT, UR27, UR25, UPT ;  /* 0x000000191b00728c */ /* 0x000fe4000bf24070 */
[----:B------:R-:W-:-:S03]  /*0980*/  USHF.R.S32.HI UR4, URZ, 0x1f, UR34 ;  /* 0x0000001f3f047899 */ /* 0x000fc60008011422 */
[----:B------:R-:W-:Y:S02]  /*0990*/  @!UP6 UIADD3 UR5, UR5, -UR28, URZ ;  /* 0x8000001c0505e290 */ /* 0x000fe4000fffe03f */
[----:B------:R-:W-:Y:S02]  /*09a0*/  UISETP.GE.AND UP6, UPT, UR11, URZ, UPT ;  /* 0x0000003f0b00728c */ /* 0x000fe4000bfc6270 */
[----:B------:R-:W-:Y:S02]  /*09b0*/  @!UP5 UIADD3 UR5, -UR5, URZ, URZ ;  /* 0x0000003f0505d290 */ /* 0x000fe4000fffe13f */
[----:B------:R-:W-:Y:S02]  /*09c0*/  @!UP1 UIADD3 UR25, UR25, -UR27, URZ ;  /* 0x8000001b19199290 */ /* 0x000fe4000fffe03f */
[----:B------:R-:W-:Y:S02]  /*09d0*/  ULEA.HI UR4, UR4, UR34, URZ, 0x2 ;  /* 0x0000002204047291 */ /* 0x000fe4000f8f103f */
[----:B------:R-:W-:-:S02]  /*09e0*/  USEL UR5, UR32, UR5, !UP4 ;  /* 0x0000000520057287 */ /* 0x000fc4000e000000 */
[----:B------:R-:W-:Y:S02]  /*09f0*/  ULOP3.LUT UR4, UR4, 0xfffffffc, URZ, 0xc0, !UPT ;  /* 0xfffffffc04047892 */ /* 0x000fe4000f8ec03f */
[----:B------:R-:W-:Y:S02]  /*0a00*/  @!UP6 UIADD3 UR25, -UR25, URZ, URZ ;  /* 0x0000003f1919e290 */ /* 0x000fe4000fffe13f */
[----:B------:R-:W-:Y:S02]  /*0a10*/  UIADD3 UR5, UR18, -UR5, URZ ;  /* 0x8000000512057290 */ /* 0x000fe4000fffe03f */
[----:B------:R-:W-:Y:S02]  /*0a20*/  USEL UR25, UR33, UR25, !UP2 ;  /* 0x0000001921197287 */ /* 0x000fe4000d000000 */
[----:B------:R-:W-:Y:S02]  /*0a30*/  UIADD3 UR47, UR34, -UR4, URZ ;  /* 0x80000004222f7290 */ /* 0x000fe4000fffe03f */
[----:B------:R-:W-:-:S02]  /*0a40*/  UIADD3 UR25, UR11, -UR25, URZ ;  /* 0x800000190b197290 */ /* 0x000fc4000fffe03f */
[----:B------:R-:W-:Y:S02]  /*0a50*/  UISETP.NE.AND UP1, UPT, UR12, URZ, UPT ;  /* 0x0000003f0c00728c */ /* 0x000fe4000bf25270 */
[----:B------:R-:W-:Y:S02]  /*0a60*/  UIMAD UR24, UR5, UR25, URZ ;  /* 0x00000019051872a4 */ /* 0x000fe4000f8e023f */
[----:B------:R-:W-:Y:S02]  /*0a70*/  USEL UR4, UR25, UR5, !UP3 ;  /* 0x0000000519047287 */ /* 0x000fe4000d800000 */
[----:B------:R-:W-:Y:S02]  /*0a80*/  USHF.R.S32.HI UR25, URZ, 0x1f, UR24 ;  /* 0x0000001f3f197899 */ /* 0x000fe40008011418 */
[----:B------:R-:W-:Y:S01]  /*0a90*/  USHF.R.S32.HI UR5, URZ, 0x1f, UR4 ;  /* 0x0000001f3f057899 */ /* 0x000fe20008011404 */
[----:B------:R-:W-:Y:S01]  /*0aa0*/  IMAD.U32 R6, RZ, RZ, UR24 ;  /* 0x00000018ff067e24 */ /* 0x000fe2000f8e00ff */
[----:B------:R-:W-:Y:S01]  /*0ab0*/  UISETP.EQ.AND UP5, UPT, UR47, 0x3, !UP1 ;  /* 0x000000032f00788c */ /* 0x000fe2000cfa2270 */
[----:B------:R-:W-:Y:S01]  /*0ac0*/  IMAD.U32 R4, RZ, RZ, UR4 ;  /* 0x00000004ff047e24 */ /* 0x000fe2000f8e00ff */
[----:B------:R-:W-:-:S02]  /*0ad0*/  MOV R7, UR25 ;  /* 0x0000001900077c02 */ /* 0x000fc40008000f00 */
[----:B------:R-:W-:Y:S01]  /*0ae0*/  USEL UR59, UR59, 0x2, UP5 ;  /* 0x000000023b3b7887 */ /* 0x000fe2000a800000 */
[----:B------:R-:W-:Y:S01]  /*0af0*/  IMAD.U32 R5, RZ, RZ, UR5 ;  /* 0x00000005ff057e24 */ /* 0x000fe2000f8e00ff */
[----:B------:R-:W-:Y:S10]  /*0b00*/  @P1 BRA `(.L_x_1) ;  /* 0x0000000000841947 */ /* 0x000ff40003800000 */
[----:B------:R-:W-:Y:S01]  /*0b10*/  ELECT P1, URZ, PT ;  /* 0x00000000003f782f */ /* 0x000fe20003820000 */
[----:B------:R-:W-:-:S12]  /*0b20*/  BSSY B0, `(.L_x_1) ;  /* 0x000001f000007945 */ /* 0x000fd80003800000 */
[----:B------:R-:W-:Y:S05]  /*0b30*/  @!P1 BRA `(.L_x_2) ;  /* 0x0000000000749947 */ /* 0x000fea0003800000 */
[----:B------:R-:W1:Y:S01]  /*0b40*/  S2UR UR11, SR_CgaCtaId ;  /* 0x00000000000b79c3 */ /* 0x000e620000008800 */
[----:B------:R-:W-:Y:S01]  /*0b50*/  UMOV UR4, 0x400 ;  /* 0x0000040000047882 */ /* 0x000fe20000000000 */
[----:B------:R-:W-:Y:S01]  /*0b60*/  UMOV UR5, 0x1 ;  /* 0x0000000100057882 */ /* 0x000fe20000000000 */
[----:B------:R-:W-:Y:S02]  /*0b70*/  UMOV UR24, 0x140 ;  /* 0x0000014000187882 */ /* 0x000fe40000000000 */
[----:B------:R-:W-:-:S04]  /*0b80*/  UIADD3 UR24, -UR24, 0x100000, URZ ;  /* 0x0010000018187890 */ /* 0x000fc8000fffe13f */
[----:B------:R-:W-:Y:S02]  /*0b90*/  USHF.L.U32 UR25, UR24, 0xb, URZ ;  /* 0x0000000b18197899 */ /* 0x000fe4000800063f */
[----:B------:R-:W-:Y:S02]  /*0ba0*/  USHF.L.U32 UR24, UR24, 0x1, URZ ;  /* 0x0000000118187899 */ /* 0x000fe4000800063f */
[----:B-1----:R-:W-:Y:S02]  /*0bb0*/  ULEA UR11, UR11, UR4, 0x18 ;  /* 0x000000040b0b7291 */ /* 0x002fe4000f8ec03f */
[----:B------:R-:W-:-:S04]  /*0bc0*/  UIADD3 UR4, -UR5, 0x100000, URZ ;  /* 0x0010000005047890 */ /* 0x000fc8000fffe13f */
[----:B------:R-:W-:Y:S02]  /*0bd0*/  USHF.L.U32 UR5, UR4, 0xb, URZ ;  /* 0x0000000b04057899 */ /* 0x000fe4000800063f */
[----:B------:R-:W-:Y:S01]  /*0be0*/  USHF.L.U32 UR4, UR4, 0x1, URZ ;  /* 0x0000000104047899 */ /* 0x000fe2000800063f */
[----:B------:R-:W1:Y:S11]  /*0bf0*/  FENCE.VIEW.ASYNC.S ;  /* 0x00000000000073c6 */ /* 0x000e760000000000 */
[----:B-1----:R1:W2:Y:S01]  /*0c00*/  SYNCS.EXCH.64 URZ, [UR11+0x34400], UR4 ;  /* 0x034400040b3f75b2 */ /* 0x0022a20008000100 */
[----:B------:R1:W3:Y:S01]  /*0c10*/  SYNCS.EXCH.64 URZ, [UR11+0x34440], UR24 ;  /* 0x034440180b3f75b2 */ /* 0x0002e20008000100 */
[----:B------:R1:W4:Y:S01]  /*0c20*/  SYNCS.EXCH.64 URZ, [UR11+0x34408], UR4 ;  /* 0x034408040b3f75b2 */ /* 0x0003220008000100 */
[----:B------:R1:W1:Y:S01]  /*0c30*/  SYNCS.EXCH.64 URZ, [UR11+0x34448], UR24 ;  /* 0x034448180b3f75b2 */ /* 0x0002620008000100 */
        /* <DEDUP_REMOVED lines=12> */
[----:B------:R-:W-:Y:S01]  /*0d00*/  NOP ;  /* 0x0000000000007918 */ /* 0x000fe20000000000 */
.L_x_2:
[----:B-1----:R-:W-:Y:S05]  /*0d10*/  BSYNC B0 ;  /* 0x0000000000007941 */ /* 0x002fea0003800000 */
.L_x_1:
[----:B------:R-:W1:Y:S01]  /*0d20*/  SHFL.IDX PT, R11, R14, RZ, 0x1f ;  /* 0x00001fff0e0b7589 */ /* 0x000e6200000e0000 */
[----:B------:R-:W-:Y:S01]  /*0d30*/  UIADD3 UR18, UR12, -0x1, URZ ;  /* 0xffffffff0c127890 */ /* 0x000fe2000fffe03f */
[----:B------:R-:W-:Y:S01]  /*0d40*/  I2FP.F32.U32 R2, UR6 ;  /* 0x0000000600027c45 */ /* 0x000fe20008201000 */
[----:B------:R-:W-:Y:S01]  /*0d50*/  UISETP.LT.U32.AND UP6, UPT, UR47, 0x2, !UP1 ;  /* 0x000000022f00788c */ /* 0x000fe2000cfc1070 */
[----:B------:R-:W-:Y:S01]  /*0d60*/  NOP ;  /* 0x0000000000007918 */ /* 0x000fe20000000000 */
[----:B------:R-:W-:Y:S02]  /*0d70*/  UISETP.GE.U32.AND UP5, UPT, UR18, 0x2, UPT ;  /* 0x000000021200788c */ /* 0x000fe4000bfa6070 */
[----:B------:R-:W-:-:S04]  /*0d80*/  USEL UR40, URZ, 0x1, !UP6 ;  /* 0x000000013f287887 */ /* 0x000fc8000f000000 */
[----:B------:R-:W-:Y:S01]  /*0d90*/  USEL UR40, UR40, 0x2, UP5 ;  /* 0x0000000228287887 */ /* 0x000fe2000a800000 */
[----:B-1----:R-:W-:-:S13]  /*0da0*/  ISETP.NE.AND P1, PT, R11, RZ, PT ;  /* 0x000000ff0b00720c */ /* 0x002fda0003f25270 */
[----:B------:R-:W-:Y:S05]  /*0db0*/  @P1 BRA `(.L_x_3) ;  /* 0x0000000000581947 */ /* 0x000fea0003800000 */
[----:B------:R-:W1:Y:S01]  /*0dc0*/  S2UR UR5, SR_CgaCtaId ;  /* 0x00000000000579c3 */ /* 0x000e620000008800 */
[----:B------:R-:W-:Y:S01]  /*0dd0*/  UMOV UR4, 0x400 ;  /* 0x0000040000047882 */ /* 0x000fe20000000000 */
[----:B------:R-:W-:Y:S01]  /*0de0*/  UMOV UR24, 0x1 ;  /* 0x0000000100187882 */ /* 0x000fe20000000000 */
[----:B------:R-:W-:Y:S01]  /*0df0*/  UMOV UR25, 0x2 ;  /* 0x0000000200197882 */ /* 0x000fe20000000000 */
[----:B------:R-:W-:Y:S01]  /*0e00*/  ELECT P1, URZ, PT ;  /* 0x00000000003f782f */ /* 0x000fe20003820000 */
[----:B-1----:R-:W-:Y:S02]  /*0e10*/  ULEA UR11, UR5, UR4, 0x18 ;  /* 0x00000004050b7291 */ /* 0x002fe4000f8ec03f */
[----:B------:R-:W-:-:S04]  /*0e20*/  UIADD3 UR4, -UR24, 0x100000, URZ ;  /* 0x0010000018047890 */ /* 0x000fc8000fffe13f */
[----:B------:R-:W-:Y:S02]  /*0e30*/  USHF.L.U32 UR5, UR4, 0xb, URZ ;  /* 0x0000000b04057899 */ /* 0x000fe4000800063f */
[----:B------:R-:W-:Y:S02]  /*0e40*/  USHF.L.U32 UR4, UR4, 0x1, URZ ;  /* 0x0000000104047899 */ /* 0x000fe4000800063f */
[----:B------:R-:W-:-:S04]  /*0e50*/  UIADD3 UR24, -UR25, 0x100000, URZ ;  /* 0x0010000019187890 */ /* 0x000fc8000fffe13f */
[----:B------:R-:W-:Y:S02]  /*0e60*/  USHF.L.U32 UR25, UR24, 0xb, URZ ;  /* 0x0000000b18197899 */ /* 0x000fe4000800063f */
[----:B------:R-:W-:Y:S01]  /*0e70*/  USHF.L.U32 UR24, UR24, 0x1, URZ ;  /* 0x0000000118187899 */ /* 0x000fe2000800063f */
[----:B------:R-:W1:Y:S03]  /*0e80*/  FENCE.VIEW.ASYNC.S ;  /* 0x00000000000073c6 */ /* 0x000e660000000000 */
[----:B-1----:R1:W1:Y:S08]  /*0e90*/  SYNCS.EXCH.64 URZ, [UR11+0x34480], UR4 ;  /* 0x034480040b3f75b2 */ /* 0x0022700008000100 */
        /* <DEDUP_REMOVED lines=8> */
.L_x_3:
[----:B------:R-:W2:Y:S01]  /*0f20*/  SHFL.IDX PT, R15, R14, RZ, 0x1f ;  /* 0x00001fff0e0f7589 */ /* 0x000ea200000e0000 */
[----:B-1----:R-:W-:Y:S01]  /*0f30*/  ULDC UR4, c[0x0][0x154] ;  /* 0x0000550000047ab9 */ /* 0x002fe20000000800 */
[----:B------:R-:W1:Y:S01]  /*0f40*/  LDC R13, c[0x0][0x148] ;  /* 0x00005200ff0d7b82 */ /* 0x000e620000000800 */
[----:B------:R-:W-:Y:S01]  /*0f50*/  FMUL R3, R2, UR4 ;  /* 0x0000000402037c20 */ /* 0x000fe20008400000 */
[----:B------:R-:W-:Y:S01]  /*0f60*/  UISETP.EQ.AND UP6, UPT, UR47, 0x2, !UP1 ;  /* 0x000000022f00788c */ /* 0x000fe2000cfc2270 */
[----:B------:R-:W-:Y:S01]  /*0f70*/  I2FP.F32.U32 R2, UR58 ;  /* 0x0000003a00027c45 */ /* 0x000fe20008201000 */
[----:B------:R-:W-:Y:S01]  /*0f80*/  ULDC UR4, c[0x0][0x150] ;  /* 0x0000540000047ab9 */ /* 0x000fe20000000800 */
[----:B------:R-:W-:Y:S01]  /*0f90*/  NOP ;  /* 0x0000000000007918 */ /* 0x000fe20000000000 */
[----:B------:R-:W-:Y:S01]  /*0fa0*/  USEL UR61, URZ, 0x1, !UP6 ;  /* 0x000000013f3d7887 */ /* 0x000fe2000f000000 */
[----:B------:R-:W3:Y:S03]  /*0fb0*/  F2I.U32.TRUNC.NTZ R3, R3 ;  /* 0x0000000300037305 */ /* 0x000ee6000020f000 */
[----:B------:R-:W-:Y:S01]  /*0fc0*/  USEL UR61, UR61, 0x2, UP5 ;  /* 0x000000023d3d7887 */ /* 0x000fe2000a800000 */
[----:B--2---:R-:W-:Y:S01]  /*0fd0*/  ISETP.NE.AND P1, PT, R15, RZ, PT ;  /* 0x000000ff0f00720c */ /* 0x004fe20003f25270 */
[----:B------:R-:W-:Y:S01]  /*0fe0*/  FMUL R15, R2, UR4 ;  /* 0x00000004020f7c20 */ /* 0x000fe20008400000 */
[----:B---3--:R-:W-:-:S05]  /*0ff0*/  IADD3 R18, -R3, RZ, RZ ;  /* 0x000000ff03127210 */ /* 0x008fca0007ffe1ff */
[----:B-1----:R-:W-:-:S06]  /*1000*/  IMAD R18, R13, R18, UR6 ;  /* 0x000000060d127e24 */ /* 0x002fcc000f8e0212 */
[----:B------:R-:W-:Y:S05]  /*1010*/  @P1 BRA `(.L_x_4) ;  /* 0x0000000000581947 */ /* 0x000fea0003800000 */
[----:B------:R-:W1:Y:S01]  /*1020*/  S2UR UR5, SR_CgaCtaId ;  /* 0x00000000000579c3 */ /* 0x000e620000008800 */
[----:B------:R-:W-:Y:S01]  /*1030*/  UMOV UR4, 0x400 ;  /* 0x0000040000047882 */ /* 0x000fe20000000000 */
[----:B------:R-:W-:Y:S01]  /*1040*/  UMOV UR11, 0x20 ;  /* 0x00000020000b7882 */ /* 0x000fe20000000000 */
[----:B------:R-:W-:Y:S01]  /*1050*/  UMOV UR24, 0x80 ;  /* 0x0000008000187882 */ /* 0x000fe20000000000 */
[----:B------:R-:W-:Y:S01]  /*1060*/  ELECT P1, URZ, PT ;  /* 0x00000000003f782f */ /* 0x000fe20003820000 */
        /* <DEDUP_REMOVED lines=10> */
[----:B------:R1:W1:Y:S01]  /*1110*/  SYNCS.EXCH.64 URZ, [UR6+0x344c8], UR4 ;  /* 0x0344c804063f75b2 */ /* 0x0002620008000100 */
[----:B------:R1:W1:Y:S01]  /*1120*/  SYNCS.EXCH.64 URZ, [UR6+0x344e8], UR24 ;  /* 0x0344e818063f75b2 */ /* 0x0002620008000100 */
[----:B------:R1:W1:Y:S01]  /*1130*/  SYNCS.EXCH.64 URZ, [UR6+0x344d0], UR4 ;  /* 0x0344d004063f75b2 */ /* 0x0002620008000100 */
[----:B------:R1:W1:Y:S01]  /*1140*/  SYNCS.EXCH.64 URZ, [UR6+0x344f0], UR24 ;  /* 0x0344f018063f75b2 */ /* 0x0002620008000100 */
[----:B------:R1:W1:Y:S01]  /*1150*/  SYNCS.EXCH.64 URZ, [UR6+0x344d8], UR4 ;  /* 0x0344d804063f75b2 */ /* 0x0002620008000100 */
[----:B------:R1:W1:Y:S01]  /*1160*/  SYNCS.EXCH.64 URZ, [UR6+0x344f8], UR24 ;  /* 0x0344f818063f75b2 */ /* 0x0002620008000100 */
[----:B------:R-:W-:Y:S01]  /*1170*/  NOP ;  /* 0x0000000000007918 */ /* 0x000fe20000000000 */
.L_x_4:
[----:B------:R-:W4:Y:S01]  /*1180*/  SHFL.IDX PT, R13, R14, RZ, 0x1f ;  /* 0x00001fff0e0d7589 */ /* 0x000f2200000e0000 */
[----:B------:R-:W-:Y:S02]  /*1190*/  SHF.R.S32.HI R3, RZ, 0x1f, R20 ;  /* 0x0000001fff037819 */ /* 0x000fe40000011414 */
[----:B------:R-:W-:Y:S02]  /*11a0*/  ELECT P1, URZ, PT ;  /* 0x00000000003f782f */ /* 0x000fe40003820000 */
[----:B------:R-:W-:Y:S01]  /*11b0*/  SHF.R.S32.HI R16, RZ, 0x1f, R11 ;  /* 0x0000001fff107819 */ /* 0x000fe2000001140b */
[----:B------:R-:W2:Y:S01]  /*11c0*/  SHFL.IDX PT, R2, R14, RZ, 0x1f ;  /* 0x00001fff0e027589 */ /* 0x000ea200000e0000 */
[----:B------:R-:W-:Y:S02]  /*11d0*/  LEA.HI R3, R3, R20, RZ, 0x7 ;  /* 0x0000001403037211 */ /* 0x000fe400078f38ff */
[----:B------:R-:W-:Y:S02]  /*11e0*/  ELECT P2, URZ, PT ;  /* 0x00000000003f782f */ /* 0x000fe40003840000 */
[----:B------:R-:W-:Y:S01]  /*11f0*/  LEA.HI R16, R16, R11, RZ, 0x2 ;  /* 0x0000000b10107211 */ /* 0x000fe200078f10ff */
[----:B------:R-:W3:Y:S01]  /*1200*/  LDC R17, c[0x0][0x144] ;  /* 0x00005100ff117b82 */ /* 0x000ee20000000800 */
[----:B------:R-:W-:Y:S01]  /*1210*/  LOP3.LUT R3, R3, 0xffffff80, RZ, 0xc0, !PT ;  /* 0xffffff8003037812 */ /* 0x000fe200078ec0ff */
[----:B------:R-:W2:Y:S01]  /*1220*/  F2I.U32.TRUNC.NTZ R15, R15 ;  /* 0x0000000f000f7305 */ /* 0x000ea2000020f000 */
[----:B------:R-:W-:Y:S01]  /*1230*/  LOP3.LUT R16, R16, 0x3ffffffc, RZ, 0xc0, !PT ;  /* 0x3ffffffc10107812 */ /* 0x000fe200078ec0ff */
[----:B------:R-:W-:Y:S01]  /*1240*/  UMOV UR11, 0x20 ;  /* 0x00000020000b7882 */ /* 0x000fe20000000000 */
[----:B-1----:R-:W-:Y:S01]  /*1250*/  UMOV UR25, 0x80 ;  /* 0x0000008000197882 */ /* 0x002fe20000000000 */
[----:B------:R-:W-:Y:S01]  /*1260*/  IMAD.IADD R158, R20, 0x1, -R3 ;  /* 0x00000001149e7824 */ /* 0x000fe200078e0a03 */
[----:B------:R-:W-:Y:S01]  /*1270*/  NOP ;  /* 0x0000000000007918 */ /* 0x000fe20000000000 */
[----:B------:R-:W-:Y:S01]  /*1280*/  IMAD.IADD R16, R11, 0x1, -R16 ;  /* 0x000000010b107824 */ /* 0x000fe200078e0a10 */
[----:B------:R-:W-:-:S02]  /*1290*/  ULDC UR60, c[0x0][0xc] ;  /* 0x00000300003c7ab9 */ /* 0x000fc40000000800 */
[----:B------:R-:W-:Y:S02]  /*12a0*/  SHF.R.S32.HI R3, RZ, 0x1f, R158 ;  /* 0x0000001fff037819 */ /* 0x000fe4000001149e */
[----:B----4-:R-:W-:Y:S01]  /*12b0*/  ISETP.NE.OR P1, PT, R13, RZ, !P1 ;  /* 0x000000ff0d00720c */ /* 0x010fe20004f25670 */
[----:B--2---:R-:W-:Y:S01]  /*12c0*/  IMAD.MOV R22, RZ, RZ, -R15 ;  /* 0x000000ffff167224 */ /* 0x004fe200078e0a0f */
[----:B------:R-:W-:Y:S02]  /*12d0*/  LEA.HI R13, R3, R158, RZ, 0x3 ;  /* 0x0000009e030d7211 */ /* 0x000fe400078f18ff */
[----:B------:R-:W-:Y:S02]  /*12e0*/  ISETP.NE.OR P2, PT, R2, RZ, !P2 ;  /* 0x000000ff0200720c */ /* 0x000fe40005745670 */
[--C-:B------:R-:W-:Y:S02]  /*12f0*/  SHF.R.S32.HI R2, RZ, 0x3, R13.reuse ;  /* 0x00000003ff027819 */ /* 0x100fe4000001140d */
[----:B------:R-:W-:Y:S01]  /*1300*/  SHF.R.S32.HI R13, RZ, 0x1f, R13 ;  /* 0x0000001fff0d7819 */ /* 0x000fe2000001140d */
[----:B---3--:R-:W-:-:S02]  /*1310*/  IMAD R17, R17, R22, UR58 ;  /* 0x0000003a11117e24 */ /* 0x008fc4000f8e0216 */
[----:B------:R-:W-:Y:S01]  /*1320*/  IMAD.MOV.U32 R22, RZ, RZ, 0x1 ;  /* 0x00000001ff167424 */ /* 0x000fe200078e00ff */
[----:B------:R-:W-:Y:S01]  /*1330*/  LEA.HI R13, R13, R2, RZ, 0x2 ;  /* 0x000000020d0d7211 */ /* 0x000fe200078f10ff */
[----:B------:R-:W-:-:S03]  /*1340*/  VOTEU.ALL UP6, P1 ;  /* 0x00000000003f7886 */ /* 0x000fc600008c0000 */
[----:B------:R-:W-:Y:S01]  /*1350*/  LOP3.LUT R13, R13, 0xfffffffc, RZ, 0xc0, !PT ;  /* 0xfffffffc0d0d7812 */ /* 0x000fe200078ec0ff */
[----:B------:R-:W-:Y:S01]  /*1360*/  VOTEU.ALL UP5, P2 ;  /* 0x00000000003f7886 */ /* 0x000fe200010a0000 */
[----:B------:R-:W1:Y:S01]  /*1370*/  @!UP6 S2UR UR5, SR_CgaCtaId ;  /* 0x000000000005e9c3 */ /* 0x000e620000008800 */
[----:B------:R-:W-:Y:S01]  /*1380*/  @!UP6 UMOV UR4, 0x400 ;  /* 0x000004000004e882 */ /* 0x000fe20000000000 */
[----:B------:R-:W-:-:S05]  /*1390*/  IADD3 R13, R2, -R13, RZ ;  /* 0x8000000d020d7210 */ /* 0x000fca0007ffe0ff */
[----:B------:R-:W-:Y:S01]  /*13a0*/  IMAD R13, R16, 0x4, R13 ;  /* 0x00000004100d7824 */ /* 0x000fe200078e020d */
[----:B------:R-:W2:Y:S04]  /*13b0*/  @!UP5 S2UR UR24, SR_CgaCtaId ;  /* 0x000000000018d9c3 */ /* 0x000ea80000008800 */
[----:B------:R-:W-:-:S04]  /*13c0*/  LEA.HI R11, R13, R13, RZ, 0x1 ;  /* 0x0000000d0d0b7211 */ /* 0x000fc800078f08ff */
[----:B------:R-:W-:-:S04]  /*13d0*/  LOP3.LUT R16, R11, 0xfffffffe, RZ, 0xc0, !PT ;  /* 0xfffffffe0b107812 */ /* 0x000fc800078ec0ff */
[----:B------:R-:W-:-:S04]  /*13e0*/  IADD3 R16, R13, -R16, RZ ;  /* 0x800000100d107210 */ /* 0x000fc80007ffe0ff */
[----:B------:R-:W-:Y:S01]  /*13f0*/  ISETP.NE.AND P3, PT, R16, R17, PT ;  /* 0x000000111000720c */ /* 0x000fe20003f65270 */
[----:B------:R-:W-:Y:S01]  /*1400*/  IMAD.SHL.U32 R16, R13, 0x4, RZ ;  /* 0x000000040d107824 */ /* 0x000fe200078e00ff */
[----:B-1----:R-:W-:Y:S02]  /*1410*/  @!UP6 ULEA UR6, UR5, UR4, 0x18 ;  /* 0x000000040506e291 */ /* 0x002fe4000f8ec03f */
[----:B------:R-:W-:-:S04]  /*1420*/  @!UP6 UIADD3 UR4, -UR11, 0x100000, URZ ;  /* 0x001000000b04e890 */ /* 0x000fc8000fffe13f */
[----:B------:R-:W-:Y:S02]  /*1430*/  @!UP6 USHF.L.U32 UR5, UR4, 0xb, URZ ;  /* 0x0000000b0405e899 */ /* 0x000fe4000800063f */
[----:B------:R-:W-:Y:S01]  /*1440*/  @!UP6 USHF.L.U32 UR4, UR4, 0x1, URZ ;  /* 0x000000010404e899 */ /* 0x000fe2000800063f */
[----:B------:R-:W-:Y:S01]  /*1450*/  LOP3.LUT R23, R13, 0xc, R16, 0x78, !PT ;  /* 0x0000000c0d177812 */ /* 0x000fe200078e7810 */
[----:B------:R-:W-:Y:S01]  /*1460*/  @!UP5 UMOV UR11, 0x400 ;  /* 0x00000400000bd882 */ /* 0x000fe20000000000 */
[----:B------:R-:W1:Y:S01]  /*1470*/  LDC R13, c[0x0][0x140] ;  /* 0x00005000ff0d7b82 */ /* 0x000e620000000800 */
[----:B--2---:R-:W-:Y:S01]  /*1480*/  @!UP5 ULEA UR11, UR24, UR11, 0x18 ;  /* 0x0000000b180bd291 */ /* 0x004fe2000f8ec03f */
[----:B------:R-:W-:Y:S01]  /*1490*/  MOV R16, 0xffffffff ;  /* 0xffffffff00107802 */ /* 0x000fe20000000f00 */
[----:B------:R-:W-:-:S04]  /*14a0*/  @!UP5 UIADD3 UR24, -UR25, 0x100000, URZ ;  /* 0x001000001918d890 */ /* 0x000fc8000fffe13f */
[----:B------:R-:W-:Y:S02]  /*14b0*/  @!UP5 USHF.L.U32 UR25, UR24, 0xb, URZ ;  /* 0x0000000b1819d899 */ /* 0x000fe4000800063f */
[----:B------:R-:W-:Y:S01]  /*14c0*/  @!UP5 USHF.L.U32 UR24, UR24, 0x1, URZ ;  /* 0x000000011818d899 */ /* 0x000fe2000800063f */
[----:B------:R-:W-:Y:S01]  /*14d0*/  VOTEU.ALL UP6, P1 ;  /* 0x00000000003f7886 */ /* 0x000fe200008c0000 */
[----:B------:R-:W-:Y:S01]  /*14e0*/  VOTEU.ALL UP5, P1 ;  /* 0x00000000003f7886 */ /* 0x000fe200008a0000 */
[----:B------:R-:W-:Y:S02]  /*14f0*/  @P3 LEA.HI R11, R23, R23, RZ, 0x1 ;  /* 0x00000017170b3211 */ /* 0x000fe400078f08ff */
[----:B------:R-:W-:Y:S01]  /*1500*/  LOP3.LUT P1, RZ, R158, 0x7, RZ, 0xc0, !PT ;  /* 0x000000079eff7812 */ /* 0x000fe2000782c0ff */
[----:B------:R-:W2:Y:S02]  /*1510*/  FENCE.VIEW.ASYNC.S ;  /* 0x00000000000073c6 */ /* 0x000ea40000000000 */
[----:B--2---:R-:W2:Y:S01]  /*1520*/  @!UP6 SYNCS.EXCH.64 URZ, [UR6+0x34500], UR4 ;  /* 0x03450004063fe5b2 */ /* 0x004ea20008000100 */
[----:B------:R-:W-:Y:S01]  /*1530*/  VOTEU.ALL UP6, P2 ;  /* 0x00000000003f7886 */ /* 0x000fe200010c0000 */
[----:B------:R-:W-:-:S02]  /*1540*/  @P3 SHF.R.S32.HI R11, RZ, 0x1, R11 ;  /* 0x00000001ff0b3819 */ /* 0x000fc4000001140b */
[----:B------:R-:W-:Y:S01]  /*1550*/  ISETP.LT.U32.AND P1, PT, R23, 0x2, !P1 ;  /* 0x000000021700780c */ /* 0x000fe20004f21070 */
[----:B------:R3:W4:Y:S01]  /*1560*/  @!UP5 SYNCS.EXCH.64 URZ, [UR6+0x34508], UR4 ;  /* 0x03450804063fd5b2 */ /* 0x0007220008000100 */
[----:B------:R-:W-:Y:S01]  /*1570*/  VOTEU.ALL UP5, P2 ;  /* 0x00000000003f7886 */ /* 0x000fe200010a0000 */
[----:B------:R-:W-:Y:S01]  /*1580*/  NOP ;  /* 0x0000000000007918 */ /* 0x000fe20000000000 */
[----:B---3--:R-:W-:Y:S01]  /*1590*/  UMOV UR4, URZ ;  /* 0x0000003f00047c82 */ /* 0x008fe20008000000 */
[----:B------:R-:W-:Y:S01]  /*15a0*/  ULDC.U8 UR5, c[0x0][0x900] ;  /* 0x0002400000057ab9 */ /* 0x000fe20000000000 */
[----:B------:R3:W2:Y:S01]  /*15b0*/  @!UP6 SYNCS.EXCH.64 URZ, [UR11+0x34510], UR24 ;  /* 0x034510180b3fe5b2 */ /* 0x0006a20008000100 */
[----:B------:R-:W-:Y:S01]  /*15c0*/  VOTEU.ALL UP6, P2 ;  /* 0x00000000003f7886 */ /* 0x000fe200010c0000 */
[----:B------:R3:W2:Y:S01]  /*15d0*/  @!UP5 SYNCS.EXCH.64 URZ, [UR11+0x34518], UR24 ;  /* 0x034518180b3fd5b2 */ /* 0x0006a20008000100 */
[----:B------:R-:W-:Y:S01]  /*15e0*/  VOTEU.ALL UP5, P2 ;  /* 0x00000000003f7886 */ /* 0x000fe200010a0000 */
[----:B------:R-:W-:-:S02]  /*15f0*/  @P3 ISETP.NE.AND P2, PT, R11, R18, PT ;  /* 0x000000120b00320c */ /* 0x000fc40003f45270 */
[----:B------:R-:W-:Y:S02]  /*1600*/  SEL R11, RZ, 0x1, !P1 ;  /* 0x00000001ff0b7807 */ /* 0x000fe40004800000 */
[----:B-1----:R-:W-:Y:S02]  /*1610*/  ISETP.EQ.U32.AND P1, PT, R13, 0x1, PT ;  /* 0x000000010d00780c */ /* 0x002fe40003f22070 */
[----:B------:R-:W-:-:S04]  /*1620*/  @P3 SEL R22, RZ, 0x1, P2 ;  /* 0x00000001ff163807 */ /* 0x000fc80001000000 */
[----:B------:R-:W-:Y:S01]  /*1630*/  LOP3.LUT R22, R22, R11, RZ, 0xc0, !PT ;  /* 0x0000000b16167212 */ /* 0x000fe200078ec0ff */
[----:B------:R3:W1:Y:S01]  /*1640*/  @!UP6 SYNCS.EXCH.64 URZ, [UR11+0x34520], UR24 ;  /* 0x034520180b3fe5b2 */ /* 0x0006620008000100 */
[----:B------:R3:W1:Y:S01]  /*1650*/  @!UP5 SYNCS.EXCH.64 URZ, [UR11+0x34528], UR24 ;  /* 0x034528180b3fd5b2 */ /* 0x0006620008000100 */
[----:B------:R-:W-:-:S04]  /*1660*/  NOP ;  /* 0x0000000000007918 */ /* 0x000fc80000000000 */
[----:B--234-:R-:W-:Y:S05]  /*1670*/  @!P1 BRA `(.L_x_5) ;  /* 0x0000000000089947 */ /* 0x01cfea0003800000 */
[----:B-1----:R-:W-:Y:S01]  /*1680*/  UCGABAR_ARV ;  /* 0x00000000000079c7 */ /* 0x002fe20008000000 */
[----:B------:R-:W-:Y:S05]  /*1690*/  BRA `(.L_x_6) ;  /* 0x0000000000047947 */ /* 0x000fea0003800000 */
.L_x_5:
[----:B-1----:R-:W-:Y:S01]  /*16a0*/  NOP ;  /* 0x0000000000007918 */ /* 0x002fe20000000000 */
.L_x_6:
[----:B------:R-:W-:Y:S05]  /*16b0*/  @!P1 BRA `(.L_x_7) ;  /* 0x00000000000c9947 */ /* 0x000fea0003800000 */
[----:B------:R-:W-:Y:S01]  /*16c0*/  UCGABAR_WAIT ;  /* 0x0000000000007dc7 */ /* 0x000fe20008000000 */
[----:B------:R-:W-:Y:S01]  /*16d0*/  CCTL.IVALL ;  /* 0x00000000ff00798f */ /* 0x000fe20002000000 */
[----:B------:R-:W-:Y:S05]  /*16e0*/  BRA `(.L_x_8) ;  /* 0x0000000000047947 */ /* 0x000fea0003800000 */
.L_x_7:
[----:B------:R-:W-:Y:S06]  /*16f0*/  BAR.SYNC.DEFER_BLOCKING 0x0 ;  /* 0x0000000000007b1d */ /* 0x000fec0000010000 */
.L_x_8:
[----:B------:R-:W1:Y:S01]  /*1700*/  LDC.64 R24, c[0x0][0x8f8] ;  /* 0x00023e00ff187b82 */ /* 0x000e620000000a00 */
[----:B------:R-:W-:Y:S01]  /*1710*/  IMAD.U32 R18, RZ, RZ, UR7 ;  /* 0x00000007ff127e24 */ /* 0x000fe2000f8e00ff */
[----:B------:R-:W-:Y:S01]  /*1720*/  ISETP.NE.AND P2, PT, RZ, UR5, PT ;  /* 0x00000005ff007c0c */ /* 0x000fe2000bf45270 */
[----:B------:R-:W-:Y:S01]  /*1730*/  UMOV UR5, URZ ;  /* 0x0000003f00057c82 */ /* 0x000fe20008000000 */
[----:B------:R-:W-:Y:S01]  /*1740*/  UMOV UR6, URZ ;  /* 0x0000003f00067c82 */ /* 0x000fe20008000000 */
[----:B------:R-:W-:Y:S01]  /*1750*/  UMOV UR11, URZ ;  /* 0x0000003f000b7c82 */ /* 0x000fe20008000000 */
[----:B------:R-:W-:Y:S01]  /*1760*/  IMAD.MOV.U32 R17, RZ, RZ, -0x1 ;  /* 0xffffffffff117424 */ /* 0x000fe200078e00ff */
[----:B------:R-:W-:Y:S02]  /*1770*/  P2R R15, PR, RZ, 0x4 ;  /* 0x00000004ff0f7803 */ /* 0x000fe40000000000 */
[----:B-1----:R-:W-:-:S04]  /*1780*/  ISETP.LE.U32.AND P1, PT, R24, UR8, PT ;  /* 0x0000000818007c0c */ /* 0x002fc8000bf23070 */
[----:B------:R-:W-:Y:S02]  /*1790*/  ISETP.GE.U32.AND.EX P1, PT, R18, R25, PT, P1 ;  /* 0x000000191200720c */ /* 0x000fe40003f26110 */
[----:B------:R-:W-:-:S11]  /*17a0*/  MOV R18, 0xffffffff ;  /* 0xffffffff00127802 */ /* 0x000fd60000000f00 */
[----:B------:R-:W-:Y:S05]  /*17b0*/  @P2 BRA P1, `(.L_x_9) ;  /* 0x0000001400fc2947 */ /* 0x000fea0000800000 */
[----:B------:R-:W-:Y:S01]  /*17c0*/  IMAD.U32 R11, RZ, RZ, UR7 ;  /* 0x00000007ff0b7e24 */ /* 0x000fe2000f8e00ff */
[----:B------:R-:W-:Y:S01]  /*17d0*/  ISETP.LE.U32.AND P1, PT, R6, UR8, PT ;  /* 0x0000000806007c0c */ /* 0x000fe2000bf23070 */
[----:B------:R-:W-:Y:S01]  /*17e0*/  UMOV UR5, URZ ;  /* 0x0000003f00057c82 */ /* 0x000fe20008000000 */
[----:B------:R-:W-:Y:S01]  /*17f0*/  UMOV UR6, URZ ;  /* 0x0000003f00067c82 */ /* 0x000fe20008000000 */
[----:B------:R-:W-:Y:S01]  /*1800*/  UMOV UR11, URZ ;  /* 0x0000003f000b7c82 */ /* 0x000fe20008000000 */
[----:B------:R-:W-:Y:S01]  /*1810*/  ISETP.GE.U32.AND.EX P1, PT, R11, R7, PT, P1 ;  /* 0x000000070b00720c */ /* 0x000fe20003f26110 */
[----:B------:R-:W-:-:S12]  /*1820*/  UMOV UR4, URZ ;  /* 0x0000003f00047c82 */ /* 0x000fd80008000000 */
[----:B------:R-:W-:Y:S05]  /*1830*/  @!P1 BRA `(.L_x_10) ;  /* 0x0000001000c89947 */ /* 0x000fea0003800000 */
[----:B------:R-:W-:Y:S01]  /*1840*/  VIADD R11, R21, 0x20 ;  /* 0x00000020150b7836 */ /* 0x000fe20000000000 */
[----:B------:R-:W-:Y:S01]  /*1850*/  MOV R7, R21 ;  /* 0x0000001500077202 */ /* 0x000fe20000000f00 */
[----:B-----5:R-:W-:Y:S01]  /*1860*/  IMAD.MOV.U32 R17, RZ, RZ, R8 ;  /* 0x000000ffff117224 */ /* 0x020fe200078e0008 */
[----:B------:R-:W-:Y:S02]  /*1870*/  MOV R24, R0 ;  /* 0x0000000000187202 */ /* 0x000fe40000000f00 */
[----:B------:R-:W-:-:S13]  /*1880*/  ISETP.GE.AND P1, PT, R11, R12, PT ;  /* 0x0000000c0b00720c */ /* 0x000fda0003f26270 */
[----:B------:R-:W1:Y:S01]  /*1890*/  @!P1 LDC.64 R18, c[0x0][0x918] ;  /* 0x00024600ff129b82 */ /* 0x000e620000000a00 */
[----:B------:R-:W-:Y:S01]  /*18a0*/  @!P1 VIADD R13, R7, 0x20 ;  /* 0x00000020070d9836 */ /* 0x000fe20000000000 */
[----:B------:R-:W-:Y:S02]  /*18b0*/  UIADD3 UR16, UP5, UR16, -0x1, URZ ;  /* 0xffffffff10107890 */ /* 0x000fe4000ffbe03f */
[----:B------:R-:W-:Y:S01]  /*18c0*/  UIADD3 UR14, UP6, UR14, -0x1, URZ ;  /* 0xffffffff0e0e7890 */ /* 0x000fe2000ffde03f */
[----:B------:R-:W-:Y:S01]  /*18d0*/  BSSY B0, `(.L_x_11) ;  /* 0x0000050000007945 */ /* 0x000fe20003800000 */
[----:B------:R-:W-:Y:S01]  /*18e0*/  UIADD3.X UR17, UR17, -0x1, URZ, UP5, !UPT ;  /* 0xffffffff11117890 */ /* 0x000fe2000affe43f */
[----:B-1----:R-:W-:-:S05]  /*18f0*/  @!P1 IMAD.WIDE R18, R13, 0xc, R18 ;  /* 0x0000000c0d129825 */ /* 0x002fca00078e0212 */
[----:B------:R1:W5:Y:S04]  /*1900*/  @!P1 LDG.E R8, desc[UR38][R18.64] ;  /* 0x0000002612089981 */ /* 0x000368000c1e1900 */
[----:B------:R1:W5:Y:S01]  /*1910*/  @!P1 LDG.E R0, desc[UR38][R18.64+0x4] ;  /* 0x0000042612009981 */ /* 0x000362000c1e1900 */
[----:B------:R-:W-:Y:S01]  /*1920*/  ISETP.GE.AND P1, PT, R7, R12, PT ;  /* 0x0000000c0700720c */ /* 0x000fe20003f26270 */
[----:B------:R-:W-:Y:S01]  /*1930*/  UIADD3.X UR15, UR15, -0x1, URZ, UP6, !UPT ;  /* 0xffffffff0f0f7890 */ /* 0x000fe2000b7fe43f */
[----:B------:R-:W-:Y:S01]  /*1940*/  IMAD.MOV.U32 R13, RZ, RZ, RZ ;  /* 0x000000ffff0d7224 */ /* 0x000fe200078e00ff */
[----:B------:R-:W-:Y:S01]  /*1950*/  UIADD3 UR4, UR9, -0x1, URZ ;  /* 0xffffffff09047890 */ /* 0x000fe2000fffe03f */
[----:B------:R-:W-:Y:S01]  /*1960*/  IMAD.MOV.U32 R6, RZ, RZ, RZ ;  /* 0x000000ffff067224 */ /* 0x000fe200078e00ff */
[----:B------:R-:W-:Y:S01]  /*1970*/  UIADD3 UR5, UR10, -0x1, URZ ;  /* 0xffffffff0a057890 */ /* 0x000fe2000fffe03f */
[----:B------:R-:W-:Y:S01]  /*1980*/  MOV R29, 0x7fffffff ;  /* 0x7fffffff001d7802 */ /* 0x000fe20000000f00 */
[----:B------:R-:W-:-:S06]  /*1990*/  IMAD.MOV.U32 R30, RZ, RZ, RZ ;  /* 0x000000ffff1e7224 */ /* 0x000fcc00078e00ff */
[----:B-1----:R-:W-:Y:S05]  /*19a0*/  @P1 BRA `(.L_x_12) ;  /* 0x0000000400081947 */ /* 0x002fea0003800000 */
[----:B------:R-:W-:Y:S02]  /*19b0*/  PLOP3.LUT P3, PT, PT, PT, UP0, 0x80, 0x0 ;  /* 0x000000000000781c */ /* 0x000fe40003f6f008 */
[C---:B------:R-:W-:Y:S02]  /*19c0*/  IADD3 R26, P2, R24.reuse, UR16, RZ ;  /* 0x00000010181a7c10 */ /* 0x040fe4000ff5e0ff */
[C---:B------:R-:W-:Y:S02]  /*19d0*/  IADD3 R28, P1, R17.reuse, UR14, RZ ;  /* 0x0000000e111c7c10 */ /* 0x040fe4000ff3e0ff */
[----:B------:R-:W-:Y:S02]  /*19e0*/  LEA.HI.X.SX32 R27, R24, UR17, 0x1, P2 ;  /* 0x00000011181b7c11 */ /* 0x000fe400090f0eff */
[----:B------:R-:W-:-:S05]  /*19f0*/  LEA.HI.X.SX32 R29, R17, UR15, 0x1, P1 ;  /* 0x0000000f111d7c11 */ /* 0x000fca00088f0eff */
[----:B------:R-:W-:Y:S05]  /*1a00*/  @!P3 BRA `(.L_x_13) ;  /* 0x000000000030b947 */ /* 0x000fea0003800000 */
[----:B------:R-:W-:Y:S02]  /*1a10*/  ULDC UR6, c[0x0][0x8dc] ;  /* 0x0002370000067ab9 */ /* 0x000fe40000000800 */
[----:B------:R-:W-:-:S05]  /*1a20*/  IADD3 R17, P1, R28, UR6, RZ ;  /* 0x000000061c117c10 */ /* 0x000fca000ff3e0ff */
[----:B------:R-:W-:-:S04]  /*1a30*/  IMAD.X R29, RZ, RZ, R29, P1 ;  /* 0x000000ffff1d7224 */ /* 0x000fc800008e061d */
[----:B------:R-:W-:-:S04]  /*1a40*/  IMAD.WIDE.U32 R4, R29, UR20, RZ ;  /* 0x000000141d047c25 */ /* 0x000fc8000f8e00ff */
[----:B------:R-:W-:-:S04]  /*1a50*/  IMAD.WIDE.U32 R18, P1, R17, UR21, R4 ;  /* 0x0000001511127c25 */ /* 0x000fc8000f820004 */
[----:B------:R-:W-:Y:S01]  /*1a60*/  IMAD.WIDE.U32 R4, R17, UR20, RZ ;  /* 0x0000001411047c25 */ /* 0x000fe2000f8e00ff */
[----:B------:R-:W-:-:S03]  /*1a70*/  IADD3.X R25, RZ, RZ, RZ, P1, !PT ;  /* 0x000000ffff197210 */ /* 0x000fc60000ffe4ff */
[----:B------:R-:W-:Y:S01]  /*1a80*/  IMAD.MOV.U32 R24, RZ, RZ, R19 ;  /* 0x000000ffff187224 */ /* 0x000fe200078e0013 */
[----:B------:R-:W-:-:S05]  /*1a90*/  IADD3 RZ, P1, R5, R18, RZ ;  /* 0x0000001205ff7210 */ /* 0x000fca0007f3e0ff */
[----:B------:R-:W-:-:S04]  /*1aa0*/  IMAD.WIDE.U32.X R4, R29, UR21, R24, P1 ;  /* 0x000000151d047c25 */ /* 0x000fc800088e0418 */
[----:B------:R-:W-:Y:S01]  /*1ab0*/  IMAD.MOV.U32 R28, RZ, RZ, R4 ;  /* 0x000000ffff1c7224 */ /* 0x000fe200078e0004 */
[----:B------:R-:W-:-:S07]  /*1ac0*/  MOV R29, R5 ;  /* 0x00000005001d7202 */ /* 0x000fce0000000f00 */
.L_x_13:
[----:B------:R-:W-:Y:S05]  /*1ad0*/  @!P0 BRA `(.L_x_14) ;  /* 0x0000000000308947 */ /* 0x000fea0003800000 */
[----:B------:R-:W-:Y:S02]  /*1ae0*/  ULDC UR6, c[0x0][0x8f4] ;  /* 0x00023d0000067ab9 */ /* 0x000fe40000000800 */
[----:B------:R-:W-:-:S05]  /*1af0*/  IADD3 R17, P1, R26, UR6, RZ ;  /* 0x000000061a117c10 */ /* 0x000fca000ff3e0ff */
[----:B------:R-:W-:-:S04]  /*1b00*/  IMAD.X R27, RZ, RZ, R27, P1 ;  /* 0x000000ffff1b7224 */ /* 0x000fc800008e061b */
[----:B------:R-:W-:-:S04]  /*1b10*/  IMAD.WIDE.U32 R4, R27, UR22, RZ ;  /* 0x000000161b047c25 */ /* 0x000fc8000f8e00ff */
[----:B------:R-:W-:-:S04]  /*1b20*/  IMAD.WIDE.U32 R18, P1, R17, UR23, R4 ;  /* 0x0000001711127c25 */ /* 0x000fc8000f820004 */
[----:B------:R-:W-:Y:S01]  /*1b30*/  IMAD.WIDE.U32 R4, R17, UR22, RZ ;  /* 0x0000001611047c25 */ /* 0x000fe2000f8e00ff */
[----:B------:R-:W-:-:S03]  /*1b40*/  MOV R24, R19 ;  /* 0x0000001300187202 */ /* 0x000fc60000000f00 */
[----:B------:R-:W-:Y:S01]  /*1b50*/  IMAD.X R25, RZ, RZ, RZ, P1 ;  /* 0x000000ffff197224 */ /* 0x000fe200008e06ff */
[----:B------:R-:W-:-:S05]  /*1b60*/  IADD3 RZ, P1, R5, R18, RZ ;  /* 0x0000001205ff7210 */ /* 0x000fca0007f3e0ff */
[----:B------:R-:W-:-:S04]  /*1b70*/  IMAD.WIDE.U32.X R4, R27, UR23, R24, P1 ;  /* 0x000000171b047c25 */ /* 0x000fc800088e0418 */
[----:B------:R-:W-:Y:S02]  /*1b80*/  IMAD.MOV.U32 R26, RZ, RZ, R4 ;  /* 0x000000ffff1a7224 */ /* 0x000fe400078e0004 */
[----:B------:R-:W-:-:S07]  /*1b90*/  IMAD.MOV.U32 R27, RZ, RZ, R5 ;  /* 0x000000ffff1b7224 */ /* 0x000fce00078e0005 */
.L_x_14:
[----:B------:R-:W-:Y:S02]  /*1ba0*/  SHF.R.U64 R4, R26, UR30, R27 ;  /* 0x0000001e1a047c19 */ /* 0x000fe4000800121b */
[----:B------:R-:W-:-:S03]  /*1bb0*/  SHF.R.U64 R5, R28, UR26, R29 ;  /* 0x0000001a1c057c19 */ /* 0x000fc6000800121d */
[----:B------:R-:W-:Y:S01]  /*1bc0*/  VIADD R24, R4, UR5 ;  /* 0x0000000504187c36 */ /* 0x000fe20008000000 */
[----:B------:R-:W-:-:S04]  /*1bd0*/  IADD3 R19, R5, UR4, RZ ;  /* 0x0000000405137c10 */ /* 0x000fc8000fffe0ff */
[----:B------:R-:W-:Y:S02]  /*1be0*/  IABS R17, R19 ;  /* 0x0000001300117213 */ /* 0x000fe40000000000 */
[----:B------:R-:W-:-:S03]  /*1bf0*/  IABS R18, R24 ;  /* 0x0000001800127213 */ /* 0x000fc60000000000 */
[----:B------:R-:W-:-:S04]  /*1c00*/  IMAD.HI.U32 R4, R17, UR13, RZ ;  /* 0x0000000d11047c27 */ /* 0x000fc8000f8e00ff */
[----:B------:R-:W-:-:S04]  /*1c10*/  IMAD.HI.U32 R5, R18, UR19, RZ ;  /* 0x0000001312057c27 */ /* 0x000fc8000f8e00ff */
[----:B------:R-:W-:Y:S01]  /*1c20*/  IMAD R4, R4, UR29, R17 ;  /* 0x0000001d04047c24 */ /* 0x000fe2000f8e0211 */
[----:B------:R-:W-:Y:S01]  /*1c30*/  MOV R17, UR32 ;  /* 0x0000002000117c02 */ /* 0x000fe20008000f00 */
[----:B------:R-:W-:Y:S02]  /*1c40*/  IMAD R5, R5, UR31, R18 ;  /* 0x0000001f05057c24 */ /* 0x000fe4000f8e0212 */
[----:B------:R-:W-:Y:S01]  /*1c50*/  IMAD.U32 R18, RZ, RZ, UR33 ;  /* 0x00000021ff127e24 */ /* 0x000fe2000f8e00ff */
[----:B------:R-:W-:Y:S02]  /*1c60*/  ISETP.LT.U32.AND P1, PT, R4, UR28, PT ;  /* 0x0000001c04007c0c */ /* 0x000fe4000bf21070 */
[----:B------:R-:W-:-:S11]  /*1c70*/  ISETP.LT.U32.AND P2, PT, R5, UR27, PT ;  /* 0x0000001b05007c0c */ /* 0x000fd6000bf41070 */
[----:B------:R-:W-:Y:S01]  /*1c80*/  @!P1 VIADD R4, R4, -UR28 ;  /* 0x8000001c04049c36 */ /* 0x000fe20008000000 */
[----:B------:R-:W-:Y:S02]  /*1c90*/  ISETP.GE.AND P1, PT, R24, RZ, PT ;  /* 0x000000ff1800720c */ /* 0x000fe40003f26270 */
[----:B------:R-:W-:Y:S02]  /*1ca0*/  @!P2 IADD3 R5, R5, -UR27, RZ ;  /* 0x8000001b0505ac10 */ /* 0x000fe4000fffe0ff */
[----:B------:R-:W-:Y:S02]  /*1cb0*/  ISETP.LT.U32.AND P3, PT, R4, UR28, PT ;  /* 0x0000001c04007c0c */ /* 0x000fe4000bf61070 */
[----:B------:R-:W-:Y:S02]  /*1cc0*/  ISETP.LT.U32.AND P4, PT, R5, UR27, PT ;  /* 0x0000001b05007c0c */ /* 0x000fe4000bf81070 */
[----:B------:R-:W-:-:S09]  /*1cd0*/  ISETP.GE.AND P2, PT, R19, RZ, PT ;  /* 0x000000ff1300720c */ /* 0x000fd20003f46270 */
[----:B------:R-:W-:Y:S01]  /*1ce0*/  @!P3 VIADD R4, R4, -UR28 ;  /* 0x8000001c0404bc36 */ /* 0x000fe20008000000 */
[----:B------:R-:W-:Y:S01]  /*1cf0*/  PLOP3.LUT P3, PT, PT, PT, UP4, 0x80, 0x0 ;  /* 0x000000000000781c */ /* 0x000fe20003f6f048 */
[----:B------:R-:W-:Y:S01]  /*1d00*/  @!P4 VIADD R5, R5, -UR27 ;  /* 0x8000001b0505cc36 */ /* 0x000fe20008000000 */
[----:B------:R-:W-:Y:S01]  /*1d10*/  PLOP3.LUT P4, PT, PT, PT, UP2, 0x80, 0x0 ;  /* 0x000000000000781c */ /* 0x000fe20003f8f028 */
[----:B------:R-:W-:-:S03]  /*1d20*/  @!P2 IMAD.MOV R4, RZ, RZ, -R4 ;  /* 0x000000ffff04a224 */ /* 0x000fc600078e0a04 */
[----:B------:R-:W-:Y:S02]  /*1d30*/  @!P1 IADD3 R5, -R5, RZ, RZ ;  /* 0x000000ff05059210 */ /* 0x000fe40007ffe1ff */
[----:B------:R-:W-:Y:S02]  /*1d40*/  SEL R4, R17, R4, !P3 ;  /* 0x0000000411047207 */ /* 0x000fe40005800000 */
[----:B------:R-:W-:Y:S02]  /*1d50*/  SEL R5, R18, R5, !P4 ;  /* 0x0000000512057207 */ /* 0x000fe40006000000 */
[----:B------:R-:W-:Y:S01]  /*1d60*/  PLOP3.LUT P1, PT, PT, PT, UP3, 0x80, 0x0 ;  /* 0x000000000000781c */ /* 0x000fe20003f2f038 */
[----:B------:R-:W-:Y:S02]  /*1d70*/  IMAD.IADD R18, R19, 0x1, -R4 ;  /* 0x0000000113127824 */ /* 0x000fe400078e0a04 */
[----:B------:R-:W-:-:S04]  /*1d80*/  IMAD.IADD R5, R24, 0x1, -R5 ;  /* 0x0000000118057824 */ /* 0x000fc800078e0a05 */
[----:B------:R-:W-:Y:S01]  /*1d90*/  IMAD R29, R18, R5, RZ ;  /* 0x00000005121d7224 */ /* 0x000fe200078e02ff */
[----:B------:R-:W-:-:S04]  /*1da0*/  SEL R4, R5, R18, !P1 ;  /* 0x0000001205047207 */ /* 0x000fc80004800000 */
[----:B------:R-:W-:Y:S02]  /*1db0*/  SHF.R.S32.HI R5, RZ, 0x1f, R4 ;  /* 0x0000001fff057819 */ /* 0x000fe40000011404 */
[----:B------:R-:W-:-:S07]  /*1dc0*/  SHF.R.S32.HI R30, RZ, 0x1f, R29 ;  /* 0x0000001fff1e7819 */ /* 0x000fce000001141d */
.L_x_12:
[----:B------:R-:W-:Y:S05]  /*1dd0*/  BSYNC B0 ;  /* 0x0000000000007941 */ /* 0x000fea0003800000 */
.L_x_11:
[----:B------:R-:W1:Y:S01]  /*1de0*/  SHFL.UP PT, R18, R29, 0x1, RZ ;  /* 0x042000001d127989 */ /* 0x000e6200000e00ff */
[C---:B------:R-:W-:Y:S02]  /*1df0*/  ISETP.NE.AND P2, PT, R21.reuse, RZ, PT ;  /* 0x000000ff1500720c */ /* 0x040fe40003f45270 */
[C---:B------:R-:W-:Y:S01]  /*1e00*/  ISETP.GE.U32.AND P3, PT, R21.reuse, 0x2, PT ;  /* 0x000000021500780c */ /* 0x040fe20003f66070 */
[----:B------:R-:W2:Y:S01]  /*1e10*/  SHFL.UP PT, R17, R30, 0x1, RZ ;  /* 0x042000001e117989 */ /* 0x000ea200000e00ff */
[C---:B------:R-:W-:Y:S02]  /*1e20*/  ISETP.GE.U32.AND P4, PT, R21.reuse, 0x4, PT ;  /* 0x000000041500780c */ /* 0x040fe40003f86070 */
[C---:B------:R-:W-:Y:S02]  /*1e30*/  ISETP.GE.U32.AND P5, PT, R21.reuse, 0x8, PT ;  /* 0x000000081500780c */ /* 0x040fe40003fa6070 */
[----:B------:R-:W-:Y:S02]  /*1e40*/  ISETP.GE.U32.AND P6, PT, R21, 0x10, PT ;  /* 0x000000101500780c */ /* 0x000fe40003fc6070 */
[----:B-1----:R-:W-:-:S02]  /*1e50*/  SEL R18, R18, RZ, P2 ;  /* 0x000000ff12127207 */ /* 0x002fc40001000000 */
[----:B--2---:R-:W-:Y:S02]  /*1e60*/  SEL R17, R17, RZ, P2 ;  /* 0x000000ff11117207 */ /* 0x004fe40001000000 */
[----:B------:R-:W-:-:S04]  /*1e70*/  IADD3 R25, P1, R18, R29, RZ ;  /* 0x0000001d12197210 */ /* 0x000fc80007f3e0ff */
[----:B------:R-:W-:Y:S01]  /*1e80*/  IADD3.X R24, R17, R30, RZ, P1, !PT ;  /* 0x0000001e11187210 */ /* 0x000fe20000ffe4ff */
[----:B------:R-:W1:Y:S04]  /*1e90*/  SHFL.UP PT, R18, R25, 0x2, RZ ;  /* 0x0440000019127989 */ /* 0x000e6800000e00ff */
[----:B------:R-:W2:Y:S01]  /*1ea0*/  SHFL.UP PT, R17, R24, 0x2, RZ ;  /* 0x0440000018117989 */ /* 0x000ea200000e00ff */
[----:B-1----:R-:W-:-:S04]  /*1eb0*/  SEL R18, R18, RZ, P3 ;  /* 0x000000ff12127207 */ /* 0x002fc80001800000 */
[----:B------:R-:W-:Y:S02]  /*1ec0*/  IADD3 R19, P1, R18, R25, RZ ;  /* 0x0000001912137210 */ /* 0x000fe40007f3e0ff */
[----:B--2---:R-:W-:-:S03]  /*1ed0*/  SEL R17, R17, RZ, P3 ;  /* 0x000000ff11117207 */ /* 0x004fc60001800000 */
[----:B------:R-:W1:Y:S02]  /*1ee0*/  SHFL.UP PT, R18, R19, 0x4, RZ ;  /* 0x0480000013127989 */ /* 0x000e6400000e00ff */
[----:B------:R-:W-:-:S05]  /*1ef0*/  IMAD.X R26, R17, 0x1, R24, P1 ;  /* 0x00000001111a7824 */ /* 0x000fca00008e0618 */
        /* <DEDUP_REMOVED lines=10> */
[----:B------:R-:W1:Y:S01]  /*1fa0*/  SHFL.UP PT, R18, R19, 0x10, RZ ;  /* 0x0600000013127989 */ /* 0x000e6200000e00ff */
[----:B------:R-:W-:-:S05]  /*1fb0*/  IADD3.X R26, R17, R24, RZ, P1, !PT ;  /* 0x00000018111a7210 */ /* 0x000fca0000ffe4ff */
[----:B------:R-:W2:Y:S01]  /*1fc0*/  SHFL.UP PT, R17, R26, 0x10, RZ ;  /* 0x060000001a117989 */ /* 0x000ea200000e00ff */
[----:B-1----:R-:W-:-:S04]  /*1fd0*/  SEL R18, R18, RZ, P6 ;  /* 0x000000ff12127207 */ /* 0x002fc80003000000 */
[----:B------:R-:W-:Y:S02]  /*1fe0*/  IADD3 R24, P1, R18, R19, RZ ;  /* 0x0000001312187210 */ /* 0x000fe40007f3e0ff */
[----:B--2---:R-:W-:-:S05]  /*1ff0*/  SEL R17, R17, RZ, P6 ;  /* 0x000000ff11117207 */ /* 0x004fca0003000000 */
[----:B------:R-:W-:Y:S01]  /*2000*/  IMAD.X R25, R17, 0x1, R26, P1 ;  /* 0x0000000111197824 */ /* 0x000fe200008e061a */
[----:B------:R-:W-:-:S04]  /*2010*/  ISETP.GT.U32.AND P1, PT, R24, UR8, PT ;  /* 0x0000000818007c0c */ /* 0x000fc8000bf24070 */
[----:B------:R-:W-:-:S13]  /*2020*/  ISETP.GT.U32.AND.EX P1, PT, R25, UR7, PT, P1 ;  /* 0x0000000719007c0c */ /* 0x000fda000bf24110 */
[----:B------:R-:W-:-:S04]  /*2030*/  VOTE.ANY R17, PT, P1 ;  /* 0x0000000000117806 */ /* 0x000fc800008e0100 */
[----:B------:R-:W-:-:S13]  /*2040*/  ISETP.NE.AND P1, PT, R17, RZ, PT ;  /* 0x000000ff1100720c */ /* 0x000fda0003f25270 */
[----:B------:R-:W-:Y:S05]  /*2050*/  @P1 BRA `(.L_x_15) ;  /* 0x0000000800701947 */ /* 0x000fea0003800000 */
[----:B------:R-:W1:Y:S01]  /*2060*/  LDC R12, c[0x0][0x910] ;  /* 0x00024400ff0c7b82 */ /* 0x000e620000000800 */
[----:B------:R-:W-:Y:S01]  /*2070*/  IMAD.MOV.U32 R26, RZ, RZ, R24 ;  /* 0x000000ffff1a7224 */ /* 0x000fe200078e0018 */
[----:B------:R-:W-:Y:S01]  /*2080*/  ULDC UR13, c[0x0][0x8f4] ;  /* 0x00023d00000d7ab9 */ /* 0x000fe20000000800 */
[----:B------:R-:W-:Y:S01]  /*2090*/  ULDC UR6, c[0x0][0x8dc] ;  /* 0x0002370000067ab9 */ /* 0x000fe20000000800 */
[----:B------:R-:W-:Y:S01]  /*20a0*/  ULDC UR19, c[0x0][0x8d8] ;  /* 0x0002360000137ab9 */ /* 0x000fe20000000800 */
[----:B------:R-:W-:Y:S01]  /*20b0*/  ULDC UR24, c[0x0][0x8f0] ;  /* 0x00023c0000187ab9 */ /* 0x000fe20000000800 */
[----:B------:R-:W-:Y:S01]  /*20c0*/  ULDC.64 UR20, c[0x0][0x8d0] ;  /* 0x0002340000147ab9 */ /* 0x000fe20000000a00 */
[----:B------:R-:W-:-:S05]  /*20d0*/  ULDC.64 UR22, c[0x0][0x8e8] ;  /* 0x00023a0000167ab9 */ /* 0x000fca0000000a00 */
.L_x_20:
[----:B------:R-:W-:Y:S01]  /*20e0*/  MOV R7, R11 ;  /* 0x0000000b00077202 */ /* 0x000fe20000000f00 */
[----:B------:R-:W-:Y:S01]  /*20f0*/  VIADD R11, R11, 0x20 ;  /* 0x000000200b0b7836 */ /* 0x000fe20000000000 */
[----:B-----5:R-:W-:Y:S01]  /*2100*/  MOV R17, R8 ;  /* 0x0000000800117202 */ /* 0x020fe20000000f00 */
[----:B------:R-:W-:-:S03]  /*2110*/  IMAD.MOV.U32 R24, RZ, RZ, R0 ;  /* 0x000000ffff187224 */ /* 0x000fc600078e0000 */
[----:B-1----:R-:W-:-:S13]  /*2120*/  ISETP.GE.AND P1, PT, R11, R12, PT ;  /* 0x0000000c0b00720c */ /* 0x002fda0003f26270 */
[----:B------:R-:W1:Y:S01]  /*2130*/  @!P1 LDC.64 R18, c[0x0][0x918] ;  /* 0x00024600ff129b82 */ /* 0x000e620000000a00 */
[----:B------:R-:W-:Y:S01]  /*2140*/  @!P1 VIADD R13, R7, 0x20 ;  /* 0x00000020070d9836 */ /* 0x000fe20000000000 */
[----:B------:R2:W3:Y:S01]  /*2150*/  SHFL.IDX PT, R6, R25, 0x1f, 0x1f ;  /* 0x03e01f0019067f89 */ /* 0x0004e200000e0000 */
[----:B------:R-:W-:Y:S02]  /*2160*/  BSSY B0, `(.L_x_16) ;  /* 0x0000064000007945 */ /* 0x000fe40003800000 */
[----:B-1----:R-:W-:-:S05]  /*2170*/  @!P1 IMAD.WIDE R18, R13, 0xc, R18 ;  /* 0x0000000c0d129825 */ /* 0x002fca00078e0212 */
[----:B------:R2:W5:Y:S04]  /*2180*/  @!P1 LDG.E R8, desc[UR38][R18.64] ;  /* 0x0000002612089981 */ /* 0x000568000c1e1900 */
[----:B------:R2:W5:Y:S01]  /*2190*/  @!P1 LDG.E R0, desc[UR38][R18.64+0x4] ;  /* 0x0000042612009981 */ /* 0x000562000c1e1900 */
[----:B------:R-:W-:Y:S01]  /*21a0*/  ISETP.GE.AND P1, PT, R7, R12, PT ;  /* 0x0000000c0700720c */ /* 0x000fe20003f26270 */
[----:B------:R-:W-:Y:S01]  /*21b0*/  IMAD.MOV.U32 R29, RZ, RZ, 0x7fffffff ;  /* 0x7fffffffff1d7424 */ /* 0x000fe200078e00ff */
[----:B------:R-:W-:Y:S01]  /*21c0*/  MOV R30, RZ ;  /* 0x000000ff001e7202 */ /* 0x000fe20000000f00 */
[----:B------:R2:W1:Y:S10]  /*21d0*/  SHFL.IDX PT, R13, R26, 0x1f, 0x1f ;  /* 0x03e01f001a0d7f89 */ /* 0x00047400000e0000 */
[----:B--23--:R-:W-:Y:S05]  /*21e0*/  @P1 BRA `(.L_x_17) ;  /* 0x00000004006c1947 */ /* 0x00cfea0003800000 */
[----:B------:R-:W-:Y:S02]  /*21f0*/  IABS R30, R9 ;  /* 0x00000009001e7213 */ /* 0x000fe40000000000 */
[C---:B------:R-:W-:Y:S02]  /*2200*/  IADD3 R27, P1, R17.reuse, UR14, RZ ;  /* 0x0000000e111b7c10 */ /* 0x040fe4000ff3e0ff */
[----:B------:R-:W2:Y:S02]  /*2210*/  I2F.RP R4, R30 ;  /* 0x0000001e00047306 */ /* 0x000ea40000209400 */
[----:B------:R-:W-:Y:S02]  /*2220*/  LEA.HI.X.SX32 R28, R17, UR15, 0x1, P1 ;  /* 0x0000000f111c7c11 */ /* 0x000fe400088f0eff */
[----:B------:R-:W-:-:S04]  /*2230*/  IADD3 R17, P1, R24, UR16, RZ ;  /* 0x0000001018117c10 */ /* 0x000fc8000ff3e0ff */
[----:B------:R-:W-:Y:S02]  /*2240*/  LEA.HI.X.SX32 R26, R24, UR17, 0x1, P1 ;  /* 0x00000011181a7c11 */ /* 0x000fe400088f0eff */
[----:B------:R-:W-:Y:S01]  /*2250*/  PLOP3.LUT P1, PT, PT, PT, UP0, 0x80, 0x0 ;  /* 0x000000000000781c */ /* 0x000fe20003f2f008 */
[----:B--2---:R-:W2:Y:S02]  /*2260*/  MUFU.RCP R4, R4 ;  /* 0x0000000400047308 */ /* 0x004ea40000001000 */
[----:B--2---:R-:W-:-:S06]  /*2270*/  VIADD R5, R4, 0xffffffe ;  /* 0x0ffffffe04057836 */ /* 0x004fcc0000000000 */
[----:B------:R-:W2:Y:S02]  /*2280*/  F2I.FTZ.U32.TRUNC.NTZ R31, R5 ;  /* 0x00000005001f7305 */ /* 0x000ea4000021f000 */
[----:B--2---:R-:W-:Y:S02]  /*2290*/  IMAD.MOV R32, RZ, RZ, -R31 ;  /* 0x000000ffff207224 */ /* 0x004fe400078e0a1f */
[----:B------:R-:W-:Y:S05]  /*22a0*/  @!P1 BRA `(.L_x_18) ;  /* 0x00000000002c9947 */ /* 0x000fea0003800000 */
[----:B------:R-:W-:-:S04]  /*22b0*/  IADD3 R27, P1, R27, UR6, RZ ;  /* 0x000000061b1b7c10 */ /* 0x000fc8000ff3e0ff */
[----:B------:R-:W-:-:S05]  /*22c0*/  IADD3.X R29, RZ, R28, RZ, P1, !PT ;  /* 0x0000001cff1d7210 */ /* 0x000fca0000ffe4ff */
[----:B------:R-:W-:-:S04]  /*22d0*/  IMAD.WIDE.U32 R4, R29, UR20, RZ ;  /* 0x000000141d047c25 */ /* 0x000fc8000f8e00ff */
[----:B------:R-:W-:-:S04]  /*22e0*/  IMAD.WIDE.U32 R18, P1, R27, UR21, R4 ;  /* 0x000000151b127c25 */ /* 0x000fc8000f820004 */
[----:B------:R-:W-:-:S04]  /*22f0*/  IMAD.WIDE.U32 R4, R27, UR20, RZ ;  /* 0x000000141b047c25 */ /* 0x000fc8000f8e00ff */
[----:B------:R-:W-:Y:S01]  /*2300*/  IMAD.X R25, RZ, RZ, RZ, P1 ;  /* 0x000000ffff197224 */ /* 0x000fe200008e06ff */
[----:B------:R-:W-:Y:S01]  /*2310*/  IADD3 RZ, P1, R5, R18, RZ ;  /* 0x0000001205ff7210 */ /* 0x000fe20007f3e0ff */
[----:B------:R-:W-:-:S04]  /*2320*/  IMAD.MOV.U32 R24, RZ, RZ, R19 ;  /* 0x000000ffff187224 */ /* 0x000fc800078e0013 */
[----:B------:R-:W-:-:S04]  /*2330*/  IMAD.WIDE.U32.X R4, R29, UR21, R24, P1 ;  /* 0x000000151d047c25 */ /* 0x000fc800088e0418 */
[----:B------:R-:W-:Y:S01]  /*2340*/  IMAD.MOV.U32 R28, RZ, RZ, R5 ;  /* 0x000000ffff1c7224 */ /* 0x000fe200078e0005 */
[----:B------:R-:W-:-:S07]  /*2350*/  MOV R27, R4 ;  /* 0x00000004001b7202 */ /* 0x000fce0000000f00 */
.L_x_18:
[----:B------:R-:W-:Y:S05]  /*2360*/  @!P0 BRA `(.L_x_19) ;  /* 0x00000000002c8947 */ /* 0x000fea0003800000 */
        /* <DEDUP_REMOVED lines=11> */
.L_x_19:
[----:B------:R-:W-:Y:S01]  /*2420*/  SHF.R.U64 R17, R17, UR24, R26 ;  /* 0x0000001811117c19 */ /* 0x000fe2000800121a */
[----:B------:R-:W-:Y:S01]  /*2430*/  IMAD.MOV.U32 R5, RZ, RZ, R32 ;  /* 0x000000ffff057224 */ /* 0x000fe200078e0020 */
[----:B------:R-:W-:Y:S02]  /*2440*/  IABS R4, R9 ;  /* 0x0000000900047213 */ /* 0x000fe40000000000 */
[----:B------:R-:W-:Y:S01]  /*2450*/  SHF.R.U64 R27, R27, UR19, R28 ;  /* 0x000000131b1b7c19 */ /* 0x000fe2000800121c */
[----:B------:R-:W-:Y:S01]  /*2460*/  VIADD R19, R17, UR5 ;  /* 0x0000000511137c36 */ /* 0x000fe20008000000 */
[----:B------:R-:W-:Y:S01]  /*2470*/  IADD3 R24, RZ, -R4, RZ ;  /* 0x80000004ff187210 */ /* 0x000fe20007ffe0ff */
[----:B------:R-:W-:Y:S02]  /*2480*/  IMAD R17, R5, R30, RZ ;  /* 0x0000001e05117224 */ /* 0x000fe400078e02ff */
[----:B------:R-:W-:Y:S01]  /*2490*/  IMAD.MOV.U32 R4, RZ, RZ, RZ ;  /* 0x000000ffff047224 */ /* 0x000fe200078e00ff */
[----:B------:R-:W-:Y:S01]  /*24a0*/  IABS R18, R19 ;  /* 0x0000001300127213 */ /* 0x000fe20000000000 */
[----:B------:R-:W-:-:S02]  /*24b0*/  IMAD.MOV.U32 R5, RZ, RZ, R31 ;  /* 0x000000ffff057224 */ /* 0x000fc400078e001f */
[----:B------:R-:W-:Y:S01]  /*24c0*/  IMAD.HI.U32 R4, R31, R17, R4 ;  /* 0x000000111f047227 */ /* 0x000fe200078e0004 */
[----:B------:R-:W-:-:S03]  /*24d0*/  MOV R17, R18 ;  /* 0x0000001200117202 */ /* 0x000fc60000000f00 */
[----:B------:R-:W-:Y:S01]  /*24e0*/  IMAD.MOV.U32 R5, RZ, RZ, R24 ;  /* 0x000000ffff057224 */ /* 0x000fe200078e0018 */
[----:B------:R-:W-:Y:S01]  /*24f0*/  IABS R24, R10 ;  /* 0x0000000a00187213 */ /* 0x000fe20000000000 */
[----:B------:R-:W-:-:S03]  /*2500*/  IMAD.HI.U32 R4, R4, R17, RZ ;  /* 0x0000001104047227 */ /* 0x000fc600078e00ff */
[----:B------:R-:W2:Y:S01]  /*2510*/  I2F.RP R25, R24 ;  /* 0x0000001800197306 */ /* 0x000ea20000209400 */
[----:B------:R-:W-:Y:S02]  /*2520*/  IMAD R17, R4, R5, R17 ;  /* 0x0000000504117224 */ /* 0x000fe400078e0211 */
[----:B------:R-:W-:-:S03]  /*2530*/  VIADD R18, R27, UR4 ;  /* 0x000000041b127c36 */ /* 0x000fc60008000000 */
[----:B------:R-:W-:Y:S02]  /*2540*/  ISETP.GT.U32.AND P1, PT, R30, R17, PT ;  /* 0x000000111e00720c */ /* 0x000fe40003f24070 */
[----:B------:R-:W-:Y:S01]  /*2550*/  IABS R28, R18 ;  /* 0x00000012001c7213 */ /* 0x000fe20000000000 */
[----:B--2---:R-:W2:Y:S10]  /*2560*/  MUFU.RCP R25, R25 ;  /* 0x0000001900197308 */ /* 0x004eb40000001000 */
[----:B------:R-:W-:Y:S01]  /*2570*/  @!P1 IMAD.IADD R17, R17, 0x1, -R30 ;  /* 0x0000000111119824 */ /* 0x000fe200078e0a1e */
[----:B--2---:R-:W-:-:S04]  /*2580*/  IADD3 R4, R25, 0xffffffe, RZ ;  /* 0x0ffffffe19047810 */ /* 0x004fc80007ffe0ff */
[----:B------:R2:W3:Y:S02]  /*2590*/  F2I.FTZ.U32.TRUNC.NTZ R5, R4 ;  /* 0x0000000400057305 */ /* 0x0004e4000021f000 */
[----:B--2---:R-:W-:Y:S01]  /*25a0*/  MOV R4, RZ ;  /* 0x000000ff00047202 */ /* 0x004fe20000000f00 */
[----:B---3--:R-:W-:-:S04]  /*25b0*/  IMAD.MOV R29, RZ, RZ, -R5 ;  /* 0x000000ffff1d7224 */ /* 0x008fc800078e0a05 */
[----:B------:R-:W-:Y:S01]  /*25c0*/  IMAD R27, R29, R24, RZ ;  /* 0x000000181d1b7224 */ /* 0x000fe200078e02ff */
[----:B------:R-:W-:-:S03]  /*25d0*/  IABS R29, R10 ;  /* 0x0000000a001d7213 */ /* 0x000fc60000000000 */
[----:B------:R-:W-:-:S04]  /*25e0*/  IMAD.HI.U32 R26, R5, R27, R4 ;  /* 0x0000001b051a7227 */ /* 0x000fc800078e0004 */
[----:B------:R-:W-:Y:S02]  /*25f0*/  IMAD.MOV.U32 R5, RZ, RZ, R28 ;  /* 0x000000ffff057224 */ /* 0x000fe400078e001c */
[----:B------:R-:W-:Y:S02]  /*2600*/  IMAD.MOV R25, RZ, RZ, -R29 ;  /* 0x000000ffff197224 */ /* 0x000fe400078e0a1d */
[----:B------:R-:W-:-:S04]  /*2610*/  IMAD.HI.U32 R4, R26, R5, RZ ;  /* 0x000000051a047227 */ /* 0x000fc800078e00ff */
[----:B------:R-:W-:-:S05]  /*2620*/  IMAD R5, R4, R25, R5 ;  /* 0x0000001904057224 */ /* 0x000fca00078e0205 */
[----:B------:R-:W-:-:S13]  /*2630*/  ISETP.GT.U32.AND P1, PT, R24, R5, PT ;  /* 0x000000051800720c */ /* 0x000fda0003f24070 */
[----:B------:R-:W-:Y:S02]  /*2640*/  @!P1 IADD3 R5, R5, -R24, RZ ;  /* 0x8000001805059210 */ /* 0x000fe40007ffe0ff */
[----:B------:R-:W-:-:S13]  /*2650*/  ISETP.GT.U32.AND P1, PT, R30, R17, PT ;  /* 0x000000111e00720c */ /* 0x000fda0003f24070 */
[----:B------:R-:W-:Y:S01]  /*2660*/  @!P1 IMAD.IADD R17, R17, 0x1, -R30 ;  /* 0x0000000111119824 */ /* 0x000fe200078e0a1e */
[----:B------:R-:W-:-:S04]  /*2670*/  ISETP.GT.U32.AND P1, PT, R24, R5, PT ;  /* 0x000000051800720c */ /* 0x000fc80003f24070 */
[----:B------:R-:W-:-:S09]  /*2680*/  MOV R4, R17 ;  /* 0x0000001100047202 */ /* 0x000fd20000000f00 */
[----:B------:R-:W-:Y:S01]  /*2690*/  @!P1 IMAD.IADD R5, R5, 0x1, -R24 ;  /* 0x0000000105059824 */ /* 0x000fe200078e0a18 */
[----:B------:R-:W-:-:S13]  /*26a0*/  ISETP.GE.AND P1, PT, R19, RZ, PT ;  /* 0x000000ff1300720c */ /* 0x000fda0003f26270 */
[----:B------:R-:W-:Y:S01]  /*26b0*/  @!P1 IMAD.MOV R4, RZ, RZ, -R4 ;  /* 0x000000ffff049224 */ /* 0x000fe200078e0a04 */
[----:B------:R-:W-:-:S13]  /*26c0*/  ISETP.GE.AND P1, PT, R18, RZ, PT ;  /* 0x000000ff1200720c */ /* 0x000fda0003f26270 */
[----:B------:R-:W-:Y:S01]  /*26d0*/  @!P1 IMAD.MOV R5, RZ, RZ, -R5 ;  /* 0x000000ffff059224 */ /* 0x000fe200078e0a05 */
[----:B------:R-:W-:-:S13]  /*26e0*/  ISETP.NE.AND P1, PT, RZ, UR10, PT ;  /* 0x0000000aff007c0c */ /* 0x000fda000bf25270 */
[----:B------:R-:W-:Y:S02]  /*26f0*/  @!P1 LOP3.LUT R4, RZ, UR10, RZ, 0x33, !PT ;  /* 0x0000000aff049c12 */ /* 0x000fe4000f8e33ff */
[----:B------:R-:W-:Y:S02]  /*2700*/  ISETP.NE.AND P1, PT, RZ, UR9, PT ;  /* 0x00000009ff007c0c */ /* 0x000fe4000bf25270 */
[----:B------:R-:W-:-:S11]  /*2710*/  IADD3 R4, -R4, R19, RZ ;  /* 0x0000001304047210 */ /* 0x000fd60007ffe1ff */
[----:B------:R-:W-:Y:S02]  /*2720*/  @!P1 LOP3.LUT R5, RZ, UR9, RZ, 0x33, !PT ;  /* 0x00000009ff059c12 */ /* 0x000fe4000f8e33ff */
[----:B------:R-:W-:-:S03]  /*2730*/  PLOP3.LUT P1, PT, PT, PT, UP3, 0x80, 0x0 ;  /* 0x000000000000781c */ /* 0x000fc60003f2f038 */
[----:B------:R-:W-:-:S04]  /*2740*/  IMAD.IADD R5, R18, 0x1, -R5 ;  /* 0x0000000112057824 */ /* 0x000fc800078e0a05 */
[CC--:B------:R-:W-:Y:S01]  /*2750*/  IMAD R29, R4.reuse, R5.reuse, RZ ;  /* 0x00000005041d7224 */ /* 0x0c0fe200078e02ff */
[----:B------:R-:W-:-:S04]  /*2760*/  SEL R17, R4, R5, !P1 ;  /* 0x0000000504117207 */ /* 0x000fc80004800000 */
[--C-:B------:R-:W-:Y:S01]  /*2770*/  SHF.R.S32.HI R5, RZ, 0x1f, R17.reuse ;  /* 0x0000001fff057819 */ /* 0x100fe20000011411 */
[----:B------:R-:W-:Y:S01]  /*2780*/  IMAD.MOV.U32 R4, RZ, RZ, R17 ;  /* 0x000000ffff047224 */ /* 0x000fe200078e0011 */
[----:B------:R-:W-:-:S07]  /*2790*/  SHF.R.S32.HI R30, RZ, 0x1f, R29 ;  /* 0x0000001fff1e7819 */ /* 0x000fce000001141d */
.L_x_17:
[----:B------:R-:W-:Y:S05]  /*27a0*/  BSYNC B0 ;  /* 0x0000000000007941 */ /* 0x000fea0003800000 */
.L_x_16:
[----:B------:R-:W2:Y:S04]  /*27b0*/  SHFL.UP PT, R18, R29, 0x1, RZ ;  /* 0x042000001d127989 */ /* 0x000ea800000e00ff */
[----:B------:R-:W3:Y:S01]  /*27c0*/  SHFL.UP PT, R17, R30, 0x1, RZ ;  /* 0x042000001e117989 */ /* 0x000ee200000e00ff */
[----:B--2---:R-:W-:Y:S02]  /*27d0*/  SEL R18, R18, RZ, P2 ;  /* 0x000000ff12127207 */ /* 0x004fe40001000000 */
[----:B---3--:R-:W-:Y:S02]  /*27e0*/  SEL R17, R17, RZ, P2 ;  /* 0x000000ff11117207 */ /* 0x008fe40001000000 */
[----:B------:R-:W-:-:S04]  /*27f0*/  IADD3 R25, P1, R18, R29, RZ ;  /* 0x0000001d12197210 */ /* 0x000fc80007f3e0ff */
[----:B------:R-:W-:Y:S01]  /*2800*/  IADD3.X R24, R17, R30, RZ, P1, !PT ;  /* 0x0000001e11187210 */ /* 0x000fe20000ffe4ff */
[----:B------:R-:W2:Y:S04]  /*2810*/  SHFL.UP PT, R18, R25, 0x2, RZ ;  /* 0x0440000019127989 */ /* 0x000ea800000e00ff */
[----:B------:R-:W3:Y:S01]  /*2820*/  SHFL.UP PT, R17, R24, 0x2, RZ ;  /* 0x0440000018117989 */ /* 0x000ee200000e00ff */
[----:B--2---:R-:W-:Y:S02]  /*2830*/  SEL R18, R18, RZ, P3 ;  /* 0x000000ff12127207 */ /* 0x004fe40001800000 */
[----:B---3--:R-:W-:Y:S02]  /*2840*/  SEL R17, R17, RZ, P3 ;  /* 0x000000ff11117207 */ /* 0x008fe40001800000 */
[----:B------:R-:W-:-:S05]  /*2850*/  IADD3 R27, P1, R18, R25, RZ ;  /* 0x00000019121b7210 */ /* 0x000fca0007f3e0ff */
[----:B------:R-:W-:Y:S01]  /*2860*/  IMAD.X R28, R17, 0x1, R24, P1 ;  /* 0x00000001111c7824 */ /* 0x000fe200008e0618 */
        /* <DEDUP_REMOVED lines=18> */
[----:B-1----:R-:W-:-:S05]  /*2990*/  IADD3 R26, P1, R18, R13, RZ ;  /* 0x0000000d121a7210 */ /* 0x002fca0007f3e0ff */
[----:B------:R-:W-:Y:S01]  /*29a0*/  IMAD.X R25, R19, 0x1, R6, P1 ;  /* 0x0000000113197824 */ /* 0x000fe200008e0606 */
[----:B------:R-:W-:-:S04]  /*29b0*/  ISETP.GT.U32.AND P1, PT, R26, UR8, PT ;  /* 0x000000081a007c0c */ /* 0x000fc8000bf24070 */
[----:B------:R-:W-:-:S13]  /*29c0*/  ISETP.GT.U32.AND.EX P1, PT, R25, UR7, PT, P1 ;  /* 0x0000000719007c0c */ /* 0x000fda000bf24110 */
[----:B------:R-:W-:-:S04]  /*29d0*/  VOTE.ANY R17, PT, P1 ;  /* 0x0000000000117806 */ /* 0x000fc800008e0100 */
[----:B------:R-:W-:-:S13]  /*29e0*/  ISETP.NE.AND P1, PT, R17, RZ, PT ;  /* 0x000000ff1100720c */ /* 0x000fda0003f25270 */
[----:B------:R-:W-:Y:S05]  /*29f0*/  @!P1 BRA `(.L_x_20) ;  /* 0xfffffff400b89947 */ /* 0x000fea000383ffff */
[----:B------:R-:W-:Y:S01]  /*2a00*/  MOV R24, R18 ;  /* 0x0000001200187202 */ /* 0x000fe20000000f00 */
[----:B------:R-:W-:-:S07]  /*2a10*/  IMAD.MOV.U32 R25, RZ, RZ, R19 ;  /* 0x000000ffff197224 */ /* 0x000fce00078e0013 */
.L_x_15:
[----:B------:R-:W1:Y:S08]  /*2a20*/  BREV R17, R17 ;  /* 0x0000001100117301 */ /* 0x000e700000000000 */
[----:B-1----:R-:W1:Y:S02]  /*2a30*/  FLO.U32.SH R11, R17 ;  /* 0x00000011000b7300 */ /* 0x002e6400000e0400 */
[----:B-1----:R-:W1:Y:S02]  /*2a40*/  SHFL.IDX PT, R7, R7, R11, 0x1f ;  /* 0x00001f0b07077589 */ /* 0x002e6400000e0000 */
[----:B-1----:R-:W-:-:S13]  /*2a50*/  R2UR UR4, R7 ;  /* 0x00000000070472ca */ /* 0x002fda00000e0000 */
[----:B------:R-:W-:-:S05]  /*2a60*/  VIADD R27, R21, UR4 ;  /* 0x00000004151b7c36 */ /* 0x000fca0008000000 */
[----:B------:R-:W-:-:S13]  /*2a70*/  ISETP.GE.AND P1, PT, R27, R12, PT ;  /* 0x0000000c1b00720c */ /* 0x000fda0003f26270 */
[----:B------:R-:W1:Y:S02]  /*2a80*/  @!P1 LDC.64 R18, c[0x0][0x918] ;  /* 0x00024600ff129b82 */ /* 0x000e640000000a00 */
[----:B-1----:R-:W-:-:S05]  /*2a90*/  @!P1 IMAD.WIDE R18, R27, 0xc, R18 ;  /* 0x0000000c1b129825 */ /* 0x002fca00078e0212 */
[----:B-----5:R1:W5:Y:S04]  /*2aa0*/  @!P1 LDG.E R8, desc[UR38][R18.64] ;  /* 0x0000002612089981 */ /* 0x020368000c1e1900 */
[----:B------:R1:W5:Y:S01]  /*2ab0*/  @!P1 LDG.E R0, desc[UR38][R18.64+0x4] ;  /* 0x0000042612009981 */ /* 0x000362000c1e1900 */
[----:B------:R-:W-:-:S03]  /*2ac0*/  IADD3 R24, P1, P2, R24, R13, -R29 ;  /* 0x0000000d18187210 */ /* 0x000fc60007a3e81d */
[----:B------:R-:W-:Y:S01]  /*2ad0*/  SHFL.IDX PT, R7, R30, R11, 0x1f ;  /* 0x00001f0b1e077589 */ /* 0x000fe200000e0000 */
[----:B------:R-:W-:-:S03]  /*2ae0*/  IADD3.X R26, R25, R6, ~R30, P1, P2 ;  /* 0x00000006191a7210 */ /* 0x000fc60000fe4c1e */
[----:B------:R-:W2:Y:S04]  /*2af0*/  SHFL.IDX PT, R24, R24, R11, 0x1f ;  /* 0x00001f0b18187589 */ /* 0x000ea800000e0000 */
[----:B------:R-:W3:Y:S04]  /*2b00*/  SHFL.IDX PT, R26, R26, R11, 0x1f ;  /* 0x00001f0b1a1a7589 */ /* 0x000ee800000e0000 */
[----:B------:R1:W4:Y:S04]  /*2b10*/  SHFL.IDX PT, R6, R29, R11, 0x1f ;  /* 0x00001f0b1d067589 */ /* 0x00032800000e0000 */
[----:B------:R1:W1:Y:S04]  /*2b20*/  SHFL.IDX PT, R5, R5, R11, 0x1f ;  /* 0x00001f0b05057589 */ /* 0x00026800000e0000 */
[----:B------:R1:W1:Y:S01]  /*2b30*/  SHFL.IDX PT, R4, R4, R11, 0x1f ;  /* 0x00001f0b04047589 */ /* 0x00026200000e0000 */
[----:B--2---:R-:W-:-:S02]  /*2b40*/  R2UR UR5, R24 ;  /* 0x00000000180572ca */ /* 0x004fc400000e0000 */
[----:B---3--:R-:W-:-:S15]  /*2b50*/  R2UR UR6, R26 ;  /* 0x000000001a0672ca */ /* 0x008fde00000e0000 */
.L_x_10:
[----:B------:R-:W-:Y:S01]  /*2b60*/  ISETP.LE.AND P1, PT, R12, UR4, PT ;  /* 0x000000040c007c0c */ /* 0x000fe2000bf23270 */
[----:B-1----:R-:W-:Y:S01]  /*2b70*/  IMAD.MOV.U32 R18, RZ, RZ, -0x1 ;  /* 0xffffffffff127424 */ /* 0x002fe200078e00ff */
[----:B------:R-:W-:-:S11]  /*2b80*/  MOV R17, 0xffffffff ;  /* 0xffffffff00117802 */ /* 0x000fd60000000f00 */
[----:B------:R-:W-:Y:S05]  /*2b90*/  @P1 BRA `(.L_x_9) ;  /* 0x0000000400041947 */ /* 0x000fea0003800000 */
[----:B------:R-:W-:Y:S01]  /*2ba0*/  UIADD3 UR15, UP2, -UR5, UR8, URZ ;  /* 0x00000008050f7290 */ /* 0x000fe2000ff5e13f */
[----:B------:R-:W1:Y:S01]  /*2bb0*/  S2UR UR19, SR_CTAID.Y ;  /* 0x00000000001379c3 */ /* 0x000e620000002600 */
[----:B------:R-:W-:Y:S01]  /*2bc0*/  ULDC UR17, c[0x0][0x8c0] ;  /* 0x0002300000117ab9 */ /* 0x000fe20000000800 */
[----:B------:R-:W-:Y:S01]  /*2bd0*/  ULDC UR21, c[0x0][0x8b0] ;  /* 0x00022c0000157ab9 */ /* 0x000fe20000000800 */
[----:B------:R-:W-:Y:S01]  /*2be0*/  UIADD3.X UR11, ~UR6, UR7, URZ, UP2, !UPT ;  /* 0x00000007060b7290 */ /* 0x000fe200097fe53f */
[--C-:B------:R-:W-:Y:S01]  /*2bf0*/  SHF.R.U32.HI R25, RZ, UR21, R5.reuse ;  /* 0x00000015ff197c19 */ /* 0x100fe20008011605 */
[----:B------:R-:W-:Y:S01]  /*2c00*/  ULDC UR20, c[0x0][0x904] ;  /* 0x0002410000147ab9 */ /* 0x000fe20000000800 */
[----:B------:R-:W-:Y:S01]  /*2c10*/  ULDC UR13, c[0x0][0x8a8] ;  /* 0x00022a00000d7ab9 */ /* 0x000fe20000000800 */
[----:B------:R-:W-:Y:S01]  /*2c20*/  USHF.R.U32.HI UR16, URZ, UR17, UR11 ;  /* 0x000000113f107299 */ /* 0x000fe2000801160b */
[----:B------:R-:W-:Y:S01]  /*2c30*/  SHF.R.U64 R26, R4, UR21, R5 ;  /* 0x00000015041a7c19 */ /* 0x000fe20008001205 */
[----:B------:R-:W-:-:S02]  /*2c40*/  USHF.R.U64 UR15, UR15, UR17, UR11 ;  /* 0x000000110f0f7299 */ /* 0x000fc4000800120b */
[----:B------:R-:W-:Y:S02]  /*2c50*/  USHF.R.U32.HI UR14, URZ, UR21, UR16 ;  /* 0x000000153f0e7299 */ /* 0x000fe40008011610 */
[----:B------:R-:W-:Y:S02]  /*2c60*/  UIADD3 UR13, UR13, -0x1, URZ ;  /* 0xffffffff0d0d7890 */ /* 0x000fe4000fffe03f */
[----:B------:R-:W-:Y:S02]  /*2c70*/  USHF.R.U32.HI UR22, URZ, UR20, UR14 ;  /* 0x000000143f167299 */ /* 0x000fe4000801160e */
[----:B------:R-:W-:Y:S02]  /*2c80*/  USHF.R.U64 UR16, UR15, UR21, UR16 ;  /* 0x000000150f107299 */ /* 0x000fe40008001210 */
[----:B------:R-:W-:Y:S02]  /*2c90*/  ULOP3.LUT UR15, UR15, UR13, URZ, 0xc0, !UPT ;  /* 0x0000000d0f0f7292 */ /* 0x000fe4000f8ec03f */
[----:B------:R-:W-:Y:S01]  /*2ca0*/  LOP3.LUT R11, R25, UR22, RZ, 0xfc, !PT ;  /* 0x00000016190b7c12 */ /* 0x000fe2000f8efcff */
[----:B------:R-:W-:-:S02]  /*2cb0*/  USHF.R.U64 UR14, UR16, UR20, UR14 ;  /* 0x00000014100e7299 */ /* 0x000fc4000800120e */
[----:B-1----:R-:W-:Y:S01]  /*2cc0*/  USEL UR11, UR58, UR19, !UP3 ;  /* 0x000000133a0b7287 */ /* 0x002fe2000d800000 */
[----:B------:R-:W-:-:S13]  /*2cd0*/  ISETP.NE.U32.AND P1, PT, R11, RZ, PT ;  /* 0x000000ff0b00720c */ /* 0x000fda0003f25070 */
[----:B------:R-:W-:Y:S05]  /*2ce0*/  @!P1 BRA `(.L_x_21) ;  /* 0x0000000000149947 */ /* 0x000fea0003800000 */
[----:B------:R-:W-:-:S07]  /*2cf0*/  MOV R12, 0x2d10 ;  /* 0x00002d10000c7802 */ /* 0x000fce0000000f00 */
[----:B----45:R-:W-:Y:S05]  /*2d00*/  CALL.REL.NOINC `($__internal_0_$__cuda_sm20_div_u64) ;  /* 0x0000018c00007944 */ /* 0x030fea0003c00000 */
[----:B------:R-:W-:-:S04]  /*2d10*/  IMAD.MOV R13, RZ, RZ, -R11 ;  /* 0x000000ffff0d7224 */ /* 0x000fc800078e0a0b */
[----:B------:R-:W-:Y:S01]  /*2d20*/  IMAD R13, R26, R13, UR14 ;  /* 0x0000000e1a0d7e24 */ /* 0x000fe2000f8e020d */
[----:B------:R-:W-:Y:S06]  /*2d30*/  BRA `(.L_x_22) ;  /* 0x0000000000507947 */ /* 0x000fec0003800000 */
.L_x_21:
[----:B------:R-:W1:Y:S01]  /*2d40*/  I2F.U32.RP R11, R26 ;  /* 0x0000001a000b7306 */ /* 0x000e620000209000 */
[----:B------:R-:W-:-:S07]  /*2d50*/  ISETP.NE.U32.AND P3, PT, R26, RZ, PT ;  /* 0x000000ff1a00720c */ /* 0x000fce0003f65070 */
[----:B-1----:R-:W1:Y:S02]  /*2d60*/  MUFU.RCP R11, R11 ;  /* 0x0000000b000b7308 */ /* 0x002e640000001000 */
[----:B-1----:R-:W-:-:S06]  /*2d70*/  IADD3 R12, R11, 0xffffffe, RZ ;  /* 0x0ffffffe0b0c7810 */ /* 0x002fcc0007ffe0ff */
[----:B------:R1:W2:Y:S02]  /*2d80*/  F2I.FTZ.U32.TRUNC.NTZ R13, R12 ;  /* 0x0000000c000d7305 */ /* 0x0002a4000021f000 */
[----:B-1----:R-:W-:Y:S02]  /*2d90*/  IMAD.MOV.U32 R12, RZ, RZ, RZ ;  /* 0x000000ffff0c7224 */ /* 0x002fe400078e00ff */
[----:B--2---:R-:W-:-:S04]  /*2da0*/  IMAD.MOV R17, RZ, RZ, -R13 ;  /* 0x000000ffff117224 */ /* 0x004fc800078e0a0d */
[----:B------:R-:W-:-:S04]  /*2db0*/  IMAD R17, R17, R26, RZ ;  /* 0x0000001a11117224 */ /* 0x000fc800078e02ff */
[----:B------:R-:W-:-:S06]  /*2dc0*/  IMAD.HI.U32 R13, R13, R17, R12 ;  /* 0x000000110d0d7227 */ /* 0x000fcc00078e000c */
[----:B------:R-:W-:-:S05]  /*2dd0*/  IMAD.HI.U32 R11, R13, UR14, RZ ;  /* 0x0000000e0d0b7c27 */ /* 0x000fca000f8e00ff */
[----:B------:R-:W-:-:S05]  /*2de0*/  IADD3 R13, -R11, RZ, RZ ;  /* 0x000000ff0b0d7210 */ /* 0x000fca0007ffe1ff */
[----:B------:R-:W-:-:S05]  /*2df0*/  IMAD R13, R26, R13, UR14 ;  /* 0x0000000e1a0d7e24 */ /* 0x000fca000f8e020d */
[----:B------:R-:W-:-:S13]  /*2e00*/  ISETP.GE.U32.AND P1, PT, R13, R26, PT ;  /* 0x0000001a0d00720c */ /* 0x000fda0003f26070 */
[----:B------:R-:W-:Y:S02]  /*2e10*/  @P1 IMAD.IADD R13, R13, 0x1, -R26 ;  /* 0x000000010d0d1824 */ /* 0x000fe400078e0a1a */
[----:B------:R-:W-:-:S03]  /*2e20*/  @P1 VIADD R11, R11, 0x1 ;  /* 0x000000010b0b1836 */ /* 0x000fc60000000000 */
[----:B------:R-:W-:-:S13]  /*2e30*/  ISETP.GE.U32.AND P2, PT, R13, R26, PT ;  /* 0x0000001a0d00720c */ /* 0x000fda0003f46070 */
[----:B------:R-:W-:Y:S02]  /*2e40*/  @P2 IADD3 R11, R11, 0x1, RZ ;  /* 0x000000010b0b2810 */ /* 0x000fe40007ffe0ff */
[----:B------:R-:W-:-:S05]  /*2e50*/  @!P3 LOP3.LUT R11, RZ, R26, RZ, 0x33, !PT ;  /* 0x0000001aff0bb212 */ /* 0x000fca00078e33ff */
[----:B------:R-:W-:-:S04]  /*2e60*/  IMAD.MOV R13, RZ, RZ, -R11 ;  /* 0x000000ffff0d7224 */ /* 0x000fc800078e0a0b */
[----:B------:R-:W-:-:S07]  /*2e70*/  IMAD R13, R26, R13, UR14 ;  /* 0x0000000e1a0d7e24 */ /* 0x000fce000f8e020d */
.L_x_22:
[----:B------:R-:W1:Y:S01]  /*2e80*/  LDC R18, c[0x0][0x8a8] ;  /* 0x00022a00ff127b82 */ /* 0x000e620000000800 */
[----:B------:R-:W-:Y:S01]  /*2e90*/  ULDC UR14, c[0x0][0x904] ;  /* 0x00024100000e7ab9 */ /* 0x000fe20000000800 */
[----:B------:R-:W-:Y:S01]  /*2ea0*/  UMOV UR13, 0xffffffff ;  /* 0xffffffff000d7882 */ /* 0x000fe20000000000 */
[----:B------:R-:W-:Y:S01]  /*2eb0*/  PLOP3.LUT P1, PT, PT, PT, UP3, 0x80, 0x0 ;  /* 0x000000000000781c */ /* 0x000fe20003f2f038 */
[----:B------:R-:W-:-:S04]  /*2ec0*/  USHF.L.U32 UR13, UR13, UR14, URZ ;  /* 0x0000000e0d0d7299 */ /* 0x000fc8000800063f */
[----:B------:R-:W2:Y:S02]  /*2ed0*/  LDC R16, c[0x0][0x8b8] ;  /* 0x00022e00ff107b82 */ /* 0x000ea40000000800 */
[----:B------:R-:W-:Y:S01]  /*2ee0*/  LOP3.LUT R12, RZ, UR13, RZ, 0x33, !PT ;  /* 0x0000000dff0c7c12 */ /* 0x000fe2000f8e33ff */
[----:B------:R-:W-:Y:S02]  /*2ef0*/  UMOV UR13, 0x1 ;  /* 0x00000001000d7882 */ /* 0x000fe40000000000 */
[----:B------:R-:W-:Y:S01]  /*2f00*/  USHF.L.U32 UR13, UR13, UR14, URZ ;  /* 0x0000000e0d0d7299 */ /* 0x000fe2000800063f */
[----:B------:R-:W-:-:S05]  /*2f10*/  LOP3.LUT R12, R12, UR16, RZ, 0xc0, !PT ;  /* 0x000000100c0c7c12 */ /* 0x000fca000f8ec0ff */
[----:B------:R-:W-:Y:S02]  /*2f20*/  IMAD R11, R11, UR13, R12 ;  /* 0x0000000d0b0b7c24 */ /* 0x000fe4000f8e020c */
[----:B-1----:R-:W-:Y:S02]  /*2f30*/  IMAD R13, R13, R18, UR15 ;  /* 0x0000000f0d0d7e24 */ /* 0x002fe4000f8e0212 */
[----:B------:R-:W-:Y:S02]  /*2f40*/  @P1 IMAD.U32 R18, RZ, RZ, UR4 ;  /* 0x00000004ff121e24 */ /* 0x000fe4000f8e00ff */
[----:B------:R-:W-:Y:S02]  /*2f50*/  @!P1 IMAD.U32 R18, RZ, RZ, UR4 ;  /* 0x00000004ff129e24 */ /* 0x000fe4000f8e00ff */
[----:B--2---:R-:W-:Y:S01]  /*2f60*/  IMAD R17, R11, R16, UR11 ;  /* 0x0000000b0b117e24 */ /* 0x004fe2000f8e0210 */
[----:B------:R-:W-:Y:S01]  /*2f70*/  @P1 MOV R16, R13 ;  /* 0x0000000d00101202 */ /* 0x000fe20000000f00 */
[----:B------:R-:W-:-:S02]  /*2f80*/  UMOV UR11, 0x1 ;  /* 0x00000001000b7882 */ /* 0x000fc40000000000 */
[----:B------:R-:W-:Y:S01]  /*2f90*/  @!P1 IMAD.MOV.U32 R16, RZ, RZ, R17 ;  /* 0x000000ffff109224 */ /* 0x000fe200078e0011 */
[----:B------:R-:W-:-:S07]  /*2fa0*/  @!P1 MOV R17, R13 ;  /* 0x0000000d00119202 */ /* 0x000fce0000000f00 */
.L_x_9:
[----:B------:R-:W-:-:S13]  /*2fb0*/  ISETP.NE.AND P1, PT, RZ, UR11, PT ;  /* 0x0000000bff007c0c */ /* 0x000fda000bf25270 */
[----:B------:R-:W-:Y:S05]  /*2fc0*/  @!P1 EXIT ;  /* 0x000000000000994d */ /* 0x000fea0003800000 */
[----:B------:R-:W1:Y:S02]  /*2fd0*/  LDC.64 R24, c[0x0][0x290] ;  /* 0x0000a400ff187b82 */ /* 0x000e640000000a00 */
[----:B-1----:R-:W-:-:S05]  /*2fe0*/  IMAD.WIDE R12, R18, 0xc, R24 ;  /* 0x0000000c120c7825 */ /* 0x002fca00078e0218 */
[----:B------:R1:W5:Y:S01]  /*2ff0*/  LDG.E R11, desc[UR38][R12.64+0x8] ;  /* 0x000008260c0b7981 */ /* 0x000362000c1e1900 */
[----:B------:R-:W-:Y:S01]  /*3000*/  UISETP.NE.AND UP2, UPT, UR12, 0x2, UPT ;  /* 0x000000020c00788c */ /* 0x000fe2000bf45270 */
[----:B------:R-:W2:Y:S01]  /*3010*/  S2UR UR41, SR_CgaCtaId ;  /* 0x00000000002979c3 */ /* 0x000ea20000008800 */
[----:B------:R-:W-:Y:S01]  /*3020*/  UMOV UR42, URZ ;  /* 0x0000003f002a7c82 */ /* 0x000fe20008000000 */
[----:B------:R1:W-:Y:S01]  /*3030*/  STL [R1+0x200], RZ ;  /* 0x000200ff01007387 */ /* 0x0003e20000100800 */
[----:B------:R-:W-:Y:S01]  /*3040*/  UMOV UR43, URZ ;  /* 0x0000003f002b7c82 */ /* 0x000fe20008000000 */
[----:B------:R-:W-:Y:S02]  /*3050*/  SHF.R.S32.HI R19, RZ, 0x1f, R18 ;  /* 0x0000001fff137819 */ /* 0x000fe40000011412 */
[----:B------:R-:W-:-:S13]  /*3060*/  PLOP3.LUT P1, PT, PT, PT, UP2, 0x80, 0x0 ;  /* 0x000000000000781c */ /* 0x000fda0003f2f028 */
[----:B-1----:R-:W-:Y:S05]  /*3070*/  @P1 BRA `(.L_x_23) ;  /* 0x0000000000941947 */ /* 0x002fea0003800000 */
[----:B------:R-:W-:-:S04]  /*3080*/  ULOP3.LUT UR11, UR59, 0x1, URZ, 0xfc, !UPT ;  /* 0x000000013b0b7892 */ /* 0x000fc8000f8efc3f */
[----:B------:R-:W-:-:S06]  /*3090*/  UISETP.NE.AND UP2, UPT, UR11, 0x3, UPT ;  /* 0x000000030b00788c */ /* 0x000fcc000bf45270 */
[----:B------:R-:W-:-:S13]  /*30a0*/  PLOP3.LUT P2, PT, PT, PT, UP2, 0x80, 0x0 ;  /* 0x000000000000781c */ /* 0x000fda0003f4f028 */
[----:B------:R-:W-:Y:S05]  /*30b0*/  @!P2 BRA `(.L_x_24) ;  /* 0x000000000004a947 */ /* 0x000fea0003800000 */
[----:B--2---:R-:W-:Y:S01]  /*30c0*/  BPT.TRAP 0x1 ;  /* 0x000000040000795c */ /* 0x004fe20000300000 */
.L_x_24:
[----:B------:R-:W-:Y:S01]  /*30d0*/  UMOV UR11, 0x400 ;  /* 0x00000400000b7882 */ /* 0x000fe20000000000 */
[----:B------:R-:W-:Y:S01]  /*30e0*/  SHF.L.U32 R12, RZ, 0x1f, RZ ;  /* 0x0000001fff0c7819 */ /* 0x000fe200000006ff */
[----:B--2---:R-:W-:-:S09]  /*30f0*/  ULEA UR11, UR41, UR11, 0x18 ;  /* 0x0000000b290b7291 */ /* 0x004fd2000f8ec03f */
[----:B------:R-:W1:Y:S02]  /*3100*/  SYNCS.PHASECHK.TRANS64.TRYWAIT P1, [UR11+0x34400], R12 ;  /* 0x0344000cff0075a7 */ /* 0x000e64000802014b */
[----:B-1----:R-:W-:Y:S05]  /*3110*/  @!P1 BRA `(.L_x_25) ;  /* 0x0000017000289947 */ /* 0x002fea0003800000 */
.L_x_361:
[----:B------:R-:W2:Y:S01]  /*3120*/  LDS.128 R16, [UR11+0x34530] ;  /* 0x0345300bff107984 */ /* 0x000ea20008000c00 */
[----:B------:R-:W-:Y:S01]  /*3130*/  @!PT LDS RZ, [RZ] ;  /* 0x00000000fffff984 */ /* 0x000fe20000000800 */
[----:B------:R-:W-:Y:S01]  /*3140*/  @!PT LDS RZ, [RZ] ;  /* 0x00000000fffff984 */ /* 0x000fe20000000800 */
[----:B------:R-:W-:Y:S01]  /*3150*/  @!PT LDS RZ, [RZ] ;  /* 0x00000000fffff984 */ /* 0x000fe20000000800 */
[----:B------:R-:W-:Y:S01]  /*3160*/  @!PT LDS RZ, [RZ] ;  /* 0x00000000fffff984 */ /* 0x000fe20000000800 */
[----:B------:R3:W-:Y:S06]  /*3170*/  MEMBAR.ALL.CTA ;  /* 0x0000000000007992 */ /* 0x0007ec0000008000 */
[----:B---3--:R-:W3:Y:S01]  /*3180*/  FENCE.VIEW.ASYNC.S ;  /* 0x00000000000073c6 */ /* 0x008ee20000000000 */
[----:B------:R-:W-:Y:S05]  /*3190*/  @!P2 BRA `(.L_x_26) ;  /* 0x000000000004a947 */ /* 0x000fea0003800000 */
[----:B------:R-:W-:Y:S01]  /*31a0*/  BPT.TRAP 0x1 ;  /* 0x000000040000795c */ /* 0x000fe20000300000 */
.L_x_26:
[----:B------:R-:W-:Y:S01]  /*31b0*/  UIADD3 UR11, UR11, 0x34440, URZ ;  /* 0x000344400b0b7890 */ /* 0x000fe2000fffe03f */
[----:B--2---:R-:W-:-:S03]  /*31c0*/  ISETP.NE.AND P1, PT, R19, RZ, PT ;  /* 0x000000ff1300720c */ /* 0x004fc60003f25270 */
[----:B------:R-:W-:-:S09]  /*31d0*/  UPRMT UR11, UR41, 0x654, UR11 ;  /* 0x00000654290b7896 */ /* 0x000fd2000800000b */
[----:B---3--:R-:W-:Y:S01]  /*31e0*/  SYNCS.ARRIVE.TRANS64.RED.A1T0 RZ, [UR11], RZ ;  /* 0x000000ffffff79a7 */ /* 0x008fe2000810040b */
[----:B------:R-:W-:Y:S05]  /*31f0*/  @!P1 EXIT ;  /* 0x000000000000994d */ /* 0x000fea0003800000 */
[----:B-1----:R-:W-:Y:S01]  /*3200*/  IMAD.WIDE R12, R18, 0xc, R24 ;  /* 0x0000000c120c7825 */ /* 0x002fe200078e0218 */
[----:B-----5:R-:W-:-:S04]  /*3210*/  R2UR UR11, R11 ;  /* 0x000000000b0b72ca */ /* 0x020fc800000e0000 */
[----:B------:R1:W5:Y:S01]  /*3220*/  LDG.E R11, desc[UR38][R12.64+0x8] ;  /* 0x000008260c0b7981 */ /* 0x000362000c1e1900 */
[----:B------:R-:W-:-:S08]  /*3230*/  SHF.R.S32.HI R19, RZ, 0x1f, R18 ;  /* 0x0000001fff137819 */ /* 0x000fd00000011412 */
[----:B------:R-:W-:Y:S01]  /*3240*/  UIADD3 UR11, UR11, 0x3f, URZ ;  /* 0x0000003f0b0b7890 */ /* 0x000fe2000fffe03f */
[----:B-1----:R-:W-:-:S03]  /*3250*/  IMAD.MOV.U32 R12, RZ, RZ, 0x1 ;  /* 0x00000001ff0c7424 */ /* 0x002fc600078e00ff */
[----:B------:R-:W-:Y:S02]  /*3260*/  USHF.R.S32.HI UR13, URZ, 0x1f, UR11 ;  /* 0x0000001f3f0d7899 */ /* 0x000fe4000801140b */
[----:B------:R1:W-:Y:S02]  /*3270*/  STL [R1+0x200], R12 ;  /* 0x0002000c01007387 */ /* 0x0003e40000100800 */
[----:B------:R-:W-:-:S04]  /*3280*/  ULEA.HI UR13, UR13, UR11, URZ, 0x6 ;  /* 0x0000000b0d0d7291 */ /* 0x000fc8000f8f303f */
[----:B------:R-:W-:-:S04]  /*3290*/  USHF.R.S32.HI UR13, URZ, 0x6, UR13 ;  /* 0x000000063f0d7899 */ /* 0x000fc8000801140d */
[----:B------:R-:W-:Y:S02]  /*32a0*/  USHF.R.U32.HI UR43, URZ, 0x2, UR13 ;  /* 0x000000023f2b7899 */ /* 0x000fe4000801160d */
[----:B------:R-:W-:Y:S02]  /*32b0*/  ULOP3.LUT UR42, UR13, 0x3, URZ, 0xc0, !UPT ;  /* 0x000000030d2a7892 */ /* 0x000fe4000f8ec03f */
[----:B-1----:R-:W-:-:S12]  /*32c0*/  ULOP3.LUT UR43, UR43, 0x1, URZ, 0xc0, !UPT ;  /* 0x000000012b2b7892 */ /* 0x002fd8000f8ec03f */
.L_x_23:
[----:B------:R-:W-:-:S04]  /*32d0*/  IMAD.WIDE.U32 R24, R18, 0xc, R24 ;  /* 0x0000000c12187825 */ /* 0x000fc800078e0018 */
[----:B------:R-:W-:-:S04]  /*32e0*/  IMAD R13, R19, 0xc, RZ ;  /* 0x0000000c130d7824 */ /* 0x000fc800078e02ff */
[----:B------:R-:W-:-:S05]  /*32f0*/  IMAD.IADD R25, R25, 0x1, R13 ;  /* 0x0000000119197824 */ /* 0x000fca00078e020d */
[----:B------:R1:W5:Y:S04]  /*3300*/  LDG.E R19, desc[UR38][R24.64+0x4] ;  /* 0x0000042618137981 */ /* 0x000368000c1e1900 */
[----:B------:R1:W5:Y:S01]  /*3310*/  LDG.E R13, desc[UR38][R24.64] ;  /* 0x00000026180d7981 */ /* 0x000362000c1e1900 */
[----:B------:R-:W-:-:S13]  /*3320*/  PLOP3.LUT P1, PT, PT, PT, UP1, 0x80, 0x0 ;  /* 0x000000000000781c */ /* 0x000fda0003f2f018 */
[----:B-1----:R-:W-:Y:S05]  /*3330*/  @!P1 BRA `(.L_x_27) ;  /* 0x0000010800089947 */ /* 0x002fea0003800000 */
[----:B------:R-:W-:-:S06]  /*3340*/  UISETP.GT.U32.AND UP0, UPT, UR18, 0x1, UPT ;  /* 0x000000011200788c */ /* 0x000fcc000bf04070 */
[----:B------:R-:W-:-:S13]  /*3350*/  PLOP3.LUT P0, PT, PT, PT, UP0, 0x80, 0x0 ;  /* 0x000000000000781c */ /* 0x000fda0003f0f008 */
[----:B--2---:R-:W-:Y:S05]  /*3360*/  @P0 EXIT ;  /* 0x000000000000094d */ /* 0x004fea0003800000 */
.L_x_28:
[----:B------:R-:W-:-:S08]  /*3370*/  NOP ;  /* 0x0000000000007918 */ /* 0x000fd00000000000 */
[----:B------:R-:W1:Y:S02]  /*3380*/  USETMAXREG.TRY_ALLOC.CTAPOOL UP0, 0xe8 ;  /* 0x000000e8000079c8 */ /* 0x000e640008000600 */
[----:B-1----:R-:W-:-:S13]  /*3390*/  PLOP3.LUT P0, PT, PT, PT, UP0, 0x80, 0x0 ;  /* 0x000000000000781c */ /* 0x002fda0003f0f008 */
[----:B------:R-:W-:Y:S05]  /*33a0*/  @!P0 BRA `(.L_x_28) ;  /* 0xfffffffc00f08947 */ /* 0x000fea000383ffff */
[----:B------:R-:W1:Y:S01]  /*33b0*/  SHFL.IDX PT, R14, R14, RZ, 0x1f ;  /* 0x00001fff0e0e7589 */ /* 0x000e6200000e0000 */
[----:B------:R-:W2:Y:S01]  /*33c0*/  S2UR UR4, SR_CTAID.Y ;  /* 0x00000000000479c3 */ /* 0x000ea20000002600 */
[----:B------:R-:W-:Y:S01]  /*33d0*/  UMOV UR36, URZ ;  /* 0x0000003f00247c82 */ /* 0x000fe20008000000 */
[----:B------:R-:W-:Y:S01]  /*33e0*/  UMOV UR37, URZ ;  /* 0x0000003f00257c82 */ /* 0x000fe20008000000 */
[----:B-1----:R-:W-:Y:S01]  /*33f0*/  LOP3.LUT P0, RZ, R14, 0x3, RZ, 0xc0, !PT ;  /* 0x000000030eff7812 */ /* 0x002fe2000780c0ff */
[----:B--2---:R-:W-:-:S12]  /*3400*/  UIMAD UR4, UR4, UR60, UR58 ;  /* 0x0000003c040472a4 */ /* 0x004fd8000f8e023a */
[----:B------:R-:W-:Y:S05]  /*3410*/  @P0 BRA `(.L_x_29) ;  /* 0x0000000000a40947 */ /* 0x000fea0003800000 */
[----:B------:R-:W-:Y:S01]  /*3420*/  ELECT P0, URZ, PT ;  /* 0x00000000003f782f */ /* 0x000fe20003800000 */
[----:B------:R-:W-:-:S12]  /*3430*/  BSSY B0, `(.L_x_30) ;  /* 0x0000020000007945 */ /* 0x000fd80003800000 */
[----:B------:R-:W-:Y:S05]  /*3440*/  @!P0 BRA `(.L_x_31) ;  /* 0x0000000000788947 */ /* 0x000fea0003800000 */
[----:B------:R-:W1:Y:S01]  /*3450*/  S2UR UR6, SR_CgaCtaId ;  /* 0x00000000000679c3 */ /* 0x000e620000008800 */
[----:B------:R-:W-:Y:S01]  /*3460*/  UISETP.NE.AND UP0, UPT, UR12, 0x1, UPT ;  /* 0x000000010c00788c */ /* 0x000fe2000bf05270 */
[----:B------:R-:W-:-:S06]  /*3470*/  UMOV UR5, 0x400 ;  /* 0x0000040000057882 */ /* 0x000fcc0000000000 */
[----:B------:R-:W2:Y:S08]  /*3480*/  LDC.64 R4, c[0x0][0x700] ;  /* 0x0001c000ff047b82 */ /* 0x000eb00000000a00 */
[----:B----4-:R-:W2:Y:S08]  /*3490*/  LDC.64 R6, c[0x0][0x708] ;  /* 0x0001c200ff067b82 */ /* 0x010eb00000000a00 */
[----:B-----5:R-:W3:Y:S01]  /*34a0*/  LDC.64 R8, c[0x0][0x710] ;  /* 0x0001c400ff087b82 */ /* 0x020ee20000000a00 */
[----:B-1----:R-:W-:-:S04]  /*34b0*/  ULEA UR5, UR6, UR5, 0x18 ;  /* 0x0000000506057291 */ /* 0x002fc8000f8ec03f */
[----:B------:R-:W-:Y:S02]  /*34c0*/  UIADD3 UR6, UR5, 0x80, URZ ;  /* 0x0000008005067890 */ /* 0x000fe4000fffe03f */
[----:B------:R-:W-:Y:S01]  /*34d0*/  @!UP0 UIADD3 UR6, UR5, URZ, URZ ;  /* 0x0000003f05068290 */ /* 0x000fe2000fffe03f */
[----:B------:R-:W3:Y:S08]  /*34e0*/  LDC.64 R10, c[0x0][0x718] ;  /* 0x0001c600ff0a7b82 */ /* 0x000ef00000000a00 */
[----:B------:R-:W1:Y:S01]  /*34f0*/  LDC.64 R24, c[0x0][0x720] ;  /* 0x0001c800ff187b82 */ /* 0x000e620000000a00 */
[----:B--2---:R2:W-:Y:S07]  /*3500*/  STS.128 [UR6+0x34780], R4 ;  /* 0x03478004ff007988 */ /* 0x0045ee0008000c06 */
[----:B------:R-:W1:Y:S08]  /*3510*/  LDC.64 R26, c[0x0][0x728] ;  /* 0x0001ca00ff1a7b82 */ /* 0x000e700000000a00 */
[----:B------:R-:W4:Y:S01]  /*3520*/  LDC.64 R28, c[0x0][0x730] ;  /* 0x0001cc00ff1c7b82 */ /* 0x000f220000000a00 */
[----:B---3--:R2:W-:Y:S07]  /*3530*/  STS.128 [UR6+0x34790], R8 ;  /* 0x03479008ff007988 */ /* 0x0085ee0008000c06 */
[----:B------:R-:W4:Y:S08]  /*3540*/  LDC.64 R30, c[0x0][0x738] ;  /* 0x0001ce00ff1e7b82 */ /* 0x000f300000000a00 */
[----:B------:R-:W3:Y:S01]  /*3550*/  LDC.64 R32, c[0x0][0x740] ;  /* 0x0001d000ff207b82 */ /* 0x000ee20000000a00 */
[----:B-1----:R2:W-:Y:S07]  /*3560*/  STS.128 [UR6+0x347a0], R24 ;  /* 0x0347a018ff007988 */ /* 0x0025ee0008000c06 */
[----:B------:R-:W3:Y:S08]  /*3570*/  LDC.64 R34, c[0x0][0x748] ;  /* 0x0001d200ff227b82 */ /* 0x000ef00000000a00 */
[----:B------:R-:W1:Y:S01]  /*3580*/  LDC.64 R36, c[0x0][0x750] ;  /* 0x0001d400ff247b82 */ /* 0x000e620000000a00 */
[----:B----4-:R2:W-:Y:S07]  /*3590*/  STS.128 [UR6+0x347b0], R28 ;  /* 0x0347b01cff007988 */ /* 0x0105ee0008000c06 */
[----:B------:R-:W1:Y:S08]  /*35a0*/  LDC.64 R38, c[0x0][0x758] ;  /* 0x0001d600ff267b82 */ /* 0x000e700000000a00 */
[----:B------:R-:W4:Y:S01]  /*35b0*/  LDC.64 R40, c[0x0][0x760] ;  /* 0x0001d800ff287b82 */ /* 0x000f220000000a00 */
[----:B---3--:R2:W-:Y:S07]  /*35c0*/  STS.128 [UR6+0x347c0], R32 ;  /* 0x0347c020ff007988 */ /* 0x0085ee0008000c06 */
[----:B------:R-:W4:Y:S08]  /*35d0*/  LDC.64 R42, c[0x0][0x768] ;  /* 0x0001da00ff2a7b82 */ /* 0x000f300000000a00 */
[----:B------:R-:W3:Y:S01]  /*35e0*/  LDC.64 R44, c[0x0][0x770] ;  /* 0x0001dc00ff2c7b82 */ /* 0x000ee20000000a00 */
[----:B-1----:R2:W-:Y:S07]  /*35f0*/  STS.128 [UR6+0x347d0], R36 ;  /* 0x0347d024ff007988 */ /* 0x0025ee0008000c06 */
[----:B------:R-:W3:Y:S01]  /*3600*/  LDC.64 R46, c[0x0][0x778] ;  /* 0x0001de00ff2e7b82 */ /* 0x000ee20000000a00 */
[----:B----4-:R2:W-:Y:S04]  /*3610*/  STS.128 [UR6+0x347e0], R40 ;  /* 0x0347e028ff007988 */ /* 0x0105e80008000c06 */
[----:B---3--:R2:W-:Y:S02]  /*3620*/  STS.128 [UR6+0x347f0], R44 ;  /* 0x0347f02cff007988 */ /* 0x0085e40008000c06 */
.L_x_31:
[----:B------:R-:W-:Y:S05]  /*3630*/  BSYNC B0 ;  /* 0x0000000000007941 */ /* 0x000fea0003800000 */
.L_x_30:
[----:B------:R-:W-:Y:S01]  /*3640*/  UISETP.NE.AND UP0, UPT, UR12, 0x1, UPT ;  /* 0x000000010c00788c */ /* 0x000fe2000bf05270 */
[----:B------:R-:W-:Y:S01]  /*3650*/  NOP ;  /* 0x0000000000007918 */ /* 0x000fe20000000000 */
[----:B------:R-:W-:Y:S01]  /*3660*/  ULDC UR5, c[0x0][0x884] ;  /* 0x0002210000057ab9 */ /* 0x000fe20000000800 */
[----:B------:R-:W-:Y:S01]  /*3670*/  ULDC.64 UR36, c[0x0][0x800] ;  /* 0x0002000000247ab9 */ /* 0x000fe20000000a00 */
[----:B------:R-:W-:-:S04]  /*3680*/  USEL UR5, UR5, URZ, UP0 ;  /* 0x0000003f05057287 */ /* 0x000fc80008000000 */
[----:B------:R-:W-:-:S04]  /*3690*/  UIADD3 UR5, UR4, UR5, URZ ;  /* 0x0000000504057290 */ /* 0x000fc8000fffe03f */
[----:B------:R-:W-:-:S12]  /*36a0*/  UIMAD.WIDE UR36, UR5, 0x80, UR36 ;  /* 0x00000080052478a5 */ /* 0x000fd8000f8e0224 */
.L_x_29:
[----:B------:R-:W-:-:S13]  /*36b0*/  ISETP.NE.AND P0, PT, RZ, UR47, PT ;  /* 0x0000002fff007c0c */ /* 0x000fda000bf05270 */
[----:B------:R-:W-:Y:S05]  /*36c0*/  @P0 BRA `(.L_x_32) ;  /* 0x00000004000c0947 */ /* 0x000fea0003800000 */
[----:B------:R-:W-:Y:S01]  /*36d0*/  ELECT P0, URZ, PT ;  /* 0x00000000003f782f */ /* 0x000fe20003800000 */
[----:B------:R-:W-:-:S12]  /*36e0*/  BSSY B0, `(.L_x_33) ;  /* 0x000002c000007945 */ /* 0x000fd80003800000 */
[----:B------:R-:W-:Y:S05]  /*36f0*/  @!P0 BRA `(.L_x_34) ;  /* 0x0000000000a88947 */ /* 0x000fea0003800000 */
[----:B--2-4-:R-:W1:Y:S08]  /*3700*/  LDC.64 R6, c[0x0][0x820] ;  /* 0x00020800ff067b82 */ /* 0x014e700000000a00 */
[----:B------:R-:W2:Y:S01]  /*3710*/  LDC.64 R4, c[0x0][0x818] ;  /* 0x00020600ff047b82 */ /* 0x000ea20000000a00 */
[----:B-1----:R-:W-:-:S06]  /*3720*/  IMAD.WIDE R6, R18, 0x8, R6 ;  /* 0x0000000812067825 */ /* 0x002fcc00078e0206 */
[----:B------:R-:W3:Y:S01]  /*3730*/  LDG.E.64 R6, desc[UR38][R6.64] ;  /* 0x0000002606067981 */ /* 0x000ee2000c1e1b00 */
[----:B--2---:R-:W-:-:S06]  /*3740*/  IMAD.WIDE R4, R18, 0x8, R4 ;  /* 0x0000000812047825 */ /* 0x004fcc00078e0204 */
[----:B------:R-:W2:Y:S01]  /*3750*/  LDG.E.64 R4, desc[UR38][R4.64] ;  /* 0x0000002604047981 */ /* 0x000ea2000c1e1b00 */
[----:B------:R-:W1:Y:S01]  /*3760*/  S2UR UR5, SR_CgaCtaId ;  /* 0x00000000000579c3 */ /* 0x000e620000008800 */
[----:B------:R-:W-:Y:S01]  /*3770*/  UISETP.NE.AND UP0, UPT, UR12, 0x1, UPT ;  /* 0x000000010c00788c */ /* 0x000fe2000bf05270 */
[----:B-----5:R-:W-:Y:S01]  /*3780*/  IADD3 R9, R19, -0x1, RZ ;  /* 0xffffffff13097810 */ /* 0x020fe20007ffe0ff */
[----:B------:R-:W-:Y:S01]  /*3790*/  UMOV UR4, 0x400 ;  /* 0x0000040000047882 */ /* 0x000fe20000000000 */
[----:B------:R-:W-:Y:S01]  /*37a0*/  CS2R R10, SRZ ;  /* 0x00000000000a7805 */ /* 0x000fe2000001ff00 */
[----:B-1----:R-:W-:-:S04]  /*37b0*/  ULEA UR4, UR5, UR4, 0x18 ;  /* 0x0000000405047291 */ /* 0x002fc8000f8ec03f */
[----:B------:R-:W-:-:S03]  /*37c0*/  UIADD3 UR5, UR4, 0x80, URZ ;  /* 0x0000008004057890 */ /* 0x000fc6000fffe03f */
[----:B------:R-:W-:-:S04]  /*37d0*/  @!UP0 UIADD3 UR5, UR4, URZ, URZ ;  /* 0x0000003f04058290 */ /* 0x000fc8000fffe03f */
[----:B------:R-:W-:-:S05]  /*37e0*/  UIADD3 UR4, UR5, 0x34780, URZ ;  /* 0x0003478005047890 */ /* 0x000fca000fffe03f */
[----:B------:R-:W1:Y:S01]  /*37f0*/  LDS R0, [UR5+0x3479c] ;  /* 0x03479c05ff007984 */ /* 0x000e620008000800 */
[----:B------:R-:W-:-:S03]  /*3800*/  MOV R14, UR4 ;  /* 0x00000004000e7c02 */ /* 0x000fc60008000f00 */
[----:B------:R-:W-:Y:S01]  /*3810*/  STS [UR5+0x347b0], RZ ;  /* 0x0347b0ffff007988 */ /* 0x000fe20008000805 */
[----:B------:R-:W-:-:S05]  /*3820*/  SHF.R.U64 R14, R14, 0x4, RZ ;  /* 0x000000040e0e7819 */ /* 0x000fca00000012ff */
[----:B------:R-:W-:Y:S04]  /*3830*/  STS [UR5+0x34790], R14 ;  /* 0x0347900eff007988 */ /* 0x000fe80008000805 */
[----:B------:R-:W-:Y:S01]  /*3840*/  STS [UR5+0x34794], R14 ;  /* 0x0347940eff007988 */ /* 0x000fe20008000805 */
[----:B---3--:R-:W-:-:S04]  /*3850*/  SHF.L.U64.HI R21, R6, 0x1, R7 ;  /* 0x0000000106157819 */ /* 0x008fc80000010207 */
[----:B------:R-:W-:-:S04]  /*3860*/  LOP3.LUT R21, R21, 0x1fffffff, RZ, 0xc0, !PT ;  /* 0x1fffffff15157812 */ /* 0x000fc800078ec0ff */
[----:B------:R-:W-:Y:S01]  /*3870*/  SHF.R.U32.HI R7, RZ, 0x4, R21 ;  /* 0x00000004ff077819 */ /* 0x000fe20000011615 */
[----:B--2---:R-:W-:Y:S03]  /*3880*/  STS.64 [UR5+0x34780], R4 ;  /* 0x03478004ff007988 */ /* 0x004fe60008000a05 */
[----:B-1----:R-:W-:-:S05]  /*3890*/  LOP3.LUT R0, R0, 0xf, R7, 0xb8, !PT ;  /* 0x0000000f00007812 */ /* 0x002fca00078eb807 */
[----:B------:R1:W-:Y:S04]  /*38a0*/  STS [UR5+0x3479c], R0 ;  /* 0x03479c00ff007988 */ /* 0x0003e80008000805 */
[----:B------:R-:W2:Y:S01]  /*38b0*/  LDS R7, [UR5+0x3479c] ;  /* 0x03479c05ff077984 */ /* 0x000ea20008000800 */
[----:B-1----:R-:W-:-:S05]  /*38c0*/  IMAD.SHL.U32 R0, R6, 0x2, RZ ;  /* 0x0000000206007824 */ /* 0x002fca00078e00ff */
[----:B------:R-:W-:-:S04]  /*38d0*/  LOP3.LUT R0, R0, 0xfffffffe, RZ, 0xc0, !PT ;  /* 0xfffffffe00007812 */ /* 0x000fc800078ec0ff */
[----:B------:R-:W-:-:S05]  /*38e0*/  SHF.R.U64 R0, R0, 0x4, R21 ;  /* 0x0000000400007819 */ /* 0x000fca0000001215 */
[----:B------:R-:W-:Y:S01]  /*38f0*/  STS [UR5+0x3478c], R0 ;  /* 0x03478c00ff007988 */ /* 0x000fe20008000805 */
[----:B--2---:R-:W-:-:S05]  /*3900*/  LOP3.LUT R7, R7, 0xf0, RZ, 0xb8, !PT ;  /* 0x000000f007077812 */ /* 0x004fca00078eb8ff */
[----:B------:R-:W-:Y:S04]  /*3910*/  STS [UR5+0x3479c], R7 ;  /* 0x03479c07ff007988 */ /* 0x000fe80008000805 */
[----:B------:R-:W1:Y:S02]  /*3920*/  LDS R8, [UR5+0x3479c] ;  /* 0x03479c05ff087984 */ /* 0x000e640008000800 */
[----:B-1----:R-:W-:Y:S01]  /*3930*/  LOP3.LUT R15, R8, 0xf00, RZ, 0xb8, !PT ;  /* 0x00000f00080f7812 */ /* 0x002fe200078eb8ff */
[----:B------:R-:W-:-:S04]  /*3940*/  VIADD R8, R13, 0xffffffff ;  /* 0xffffffff0d087836 */ /* 0x000fc80000000000 */
[----:B------:R-:W-:Y:S04]  /*3950*/  STS.64 [UR5+0x34798], R14 ;  /* 0x0347980eff007988 */ /* 0x000fe80008000a05 */
[----:B------:R-:W1:Y:S04]  /*3960*/  LDS R12, [UR5+0x3479c] ;  /* 0x03479c05ff0c7984 */ /* 0x000e680008000800 */
[----:B------:R3:W-:Y:S01]  /*3970*/  STS.128 [UR5+0x347a0], R8 ;  /* 0x0347a008ff007988 */ /* 0x0007e20008000c05 */
[----:B-1----:R-:W-:-:S05]  /*3980*/  LOP3.LUT R12, R12, 0xf000, RZ, 0xb8, !PT ;  /* 0x0000f0000c0c7812 */ /* 0x002fca00078eb8ff */
[----:B------:R3:W-:Y:S02]  /*3990*/  STS [UR5+0x3479c], R12 ;  /* 0x03479c0cff007988 */ /* 0x0007e40008000805 */
.L_x_34:
[----:B------:R-:W-:Y:S05]  /*39a0*/  BSYNC B0 ;  /* 0x0000000000007941 */ /* 0x000fea0003800000 */
.L_x_33:
[----:B------:R-:W-:Y:S01]  /*39b0*/  ELECT P0, URZ, PT ;  /* 0x00000000003f782f */ /* 0x000fe20003800000 */
[----:B------:R-:W-:Y:S01]  /*39c0*/  NOP ;  /* 0x0000000000007918 */ /* 0x000fe20000000000 */
[----:B------:R-:W-:Y:S11]  /*39d0*/  BSSY B0, `(.L_x_35) ;  /* 0x0000004000007945 */ /* 0x000ff60003800000 */
[----:B------:R-:W-:Y:S05]  /*39e0*/  @!P0 BRA `(.L_x_36) ;  /* 0x0000000000088947 */ /* 0x000fea0003800000 */
[----:B------:R0:W-:Y:S01]  /*39f0*/  UTMACMDFLUSH ;  /* 0x00000000000079b7 */ /* 0x0001e20000000000 */
[----:B------:R-:W-:-:S04]  /*3a00*/  DEPBAR.LE SB0, 0x0 ;  /* 0x000080000000791a */ /* 0x000fc80000000000 */
.L_x_36:
[----:B------:R-:W-:Y:S05]  /*3a10*/  BSYNC B0 ;  /* 0x0000000000007941 */ /* 0x000fea0003800000 */
.L_x_35:
[----:B------:R-:W1:Y:S01]  /*3a20*/  S2UR UR5, SR_CgaCtaId ;  /* 0x00000000000579c3 */ /* 0x000e620000008800 */
[----:B-----5:R-:W2:Y:S01]  /*3a30*/  S2R R0, SR_LANEID ;  /* 0x0000000000007919 */ /* 0x020ea20000000000 */
[----:B------:R-:W-:Y:S01]  /*3a40*/  UISETP.NE.AND UP0, UPT, UR12, 0x1, UPT ;  /* 0x000000010c00788c */ /* 0x000fe2000bf05270 */
[----:B------:R-:W-:Y:S02]  /*3a50*/  UMOV UR4, 0x400 ;  /* 0x0000040000047882 */ /* 0x000fe40000000000 */
[----:B-1----:R-:W-:-:S04]  /*3a60*/  ULEA UR4, UR5, UR4, 0x18 ;  /* 0x0000000405047291 */ /* 0x002fc8000f8ec03f */
[----:B------:R-:W-:-:S04]  /*3a70*/  UIADD3 UR5, UR4, 0x80, URZ ;  /* 0x0000008004057890 */ /* 0x000fc8000fffe03f */
[----:B------:R-:W-:Y:S01]  /*3a80*/  @!UP0 UIADD3 UR5, UR4, URZ, URZ ;  /* 0x0000003f04058290 */ /* 0x000fe2000fffe03f */
[----:B--2---:R-:W-:-:S05]  /*3a90*/  IMAD.SHL.U32 R0, R0, 0x4, RZ ;  /* 0x0000000400007824 */ /* 0x004fca00078e00ff */
[----:B------:R-:W-:Y:S02]  /*3aa0*/  MOV R5, UR5 ;  /* 0x0000000500057c02 */ /* 0x000fe40008000f00 */
[C---:B------:R-:W-:Y:S02]  /*3ab0*/  IADD3 R4, P0, R0.reuse, UR36, RZ ;  /* 0x0000002400047c10 */ /* 0x040fe4000ff1e0ff */
[----:B----4-:R-:W-:-:S03]  /*3ac0*/  IADD3 R6, R0, 0x34780, R5 ;  /* 0x0003478000067810 */ /* 0x010fc60007ffe005 */
[----:B------:R-:W-:Y:S02]  /*3ad0*/  IMAD.X R5, RZ, RZ, UR37, P0 ;  /* 0x00000025ff057e24 */ /* 0x000fe400080e06ff */
[----:B------:R-:W1:Y:S04]  /*3ae0*/  LDS R7, [R6] ;  /* 0x0000000006077984 */ /* 0x000e680000000800 */
[----:B-1----:R1:W5:Y:S02]  /*3af0*/  ATOMG.E.EXCH.STRONG.GPU PT, RZ, [R4], R7 ;  /* 0x0000000704ff73a8 */ /* 0x00236400041ee100 */
.L_x_32:
[----:B-----5:R-:W-:Y:S01]  /*3b00*/  SHF.L.U32 R0, R158, 0x6, RZ ;  /* 0x000000069e007819 */ /* 0x020fe200000006ff */
[----:B------:R-:W3:Y:S01]  /*3b10*/  S2UR UR57, SR_CgaCtaId ;  /* 0x00000000003979c3 */ /* 0x000ee20000008800 */
[-C--:B-12---:R-:W-:Y:S01]  /*3b20*/  LEA.HI R5, R3, R158.reuse, RZ, 0x5 ;  /* 0x0000009e03057211 */ /* 0x086fe200078f28ff */
[----:B------:R-:W-:Y:S01]  /*3b30*/  IMAD.SHL.U32 R2, R2, 0x8, RZ ;  /* 0x0000000802027824 */ /* 0x000fe200078e00ff */
[----:B------:R-:W-:Y:S01]  /*3b40*/  LOP3.LUT R4, R0, 0x40, RZ, 0xc0, !PT ;  /* 0x0000004000047812 */ /* 0x000fe200078ec0ff */
[----:B------:R-:W-:Y:S01]  /*3b50*/  UISETP.NE.AND UP1, UPT, UR12, 0x1, UPT ;  /* 0x000000010c00788c */ /* 0x000fe2000bf25270 */
[----:B------:R-:W-:Y:S01]  /*3b60*/  SHF.R.U32.HI R5, RZ, 0x1, R5 ;  /* 0x00000001ff057819 */ /* 0x000fe20000011605 */
[----:B------:R-:W-:Y:S01]  /*3b70*/  UISETP.NE.AND UP0, UPT, UR18, URZ, UPT ;  /* 0x0000003f1200728c */ /* 0x000fe2000bf05270 */
[-C--:B------:R-:W-:Y:S01]  /*3b80*/  LEA.HI R0, R158, R158.reuse, RZ, 0x1 ;  /* 0x0000009e9e007211 */ /* 0x080fe200078f08ff */
[----:B------:R-:W-:Y:S01]  /*3b90*/  UMOV UR50, 0x400 ;  /* 0x0000040000327882 */ /* 0x000fe20000000000 */
[----:B------:R-:W-:Y:S01]  /*3ba0*/  LOP3.LUT R5, R4, 0x30, R5, 0xf8, !PT ;  /* 0x0000003004057812 */ /* 0x000fe200078ef805 */
[----:B------:R-:W-:Y:S01]  /*3bb0*/  USEL UR4, URZ, 0x1, UP0 ;  /* 0x000000013f047887 */ /* 0x000fe20008000000 */
[----:B------:R-:W-:Y:S01]  /*3bc0*/  SHF.R.S32.HI R0, RZ, 0x1, R0 ;  /* 0x00000001ff007819 */ /* 0x000fe20000011400 */
[----:B------:R-:W-:Y:S01]  /*3bd0*/  USHF.L.U32 UR48, UR18, 0x3, URZ ;  /* 0x0000000312307899 */ /* 0x000fe2000800063f */
[----:B------:R-:W-:Y:S01]  /*3be0*/  LOP3.LUT R2, R5, 0x8, R2, 0xf8, !PT ;  /* 0x0000000805027812 */ /* 0x000fe200078ef802 */
[----:B------:R-:W-:Y:S01]  /*3bf0*/  IMAD.MOV.U32 R152, RZ, RZ, RZ ;  /* 0x000000ffff987224 */ /* 0x000fe200078e00ff */
[----:B------:R-:W-:Y:S01]  /*3c00*/  LEA.HI R5, R3, R158, RZ, 0x4 ;  /* 0x0000009e03057211 */ /* 0x000fe200078f20ff */
[----:B------:R-:W-:Y:S01]  /*3c10*/  ULOP3.LUT UR54, UR48, 0x8, URZ, 0xc0, !UPT ;  /* 0x0000000830367892 */ /* 0x000fe2000f8ec03f */
[----:B------:R-:W-:Y:S01]  /*3c20*/  SHF.L.U32 R0, R0, 0x7, RZ ;  /* 0x0000000700007819 */ /* 0x000fe200000006ff */
[----:B------:R-:W-:Y:S01]  /*3c30*/  ULOP3.LUT UR49, UR40, 0x1, URZ, 0xfc, !UPT ;  /* 0x0000000128317892 */ /* 0x000fe2000f8efc3f */
[----:B----4-:R-:W-:Y:S01]  /*3c40*/  SHF.R.S32.HI R6, RZ, 0x4, R5 ;  /* 0x00000004ff067819 */ /* 0x010fe20000011405 */
[----:B------:R-:W-:Y:S01]  /*3c50*/  ULOP3.LUT UR53, UR59, 0x1, URZ, 0xfc, !UPT ;  /* 0x000000013b357892 */ /* 0x000fe2000f8efc3f */
[----:B------:R-:W-:Y:S01]  /*3c60*/  LOP3.LUT R3, R0, 0x180, RZ, 0xc0, !PT ;  /* 0x0000018000037812 */ /* 0x000fe200078ec0ff */
[----:B------:R-:W-:Y:S01]  /*3c70*/  ULOP3.LUT UR55, UR61, 0x1, URZ, 0xfc, !UPT ;  /* 0x000000013d377892 */ /* 0x000fe2000f8efc3f */
[----:B------:R-:W-:Y:S01]  /*3c80*/  LEA.HI R5, R5, R6, RZ, 0x1 ;  /* 0x0000000605057211 */ /* 0x000fe200078f08ff */
[----:B---3--:R-:W-:Y:S01]  /*3c90*/  ULEA UR50, UR57, UR50, 0x18 ;  /* 0x0000003239327291 */ /* 0x008fe2000f8ec03f */
[----:B------:R-:W-:Y:S01]  /*3ca0*/  LOP3.LUT R4, R3, R4, RZ, 0xfc, !PT ;  /* 0x0000000403047212 */ /* 0x000fe200078efcff */
[----:B------:R-:W-:Y:S01]  /*3cb0*/  ULOP3.LUT UR56, UR48, 0x8, URZ, 0xc, !UPT ;  /* 0x0000000830387892 */ /* 0x000fe2000f8e0c3f */
[----:B------:R-:W-:Y:S01]  /*3cc0*/  LOP3.LUT R5, R5, 0x7ffffe, RZ, 0xc0, !PT ;  /* 0x007ffffe05057812 */ /* 0x000fe200078ec0ff */
[----:B------:R-:W-:Y:S01]  /*3cd0*/  UIADD3 UR52, UR50, 0x80, URZ ;  /* 0x0000008032347890 */ /* 0x000fe2000fffe03f */
[----:B------:R-:W-:Y:S01]  /*3ce0*/  SHF.R.U32.HI R4, RZ, 0x3, R4 ;  /* 0x00000003ff047819 */ /* 0x000fe20000011604 */
[----:B------:R-:W-:Y:S01]  /*3cf0*/  UIADD3 UR51, UR50, 0x34510, URZ ;  /* 0x0003451032337890 */ /* 0x000fe2000fffe03f */
[----:B------:R-:W-:Y:S01]  /*3d00*/  MOV R7, 0x1 ;  /* 0x0000000100077802 */ /* 0x000fe20000000f00 */
[----:B------:R-:W-:Y:S01]  /*3d10*/  IMAD.IADD R5, R6, 0x1, -R5 ;  /* 0x0000000106057824 */ /* 0x000fe200078e0a05 */
[----:B------:R-:W-:Y:S01]  /*3d20*/  LOP3.LUT R2, R4, R2, R3, 0x1e, !PT ;  /* 0x0000000204027212 */ /* 0x000fe200078e1e03 */
[----:B------:R-:W-:Y:S01]  /*3d30*/  @!UP1 UIADD3 UR52, UR50, URZ, URZ ;  /* 0x0000003f32349290 */ /* 0x000fe2000fffe03f */
[----:B------:R-:W-:Y:S01]  /*3d40*/  IADD3 R158, R158, 0x1f, RZ ;  /* 0x0000001f9e9e7810 */ /* 0x000fe20007ffe0ff */
[----:B------:R-:W-:Y:S01]  /*3d50*/  ULOP3.LUT UR54, UR54, 0x18, URZ, 0x3c, !UPT ;  /* 0x0000001836367892 */ /* 0x000fe2000f8e3c3f */
[----:B------:R-:W-:Y:S01]  /*3d60*/  MOV R153, UR4 ;  /* 0x0000000400997c02 */ /* 0x000fe20008000f00 */
[----:B------:R-:W-:Y:S01]  /*3d70*/  IMAD R157, R5, 0x200, R2 ;  /* 0x00000200059d7824 */ /* 0x000fe200078e0202 */
[----:B------:R-:W-:-:S02]  /*3d80*/  UIADD3 UR5, UR48, UR51, URZ ;  /* 0x0000003330057290 */ /* 0x000fc4000fffe03f */
[----:B------:R-:W-:-:S12]  /*3d90*/  UIADD3 UR52, UR52, 0x34780, URZ ;  /* 0x0003478034347890 */ /* 0x000fd8000fffe03f */
.L_x_160:
[----:B-1-3--:R-:W1:Y:S02]  /*3da0*/  LDC.64 R2, c[0x0][0x290] ;  /* 0x0000a400ff027b82 */ /* 0x00ae640000000a00 */
[----:B-1----:R-:W-:-:S05]  /*3db0*/  IMAD.WIDE R2, R18, 0xc, R2 ;  /* 0x0000000c12027825 */ /* 0x002fca00078e0202 */
[----:B--2---:R-:W2:Y:S01]  /*3dc0*/  LDG.E R5, desc[UR38][R2.64+0x8] ;  /* 0x0000082602057981 */ /* 0x004ea2000c1e1900 */
[----:B------:R-:W-:Y:S01]  /*3dd0*/  SHF.L.U32 R11, R153, 0x1f, RZ ;  /* 0x0000001f990b7819 */ /* 0x000fe200000006ff */
[----:B------:R-:W-:Y:S01]  /*3de0*/  IMAD.U32 R8, RZ, RZ, UR51 ;  /* 0x00000033ff087e24 */ /* 0x000fe2000f8e00ff */
[----:B------:R-:W-:-:S03]  /*3df0*/  UMOV UR9, UR42 ;  /* 0x0000002a00097c82 */ /* 0x000fc60008000000 */
[----:B------:R-:W1:Y:S01]  /*3e00*/  SYNCS.PHASECHK.TRANS64.TRYWAIT P0, [R8+UR48], R11 ;  /* 0x0000000b080075a7 */ /* 0x000e620008000170 */
[----:B--2---:R-:W-:-:S04]  /*3e10*/  IADD3 R6, R5, 0x3f, RZ ;  /* 0x0000003f05067810 */ /* 0x004fc80007ffe0ff */
[----:B------:R-:W-:-:S04]  /*3e20*/  SHF.R.S32.HI R9, RZ, 0x1f, R6 ;  /* 0x0000001fff097819 */ /* 0x000fc80000011406 */
[----:B------:R-:W-:Y:S01]  /*3e30*/  LEA.HI R6, R9, R6, RZ, 0x6 ;  /* 0x0000000609067211 */ /* 0x000fe200078f30ff */
[----:B-1----:R-:W-:Y:S06]  /*3e40*/  @!P0 BRA `(.L_x_37) ;  /* 0x0000016000f48947 */ /* 0x002fec0003800000 */
.L_x_362:
[----:B------:R2:W-:Y:S01]  /*3e50*/  STL [R1], RZ ;  /* 0x000000ff01007387 */ /* 0x0005e20000100800 */
[----:B------:R-:W-:Y:S01]  /*3e60*/  ISETP.GE.AND P0, PT, R5, 0x1, PT ;  /* 0x000000010500780c */ /* 0x000fe20003f06270 */
[----:B------:R-:W-:Y:S01]  /*3e70*/  UMOV UR8, URZ ;  /* 0x0000003f00087c82 */ /* 0x000fe20008000000 */
[--C-:B------:R-:W-:Y:S01]  /*3e80*/  IMAD.MOV.U32 R155, RZ, RZ, R18.reuse ;  /* 0x000000ffff9b7224 */ /* 0x100fe200078e0012 */
[----:B------:R2:W-:Y:S01]  /*3e90*/  STL [R1+0x4], RZ ;  /* 0x000004ff01007387 */ /* 0x0005e20000100800 */
[----:B------:R-:W-:Y:S02]  /*3ea0*/  SHF.R.S32.HI R19, RZ, 0x1f, R18 ;  /* 0x0000001fff137819 */ /* 0x000fe40000011412 */
[----:B------:R-:W-:Y:S02]  /*3eb0*/  CS2R R150, SRZ ;  /* 0x0000000000967805 */ /* 0x000fe4000001ff00 */
[----:B------:R-:W-:Y:S01]  /*3ec0*/  MOV R2, UR43 ;  /* 0x0000002b00027c02 */ /* 0x000fe20008000f00 */
[----:B------:R2:W-:Y:S01]  /*3ed0*/  STL [R1+0x8], RZ ;  /* 0x000008ff01007387 */ /* 0x0005e20000100800 */
[----:B------:R-:W-:-:S02]  /*3ee0*/  CS2R R24, SRZ ;  /* 0x0000000000187805 */ /* 0x000fc4000001ff00 */
[----:B------:R-:W-:Y:S02]  /*3ef0*/  CS2R R26, SRZ ;  /* 0x00000000001a7805 */ /* 0x000fe4000001ff00 */
[----:B------:R-:W-:Y:S01]  /*3f00*/  CS2R R28, SRZ ;  /* 0x00000000001c7805 */ /* 0x000fe2000001ff00 */
[----:B------:R2:W-:Y:S01]  /*3f10*/  STL [R1+0xc], RZ ;  /* 0x00000cff01007387 */ /* 0x0005e20000100800 */
[----:B------:R-:W-:Y:S02]  /*3f20*/  CS2R R30, SRZ ;  /* 0x00000000001e7805 */ /* 0x000fe4000001ff00 */
[----:B------:R-:W-:Y:S02]  /*3f30*/  CS2R R32, SRZ ;  /* 0x0000000000207805 */ /* 0x000fe4000001ff00 */
[----:B------:R-:W-:Y:S01]  /*3f40*/  CS2R R34, SRZ ;  /* 0x0000000000227805 */ /* 0x000fe2000001ff00 */
        /* <DEDUP_REMOVED lines=65> */
[----:B------:R-:W-:-:S02]  /*4360*/  SHF.R.S32.HI R6, RZ, 0x6, R6 ;  /* 0x00000006ff067819 */ /* 0x000fc40000011406 */
        /* <DEDUP_REMOVED lines=11> */
[----:B------:R-:W-:-:S03]  /*4420*/  CS2R R148, SRZ ;  /* 0x0000000000947805 */ /* 0x000fc6000001ff00 */
[----:B------:R2:W-:Y:S04]  /*4430*/  STL [R1+0x60], RZ ;  /* 0x000060ff01007387 */ /* 0x0005e80000100800 */
        /* <DEDUP_REMOVED lines=102> */
[----:B------:R2:W-:Y:S01]  /*4aa0*/  STL [R1+0x1fc], RZ ;  /* 0x0001fcff01007387 */ /* 0x0005e20000100800 */
[----:B------:R-:W-:Y:S05]  /*4ab0*/  @!P0 BRA `(.L_x_38) ;  /* 0x0000003800348947 */ /* 0x000fea0003800000 */
[----:B------:R-:W-:-:S06]  /*4ac0*/  UISETP.NE.AND UP0, UPT, UR49, 0x3, UPT ;  /* 0x000000033100788c */ /* 0x000fcc000bf05270 */
[----:B------:R-:W-:-:S13]  /*4ad0*/  PLOP3.LUT P1, PT, PT, PT, UP0, 0x80, 0x0 ;  /* 0x000000000000781c */ /* 0x000fda0003f2f008 */
[----:B------:R-:W-:Y:S05]  /*4ae0*/  @!P1 BRA `(.L_x_39) ;  /* 0x0000000000049947 */ /* 0x000fea0003800000 */
[----:B------:R-:W-:Y:S01]  /*4af0*/  BPT.TRAP 0x1 ;  /* 0x000000040000795c */ /* 0x000fe20000300000 */
.L_x_39:
[----:B------:R-:W-:Y:S01]  /*4b00*/  ULEA UR4, UR42, UR50, 0x3 ;  /* 0x000000322a047291 */ /* 0x000fe2000f8e183f */
[----:B-1----:R-:W-:-:S05]  /*4b10*/  IMAD.U32 R0, RZ, RZ, UR43 ;  /* 0x0000002bff007e24 */ /* 0x002fca000f8e00ff */
[----:B------:R-:W-:-:S04]  /*4b20*/  SHF.L.U32 R0, R0, 0x1f, RZ ;  /* 0x0000001f00007819 */ /* 0x000fc800000006ff */
[----:B------:R1:W3:Y:S01]  /*4b30*/  SYNCS.PHASECHK.TRANS64.TRYWAIT P0, [UR4+0x34480], R0 ;  /* 0x03448000ff0075a7 */ /* 0x0002e20008000144 */
[----:B------:R-:W-:Y:S05]  /*4b40*/  @!P1 BRA `(.L_x_40) ;  /* 0x0000000000049947 */ /* 0x000fea0003800000 */
[----:B------:R-:W-:Y:S01]  /*4b50*/  BPT.TRAP 0x1 ;  /* 0x000000040000795c */ /* 0x000fe20000300000 */
.L_x_40:
[----:B---3--:R-:W-:Y:S05]  /*4b60*/  @P0 BRA `(.L_x_41) ;  /* 0x0000000000080947 */ /* 0x008fea0003800000 */
[----:B------:R-:W3:Y:S02]  /*4b70*/  SYNCS.PHASECHK.TRANS64.TRYWAIT P0, [UR4+0x34480], R0 ;  /* 0x03448000ff0075a7 */ /* 0x000ee40008000144 */
[----:B---3--:R-:W-:Y:S05]  /*4b80*/  @!P0 BRA `(.L_x_42) ;  /* 0x0000015400c08947 */ /* 0x008fea0003800000 */
.L_x_41:
[----:B------:R-:W-:Y:S01]  /*4b90*/  UIADD3 UR5, UR50, 0x10000, URZ ;  /* 0x0001000032057890 */ /* 0x000fe2000fffe03f */
[----:B------:R-:W-:Y:S01]  /*4ba0*/  WARPGROUP.ARRIVE ;  /* 0x00000000000079c5 */ /* 0x000fe20000000000 */
[----:B------:R-:W-:Y:S01]  /*4bb0*/  USHF.R.U32.HI UR4, URZ, 0x4, UR50 ;  /* 0x000000043f047899 */ /* 0x000fe20008011632 */
[----:B------:R4:W-:Y:S01]  /*4bc0*/  STL [R1+0x310], R23 ;  /* 0x0003101701007387 */ /* 0x0009e20000100800 */
[----:B------:R-:W-:Y:S02]  /*4bd0*/  USHF.R.U32.HI UR5, URZ, 0x4, UR5 ;  /* 0x000000043f057899 */ /* 0x000fe40008011605 */
[----:B------:R-:W-:Y:S01]  /*4be0*/  ULOP3.LUT UR4, UR4, 0x3fff, URZ, 0xc0, !UPT ;  /* 0x00003fff04047892 */ /* 0x000fe2000f8ec03f */
[----:B------:R1:W-:Y:S01]  /*4bf0*/  STL [R1+0x30c], R22 ;  /* 0x00030c1601007387 */ /* 0x0003e20000100800 */
[----:B------:R-:W-:Y:S02]  /*4c00*/  ULOP3.LUT UR5, UR5, 0x3fff, URZ, 0xc0, !UPT ;  /* 0x00003fff05057892 */ /* 0x000fe4000f8ec03f */
[----:B------:R-:W-:Y:S01]  /*4c10*/  ULOP3.LUT UR4, UR4, 0x10000, URZ, 0xfc, !UPT ;  /* 0x0001000004047892 */ /* 0x000fe2000f8efc3f */
[----:B------:R2:W-:Y:S01]  /*4c20*/  STL [R1+0x308], R19 ;  /* 0x0003081301007387 */ /* 0x0005e20000100800 */
[----:B------:R-:W-:-:S02]  /*4c30*/  ULOP3.LUT UR5, UR5, 0x10000, URZ, 0xfc, !UPT ;  /* 0x0001000005057892 */ /* 0x000fc4000f8efc3f */
[----:B------:R-:W-:Y:S01]  /*4c40*/  ULEA UR8, UR42, UR4, 0xa ;  /* 0x000000042a087291 */ /* 0x000fe2000f8e503f */
[----:B------:R3:W-:Y:S01]  /*4c50*/  STL [R1+0x304], R18 ;  /* 0x0003041201007387 */ /* 0x0007e20000100800 */
[----:B------:R-:W-:Y:S01]  /*4c60*/  ULEA UR9, UR42, UR5, 0xb ;  /* 0x000000052a097291 */ /* 0x000fe2000f8e583f */
[----:B------:R-:W-:Y:S02]  /*4c70*/  UMOV UR7, 0x40000040 ;  /* 0x4000004000077882 */ /* 0x000fe40000000000 */
[----:B------:R-:W-:Y:S01]  /*4c80*/  UMOV UR5, 0x40000040 ;  /* 0x4000004000057882 */ /* 0x000fe20000000000 */
[----:B------:R3:W-:Y:S01]  /*4c90*/  STL [R1+0x300], R17 ;  /* 0x0003001101007387 */ /* 0x0007e20000100800 */
[----:B------:R-:W-:Y:S02]  /*4ca0*/  UMOV UR4, UR8 ;  /* 0x0000000800047c82 */ /* 0x000fe40008000000 */
[----:B------:R-:W-:Y:S01]  /*4cb0*/  UMOV UR6, UR9 ;  /* 0x0000000900067c82 */ /* 0x000fe20008000000 */
[----:B------:R3:W-:Y:S01]  /*4cc0*/  STL [R1+0x2fc], R16 ;  /* 0x0002fc1001007387 */ /* 0x0007e20000100800 */
[----:B------:R-:W-:Y:S01]  /*4cd0*/  HGMMA.64x256x16.F32.BF16 R24, gdesc[UR4], RZ, !UPT, gsb0 ;  /* 0x03e00000041879f0 */ /* 0x000fe2000c0018ff */
[----:B------:R-:W-:-:S02]  /*4ce0*/  UIADD3 UR4, UR8, 0x200, URZ ;  /* 0x0000020008047890 */ /* 0x000fc4000fffe03f */
[----:B------:R3:W-:Y:S01]  /*4cf0*/  STL [R1+0x2f8], R8 ;  /* 0x0002f80801007387 */ /* 0x0007e20000100800 */
[----:B------:R-:W-:-:S03]  /*4d00*/  UMOV UR5, 0x40000040 ;  /* 0x4000004000057882 */ /* 0x000fc60000000000 */
[----:B------:R3:W-:Y:S04]  /*4d10*/  STL [R1+0x2f4], R7 ;  /* 0x0002f40701007387 */ /* 0x0007e80000100800 */
[----:B------:R3:W-:Y:S04]  /*4d20*/  STL [R1+0x2f0], R6 ;  /* 0x0002f00601007387 */ /* 0x0007e80000100800 */
[----:B------:R3:W-:Y:S01]  /*4d30*/  STL [R1+0x2ec], R5 ;  /* 0x0002ec0501007387 */ /* 0x0007e20000100800 */
[----:B------:R-:W-:-:S03]  /*4d40*/  WARPGROUP.DEPBAR.LE gsb0, 0x0 ;  /* 0x00008000000079c5 */ /* 0x000fc60000010000 */
[----:B------:R-:W-:Y:S01]  /*4d50*/  STL.64 [R1], R24 ;  /* 0x0000001801007387 */ /* 0x000fe20000100a00 */
[----:B------:R-:W-:Y:S01]  /*4d60*/  MOV R227, R58 ;  /* 0x0000003a00e37202 */ /* 0x000fe20000000f00 */
[----:B------:R-:W-:Y:S01]  /*4d70*/  IMAD.MOV.U32 R226, RZ, RZ, R59 ;  /* 0x000000ffffe27224 */ /* 0x000fe200078e003b */
[----:B------:R-:W-:Y:S01]  /*4d80*/  MOV R225, R60 ;  /* 0x0000003c00e17202 */ /* 0x000fe20000000f00 */
[----:B------:R-:W-:Y:S01]  /*4d90*/  STL.64 [R1+0x8], R26 ;  /* 0x0000081a01007387 */ /* 0x000fe20000100a00 */
[----:B------:R-:W-:Y:S01]  /*4da0*/  IMAD.MOV.U32 R224, RZ, RZ, R61 ;  /* 0x000000ffffe07224 */ /* 0x000fe200078e003d */
[----:B------:R-:W-:Y:S01]  /*4db0*/  MOV R223, R62 ;  /* 0x0000003e00df7202 */ /* 0x000fe20000000f00 */
[----:B------:R-:W-:Y:S01]  /*4dc0*/  IMAD.MOV.U32 R222, RZ, RZ, R63 ;  /* 0x000000ffffde7224 */ /* 0x000fe200078e003f */
[----:B------:R-:W-:Y:S01]  /*4dd0*/  STL.64 [R1+0x10], R28 ;  /* 0x0000101c01007387 */ /* 0x000fe20000100a00 */
        /* <DEDUP_REMOVED lines=78> */
[----:B----4-:R-:W-:Y:S01]  /*52c0*/  IMAD.MOV.U32 R23, RZ, RZ, R129 ;  /* 0x000000ffff177224 */ /* 0x010fe200078e0081 */
[----:B-1----:R-:W-:Y:S01]  /*52d0*/  MOV R22, R130 ;  /* 0x0000008200167202 */ /* 0x002fe20000000f00 */
[----:B------:R-:W-:Y:S01]  /*52e0*/  IMAD.MOV.U32 R21, RZ, RZ, R131 ;  /* 0x000000ffff157224 */ /* 0x000fe200078e0083 */
[----:B------:R-:W-:Y:S01]  /*52f0*/  MOV R20, R132 ;  /* 0x0000008400147202 */ /* 0x000fe20000000f00 */
[----:B--2---:R-:W-:Y:S01]  /*5300*/  IMAD.MOV.U32 R19, RZ, RZ, R133 ;  /* 0x000000ffff137224 */ /* 0x004fe200078e0085 */
[----:B---3--:R-:W-:Y:S01]  /*5310*/  MOV R18, R134 ;  /* 0x0000008600127202 */ /* 0x008fe20000000f00 */
        /* <DEDUP_REMOVED lines=16> */
[----:B------:R1:W-:Y:S01]  /*5420*/  STL.64 [R1+0x80], R56 ;  /* 0x0000803801007387 */ /* 0x0003e20000100a00 */
[----:B------:R-:W-:-:S03]  /*5430*/  IMAD.MOV.U32 R0, RZ, RZ, R151 ;  /* 0x000000ffff007224 */ /* 0x000fc600078e0097 */
[----:B------:R-:W-:Y:S04]  /*5440*/  STL [R1+0x5f8], R158 ;  /* 0x0005f89e01007387 */ /* 0x000fe80000100800 */
[----:B------:R-:W-:Y:S01]  /*5450*/  STL [R1+0x5f4], R157 ;  /* 0x0005f49d01007387 */ /* 0x000fe20000100800 */
[----:B-1----:R-:W-:-:S03]  /*5460*/  WARPGROUP.ARRIVE ;  /* 0x00000000000079c5 */ /* 0x002fc60000000000 */
[----:B------:R-:W-:Y:S04]  /*5470*/  STL [R1+0x5f0], R155 ;  /* 0x0005f09b01007387 */ /* 0x000fe80000100800 */
[----:B------:R-:W-:Y:S01]  /*5480*/  STL.64 [R1+0x5e8], R152 ;  /* 0x0005e89801007387 */ /* 0x000fe20000100a00 */
[----:B------:R-:W-:Y:S03]  /*5490*/  HGMMA.64x256x16.F32.BF16 R24, gdesc[UR4], RZ, !UPT, gsb0 ;  /* 0x03e00000041879f0 */ /* 0x000fe6000c0018ff */
[----:B------:R-:W-:Y:S02]  /*54a0*/  WARPGROUP.DEPBAR.LE gsb0, 0x0 ;  /* 0x00008000000079c5 */ /* 0x000fe40000010000 */
[----:B------:R-:W-:Y:S04]  /*54b0*/  STL.64 [R1+0x5e0], R150 ;  /* 0x0005e09601007387 */ /* 0x000fe80000100a00 */
        /* <DEDUP_REMOVED lines=24> */
[----:B------:R1:W-:Y:S04]  /*5640*/  STL.64 [R1+0x518], R100 ;  /* 0x0005186401007387 */ /* 0x0003e80000100a00 */
[----:B-1----:R-:W2:Y:S04]  /*5650*/  LDL.LU R100, [R1] ;  /* 0x0000000001647983 */ /* 0x002ea80000300800 */
[----:B------:R-:W2:Y:S04]  /*5660*/  LDL.LU R101, [R1+0x4] ;  /* 0x0000040001657983 */ /* 0x000ea80000300800 */
        /* <DEDUP_REMOVED lines=31> */
[----:B------:R-:W2:Y:S01]  /*5860*/  LDL.LU R133, [R1+0x84] ;  /* 0x0000840001857983 */ /* 0x000ea20000300800 */
        /* <DEDUP_REMOVED lines=46> */
[----:B------:R-:W-:-:S02]  /*5b50*/  UIADD3 UR4, UR8, 0x2, URZ ;  /* 0x0000000208047890 */ /* 0x000fc4000fffe03f */
[----:B------:R-:W-:Y:S01]  /*5b60*/  UIADD3 UR6, UR9, 0x2, URZ ;  /* 0x0000000209067890 */ /* 0x000fe2000fffe03f */
[----:B------:R-:W-:Y:S01]  /*5b70*/  UMOV UR5, 0x40000040 ;  /* 0x4000004000057882 */ /* 0x000fe20000000000 */
[----:B------:R-:W-:Y:S01]  /*5b80*/  UMOV UR7, 0x40000040 ;  /* 0x4000004000077882 */ /* 0x000fe20000000000 */
[----:B--2---:R-:W-:-:S06]  /*5b90*/  WARPGROUP.ARRIVE ;  /* 0x00000000000079c5 */ /* 0x004fcc0000000000 */
[----:B------:R-:W-:Y:S03]  /*5ba0*/  HGMMA.64x256x16.F32.BF16 R100, gdesc[UR4], R100, gsb0 ;  /* 0x03e00000046479f0 */ /* 0x000fe60008001864 */
[----:B------:R-:W-:Y:S02]  /*5bb0*/  WARPGROUP.DEPBAR.LE gsb0, 0x0 ;  /* 0x00008000000079c5 */ /* 0x000fe40000010000 */
[----:B------:R-:W-:Y:S04]  /*5bc0*/  STL.64 [R1], R100 ;  /* 0x0000006401007387 */ /* 0x000fe80000100a00 */
        /* <DEDUP_REMOVED lines=63> */
[----:B-1----:R-:W2:Y:S04]  /*5fc0*/  LDL.LU R158, [R1+0x5f8] ;  /* 0x0005f800019e7983 */ /* 0x002ea80000300800 */
[----:B------:R-:W3:Y:S04]  /*5fd0*/  LDL.LU R157, [R1+0x5f4] ;  /* 0x0005f400019d7983 */ /* 0x000ee80000300800 */
[----:B------:R-:W4:Y:S04]  /*5fe0*/  LDL.LU R155, [R1+0x5f0] ;  /* 0x0005f000019b7983 */ /* 0x000f280000300800 */
[----:B------:R-:W4:Y:S04]  /*5ff0*/  LDL.LU.64 R152, [R1+0x5e8] ;  /* 0x0005e80001987983 */ /* 0x000f280000300a00 */
[----:B------:R-:W2:Y:S04]  /*6000*/  LDL.LU.64 R150, [R1+0x5e0] ;  /* 0x0005e00001967983 */ /* 0x000ea80000300a00 */
        /* <DEDUP_REMOVED lines=24> */
[----:B------:R-:W2:Y:S01]  /*6190*/  LDL.LU.64 R100, [R1+0x518] ;  /* 0x0005180001647983 */ /* 0x000ea20000300a00 */
[----:B------:R-:W-:Y:S01]  /*61a0*/  UIADD3 UR4, UR8, 0x202, URZ ;  /* 0x0000020208047890 */ /* 0x000fe2000fffe03f */
[----:B------:R-:W-:Y:S01]  /*61b0*/  UMOV UR5, 0x40000040 ;  /* 0x4000004000057882 */ /* 0x000fe20000000000 */
[----:B--2---:R-:W-:-:S07]  /*61c0*/  WARPGROUP.ARRIVE ;  /* 0x00000000000079c5 */ /* 0x004fce0000000000 */
[----:B------:R-:W-:Y:S03]  /*61d0*/  HGMMA.64x256x16.F32.BF16 R24, gdesc[UR4], R24, gsb0 ;  /* 0x03e00000041879f0 */ /* 0x000fe60008001818 */
        /* <DEDUP_REMOVED lines=65> */
[----:B-1----:R-:W2:Y:S04]  /*65f0*/  LDL.LU.64 R24, [R1] ;  /* 0x0000000001187983 */ /* 0x002ea80000300a00 */
        /* <DEDUP_REMOVED lines=63> */
[----:B------:R-:W-:-:S02]  /*69f0*/  UIADD3 UR4, UR8, 0x4, URZ ;  /* 0x0000000408047890 */ /* 0x000fc4000fffe03f */
[----:B------:R-:W-:Y:S01]  /*6a00*/  UIADD3 UR6, UR9, 0x4, URZ ;  /* 0x0000000409067890 */ /* 0x000fe2000fffe03f */
[----:B------:R-:W-:Y:S01]  /*6a10*/  UMOV UR5, 0x40000040 ;  /* 0x4000004000057882 */ /* 0x000fe20000000000 */
[----:B------:R-:W-:Y:S01]  /*6a20*/  UMOV UR7, 0x40000040 ;  /* 0x4000004000077882 */ /* 0x000fe20000000000 */
[----:B--2---:R-:W-:-:S06]  /*6a30*/  WARPGROUP.ARRIVE ;  /* 0x00000000000079c5 */ /* 0x004fcc0000000000 */
[----:B------:R-:W-:Y:S03]  /*6a40*/  HGMMA.64x256x16.F32.BF16 R24, gdesc[UR4], R24, gsb0 ;  /* 0x03e00000041879f0 */ /* 0x000fe60008001818 */
[----:B------:R-:W-:Y:S02]  /*6a50*/  WARPGROUP.DEPBAR.LE gsb0, 0x0 ;  /* 0x00008000000079c5 */ /* 0x000fe40000010000 */
        /* <DEDUP_REMOVED lines=64> */
[----:B------:R1:W-:Y:S01]  /*6e60*/  STL.64 [R1+0x80], R56 ;  /* 0x0000803801007387 */ /* 0x0003e20000100a00 */
[----:B------:R-:W-:Y:S01]  /*6e70*/  MOV R178, R102 ;  /* 0x0000006600b27202 */ /* 0x000fe20000000f00 */
[----:B------:R-:W-:Y:S01]  /*6e80*/  IMAD.MOV.U32 R179, RZ, RZ, R103 ;  /* 0x000000ffffb37224 */ /* 0x000fe200078e0067 */
[----:B------:R-:W-:Y:S01]  /*6e90*/  MOV R176, R100 ;  /* 0x0000006400b07202 */ /* 0x000fe20000000f00 */
[----:B------:R-:W2:Y:S01]  /*6ea0*/  LDL.LU.64 R150, [R1+0x510] ;  /* 0x0005100001967983 */ /* 0x000ea20000300a00 */
[----:B------:R-:W-:Y:S01]  /*6eb0*/  IMAD.MOV.U32 R177, RZ, RZ, R101 ;  /* 0x000000ffffb17224 */ /* 0x000fe200078e0065 */
[----:B------:R-:W-:Y:S01]  /*6ec0*/  MOV R174, R98 ;  /* 0x0000006200ae7202 */ /* 0x000fe20000000f00 */
[----:B------:R-:W-:Y:S01]  /*6ed0*/  IMAD.MOV.U32 R175, RZ, RZ, R99 ;  /* 0x000000ffffaf7224 */ /* 0x000fe200078e0063 */
[----:B------:R-:W2:Y:S01]  /*6ee0*/  LDL.LU.64 R148, [R1+0x508] ;  /* 0x0005080001947983 */ /* 0x000ea20000300a00 */
        /* <DEDUP_REMOVED lines=52> */
[----:B------:R-:W-:-:S03]  /*7230*/  IMAD.MOV.U32 R22, RZ, RZ, R59 ;  /* 0x000000ffff167224 */ /* 0x000fc600078e003b */
        /* <DEDUP_REMOVED lines=32> */
[----:B-1----:R-:W2:Y:S04]  /*7440*/  LDL.LU.64 R56, [R1+0x398] ;  /* 0x0003980001387983 */ /* 0x002ea80000300a00 */
        /* <DEDUP_REMOVED lines=17> */
[----:B------:R-:W-:-:S02]  /*7560*/  UMOV UR5, 0x40000040 ;  /* 0x4000004000057882 */ /* 0x000fc40000000000 */
[----:B------:R-:W-:Y:S04]  /*7570*/  STL [R1+0x2e8], R158 ;  /* 0x0002e89e01007387 */ /* 0x000fe80000100800 */
[----:B---3--:R-:W-:Y:S04]  /*7580*/  STL [R1+0x2e4], R157 ;  /* 0x0002e49d01007387 */ /* 0x008fe80000100800 */
[----:B----4-:R-:W-:Y:S04]  /*7590*/  STL [R1+0x2e0], R155 ;  /* 0x0002e09b01007387 */ /* 0x010fe80000100800 */
[----:B------:R-:W-:Y:S01]  /*75a0*/  STL.64 [R1+0x2d8], R152 ;  /* 0x0002d89801007387 */ /* 0x000fe20000100a00 */
[----:B--2---:R-:W-:-:S06]  /*75b0*/  WARPGROUP.ARRIVE ;  /* 0x00000000000079c5 */ /* 0x004fcc0000000000 */
        /* <DEDUP_REMOVED lines=98> */
[----:B------:R-:W-:Y:S01]  /*7be0*/  UIADD3 UR4, UR8, 0x6, URZ ;  /* 0x0000000608047890 */ /* 0x000fe2000fffe03f */
[----:B------:R3:W5:Y:S01]  /*7bf0*/  LDL.LU R23, [R1+0x310] ;  /* 0x0003100001177983 */ /* 0x0007620000300800 */
[----:B------:R-:W-:Y:S01]  /*7c00*/  UIADD3 UR6, UR9, 0x6, URZ ;  /* 0x0000000609067890 */ /* 0x000fe2000fffe03f */
[----:B------:R-:W-:Y:S01]  /*7c10*/  UMOV UR5, 0x40000040 ;  /* 0x4000004000057882 */ /* 0x000fe20000000000 */
[----:B------:R-:W-:Y:S01]  /*7c20*/  UMOV UR7, 0x40000040 ;  /* 0x4000004000077882 */ /* 0x000fe20000000000 */
[----:B------:R3:W5:Y:S04]  /*7c30*/  LDL.LU R22, [R1+0x30c] ;  /* 0x00030c0001167983 */ /* 0x0007680000300800 */
[----:B------:R3:W5:Y:S04]  /*7c40*/  LDL.LU R19, [R1+0x308] ;  /* 0x0003080001137983 */ /* 0x0007680000300800 */
[----:B------:R3:W5:Y:S04]  /*7c50*/  LDL.LU R18, [R1+0x304] ;  /* 0x0003040001127983 */ /* 0x0007680000300800 */
[----:B------:R3:W5:Y:S04]  /*7c60*/  LDL.LU R17, [R1+0x300] ;  /* 0x0003000001117983 */ /* 0x0007680000300800 */
[----:B------:R3:W5:Y:S04]  /*7c70*/  LDL.LU R16, [R1+0x2fc] ;  /* 0x0002fc0001107983 */ /* 0x0007680000300800 */
[----:B------:R3:W5:Y:S04]  /*7c80*/  LDL.LU R8, [R1+0x2f8] ;  /* 0x0002f80001087983 */ /* 0x0007680000300800 */
[----:B------:R3:W5:Y:S04]  /*7c90*/  LDL.LU R7, [R1+0x2f4] ;  /* 0x0002f40001077983 */ /* 0x0007680000300800 */
[----:B------:R3:W5:Y:S04]  /*7ca0*/  LDL.LU R6, [R1+0x2f0] ;  /* 0x0002f00001067983 */ /* 0x0007680000300800 */
[----:B------:R3:W5:Y:S01]  /*7cb0*/  LDL.LU R5, [R1+0x2ec] ;  /* 0x0002ec0001057983 */ /* 0x0007620000300800 */
        /* <DEDUP_REMOVED lines=67> */
[----:B-1----:R3:W5:Y:S04]  /*80f0*/  LDL.LU R158, [R1+0x2e8] ;  /* 0x0002e800019e7983 */ /* 0x0027680000300800 */
[----:B------:R3:W5:Y:S04]  /*8100*/  LDL.LU R157, [R1+0x2e4] ;  /* 0x0002e400019d7983 */ /* 0x0007680000300800 */
[----:B------:R3:W5:Y:S04]  /*8110*/  LDL.LU R155, [R1+0x2e0] ;  /* 0x0002e000019b7983 */ /* 0x0007680000300800 */
[----:B------:R3:W5:Y:S04]  /*8120*/  LDL.LU.64 R152, [R1+0x2d8] ;  /* 0x0002d80001987983 */ /* 0x0007680000300a00 */
        /* <DEDUP_REMOVED lines=28> */
[----:B------:R-:W-:-:S04]  /*82f0*/  UIADD3 UR9, UR42, 0x1, URZ ;  /* 0x000000012a097890 */ /* 0x000fc8000fffe03f */
[----:B------:R-:W-:Y:S01]  /*8300*/  UISETP.NE.AND UP0, UPT, UR9, 0x4, UPT ;  /* 0x000000040900788c */ /* 0x000fe2000bf05270 */
[----:B------:R-:W-:-:S03]  /*8310*/  UMOV UR8, 0x1 ;  /* 0x0000000100087882 */ /* 0x000fc60000000000 */
[----:B------:R-:W-:Y:S01]  /*8320*/  USEL UR9, UR9, URZ, UP0 ;  /* 0x0000003f09097287 */ /* 0x000fe20008000000 */
[----:B--2---:R-:W-:-:S06]  /*8330*/  WARPGROUP.ARRIVE ;  /* 0x00000000000079c5 */ /* 0x004fcc0000000000 */
[----:B------:R-:W-:Y:S01]  /*8340*/  HGMMA.64x256x16.F32.BF16 R24, gdesc[UR4], R24, gsb0 ;  /* 0x03e00000041879f0 */ /* 0x000fe20008001818 */
[----:B------:R-:W-:-:S04]  /*8350*/  USEL UR4, URZ, 0x1, UP0 ;  /* 0x000000013f047887 */ /* 0x000fc80008000000 */
[----:B------:R-:W-:-:S06]  /*8360*/  ULOP3.LUT UR4, UR43, UR4, URZ, 0x3c, !UPT ;  /* 0x000000042b047292 */ /* 0x000fcc000f8e3c3f */
[----:B---3--:R-:W-:Y:S01]  /*8370*/  MOV R2, UR4 ;  /* 0x0000000400027c02 */ /* 0x008fe20008000f00 */
[----:B------:R-:W-:-:S06]  /*8380*/  WARPGROUP.DEPBAR.LE gsb0, 0x0 ;  /* 0x00008000000079c5 */ /* 0x000fcc0000010000 */
.L_x_38:
[----:B-1---5:R-:W-:-:S05]  /*8390*/  VIMNMX R0, R6, 0x1, PT ;  /* 0x0000000106007848 */ /* 0x022fca0003fe0100 */
[----:B------:R-:W-:-:S05]  /*83a0*/  IMAD.IADD R6, R6, 0x1, -R0 ;  /* 0x0000000106067824 */ /* 0x000fca00078e0a00 */
[----:B------:R-:W-:-:S13]  /*83b0*/  ISETP.GE.AND P0, PT, R6, 0x1, PT ;  /* 0x000000010600780c */ /* 0x000fda0003f06270 */
[----:B------:R-:W-:Y:S05]  /*83c0*/  @!P0 BRA `(.L_x_43) ;  /* 0x0000004400848947 */ /* 0x000fea0003800000 */
[----:B------:R-:W-:Y:S01]  /*83d0*/  MOV R3, R6 ;  /* 0x0000000600037202 */ /* 0x000fe20000000f00 */
[----:B------:R-:W-:-:S07]  /*83e0*/  IMAD.U32 R0, RZ, RZ, UR42 ;  /* 0x0000002aff007e24 */ /* 0x000fce000f8e00ff */
.L_x_50:
[----:B------:R-:W-:-:S06]  /*83f0*/  UISETP.NE.AND UP0, UPT, UR49, 0x3, UPT ;  /* 0x000000033100788c */ /* 0x000fcc000bf05270 */
[----:B------:R-:W-:-:S13]  /*8400*/  PLOP3.LUT P1, PT, PT, PT, UP0, 0x80, 0x0 ;  /* 0x000000000000781c */ /* 0x000fda0003f2f008 */
[----:B------:R-:W-:Y:S05]  /*8410*/  @!P1 BRA `(.L_x_44) ;  /* 0x0000000000049947 */ /* 0x000fea0003800000 */
[----:B------:R-:W-:Y:S01]  /*8420*/  BPT.TRAP 0x1 ;  /* 0x000000040000795c */ /* 0x000fe20000300000 */
.L_x_44:
[----:B------:R-:W-:Y:S01]  /*8430*/  ULEA UR4, UR9, UR50, 0x3 ;  /* 0x0000003209047291 */ /* 0x000fe2000f8e183f */
[----:B------:R-:W-:-:S08]  /*8440*/  SHF.L.U32 R4, R2, 0x1f, RZ ;  /* 0x0000001f02047819 */ /* 0x000fd000000006ff */
[----:B------:R1:W3:Y:S01]  /*8450*/  SYNCS.PHASECHK.TRANS64.TRYWAIT P0, [UR4+0x34480], R4 ;  /* 0x03448004ff0075a7 */ /* 0x0002e20008000144 */
[----:B------:R-:W-:Y:S05]  /*8460*/  @!P1 BRA `(.L_x_45) ;  /* 0x0000000000049947 */ /* 0x000fea0003800000 */
[----:B------:R-:W-:Y:S01]  /*8470*/  BPT.TRAP 0x1 ;  /* 0x000000040000795c */ /* 0x000fe20000300000 */
.L_x_45:
[----:B---3--:R-:W-:Y:S05]  /*8480*/  @P0 BRA `(.L_x_46) ;  /* 0x0000000000080947 */ /* 0x008fea0003800000 */
[----:B------:R-:W3:Y:S02]  /*8490*/  SYNCS.PHASECHK.TRANS64.TRYWAIT P0, [UR4+0x34480], R4 ;  /* 0x03448004ff0075a7 */ /* 0x000ee40008000144 */
[----:B---3--:R-:W-:Y:S05]  /*84a0*/  @!P0 BRA `(.L_x_47) ;  /* 0x0000011c00908947 */ /* 0x008fea0003800000 */
.L_x_46:
        /* <DEDUP_REMOVED lines=64> */
[----:B----4-:R-:W4:Y:S04]  /*88b0*/  LDL.LU.64 R24, [R1] ;  /* 0x0000000001187983 */ /* 0x010f280000300a00 */
[----:B------:R-:W4:Y:S04]  /*88c0*/  LDL.LU.64 R26, [R1+0x8] ;  /* 0x00000800011a7983 */ /* 0x000f280000300a00 */
        /* <DEDUP_REMOVED lines=61> */
[----:B------:R-:W4:Y:S01]  /*8ca0*/  LDL.LU.64 R150, [R1+0x1f8] ;  /* 0x0001f80001967983 */ /* 0x000f220000300a00 */
[----:B------:R-:W-:-:S02]  /*8cb0*/  UIADD3 UR5, UR50, 0x10000, URZ ;  /* 0x0001000032057890 */ /* 0x000fc4000fffe03f */
[----:B------:R-:W-:Y:S01]  /*8cc0*/  USHF.R.U32.HI UR4, URZ, 0x4, UR50 ;  /* 0x000000043f047899 */ /* 0x000fe20008011632 */
[----:B------:R-:W-:Y:S01]  /*8cd0*/  STL [R1+0x31c], R23 ;  /* 0x00031c1701007387 */ /* 0x000fe20000100800 */
[----:B------:R-:W-:Y:S02]  /*8ce0*/  USHF.R.U32.HI UR5, URZ, 0x4, UR5 ;  /* 0x000000043f057899 */ /* 0x000fe40008011605 */
[----:B------:R-:W-:Y:S01]  /*8cf0*/  ULOP3.LUT UR4, UR4, 0x3fff, URZ, 0xc0, !UPT ;  /* 0x00003fff04047892 */ /* 0x000fe2000f8ec03f */
[----:B------:R-:W-:Y:S01]  /*8d00*/  STL [R1+0x318], R22 ;  /* 0x0003181601007387 */ /* 0x000fe20000100800 */
[----:B------:R-:W-:Y:S02]  /*8d10*/  ULOP3.LUT UR5, UR5, 0x3fff, URZ, 0xc0, !UPT ;  /* 0x00003fff05057892 */ /* 0x000fe4000f8ec03f */
[----:B------:R-:W-:Y:S01]  /*8d20*/  ULOP3.LUT UR4, UR4, 0x10000, URZ, 0xfc, !UPT ;  /* 0x0001000004047892 */ /* 0x000fe2000f8efc3f */
[----:B------:R-:W-:Y:S01]  /*8d30*/  STL [R1+0x314], R19 ;  /* 0x0003141301007387 */ /* 0x000fe20000100800 */
[----:B------:R-:W-:-:S02]  /*8d40*/  ULOP3.LUT UR5, UR5, 0x10000, URZ, 0xfc, !UPT ;  /* 0x0001000005057892 */ /* 0x000fc4000f8efc3f */
[----:B------:R-:W-:Y:S01]  /*8d50*/  UISETP.NE.U32.AND UP0, UPT, UR8, URZ, UPT ;  /* 0x0000003f0800728c */ /* 0x000fe2000bf05070 */
[----:B------:R-:W-:Y:S01]  /*8d60*/  STL [R1+0x310], R18 ;  /* 0x0003101201007387 */ /* 0x000fe20000100800 */
[----:B------:R-:W-:Y:S02]  /*8d70*/  ULEA UR10, UR9, UR4, 0xa ;  /* 0x00000004090a7291 */ /* 0x000fe4000f8e503f */
[----:B------:R-:W-:Y:S01]  /*8d80*/  ULEA UR11, UR9, UR5, 0xb ;  /* 0x00000005090b7291 */ /* 0x000fe2000f8e583f */
[----:B------:R-:W-:Y:S01]  /*8d90*/  STL [R1+0x30c], R17 ;  /* 0x00030c1101007387 */ /* 0x000fe20000100800 */
[----:B------:R-:W-:Y:S01]  /*8da0*/  UMOV UR7, 0x40000040 ;  /* 0x4000004000077882 */ /* 0x000fe20000000000 */
[----:B------:R-:W-:Y:S02]  /*8db0*/  UMOV UR5, 0x40000040 ;  /* 0x4000004000057882 */ /* 0x000fe40000000000 */
[----:B------:R-:W-:Y:S01]  /*8dc0*/  UMOV UR4, UR10 ;  /* 0x0000000a00047c82 */ /* 0x000fe20008000000 */
[----:B------:R-:W-:Y:S01]  /*8dd0*/  STL [R1+0x308], R16 ;  /* 0x0003081001007387 */ /* 0x000fe20000100800 */
[----:B------:R-:W-:-:S03]  /*8de0*/  UMOV UR6, UR11 ;  /* 0x0000000b00067c82 */ /* 0x000fc60008000000 */
[----:B------:R-:W-:Y:S04]  /*8df0*/  STL [R1+0x304], R8 ;  /* 0x0003040801007387 */ /* 0x000fe80000100800 */
[----:B------:R-:W-:Y:S04]  /*8e00*/  STL [R1+0x300], R7 ;  /* 0x0003000701007387 */ /* 0x000fe80000100800 */
[----:B------:R-:W-:Y:S04]  /*8e10*/  STL [R1+0x2fc], R6 ;  /* 0x0002fc0601007387 */ /* 0x000fe80000100800 */
[----:B------:R-:W-:Y:S04]  /*8e20*/  STL [R1+0x2f8], R5 ;  /* 0x0002f80501007387 */ /* 0x000fe80000100800 */
[----:B------:R-:W-:Y:S04]  /*8e30*/  STL [R1+0x2f4], R3 ;  /* 0x0002f40301007387 */ /* 0x000fe80000100800 */
[----:B------:R1:W-:Y:S04]  /*8e40*/  STL [R1+0x2f0], R2 ;  /* 0x0002f00201007387 */ /* 0x0003e80000100800 */
[----:B------:R2:W-:Y:S01]  /*8e50*/  STL [R1+0x2ec], R0 ;  /* 0x0002ec0001007387 */ /* 0x0005e20000100800 */
[----:B----4-:R-:W-:-:S06]  /*8e60*/  WARPGROUP.ARRIVE ;  /* 0x00000000000079c5 */ /* 0x010fcc0000000000 */
[----:B------:R-:W-:Y:S03]  /*8e70*/  HGMMA.64x256x16.F32.BF16 R24, gdesc[UR4], R24, UP0, gsb0 ;  /* 0x03e00000041879f0 */ /* 0x000fe6000b801818 */
[----:B------:R-:W-:Y:S02]  /*8e80*/  WARPGROUP.DEPBAR.LE gsb0, 0x0 ;  /* 0x00008000000079c5 */ /* 0x000fe40000010000 */
[----:B------:R-:W-:Y:S01]  /*8e90*/  STL.64 [R1], R24 ;  /* 0x0000001801007387 */ /* 0x000fe20000100a00 */
[----:B-1----:R-:W-:Y:S01]  /*8ea0*/  MOV R2, R150 ;  /* 0x0000009600027202 */ /* 0x002fe20000000f00 */
[----:B--2---:R-:W-:Y:S01]  /*8eb0*/  IMAD.MOV.U32 R0, RZ, RZ, R151 ;  /* 0x000000ffff007224 */ /* 0x004fe200078e0097 */
[----:B---3--:R-:W-:Y:S01]  /*8ec0*/  MOV R4, R148 ;  /* 0x0000009400047202 */ /* 0x008fe20000000f00 */
        /* <DEDUP_REMOVED lines=174> */
[----:B------:R-:W-:Y:S04]  /*99b0*/  STL [R1+0x5fc], R157 ;  /* 0x0005fc9d01007387 */ /* 0x000fe80000100800 */
[----:B------:R-:W-:Y:S04]  /*99c0*/  STL [R1+0x5f8], R155 ;  /* 0x0005f89b01007387 */ /* 0x000fe80000100800 */
[----:B------:R-:W-:Y:S01]  /*99d0*/  STL.64 [R1+0x5f0], R152 ;  /* 0x0005f09801007387 */ /* 0x000fe20000100a00 */
[----:B--2---:R-:W-:-:S06]  /*99e0*/  WARPGROUP.ARRIVE ;  /* 0x00000000000079c5 */ /* 0x004fcc0000000000 */
[----:B------:R-:W-:Y:S03]  /*99f0*/  HGMMA.64x256x16.F32.BF16 R24, gdesc[UR4], R24, UP0, gsb0 ;  /* 0x03e00000041879f0 */ /* 0x000fe6000b801818 */
        /* <DEDUP_REMOVED lines=112> */
[----:B------:R-:W-:Y:S03]  /*a100*/  HGMMA.64x256x16.F32.BF16 R100, gdesc[UR4], R100, UP0, gsb0 ;  /* 0x03e00000046479f0 */ /* 0x000fe6000b801864 */
        /* <DEDUP_REMOVED lines=247> */
[----:B------:R-:W-:Y:S01]  /*b080*/  STL.64 [R1+0x60], R48 ;  /* 0x0000603001007387 */ /* 0x000fe20000100a00 */
[----:B------:R-:W-:-:S03]  /*b090*/  MOV R9, R150 ;  /* 0x0000009600097202 */ /* 0x000fc60000000f00 */
[----:B------:R-:W-:Y:S01]  /*b0a0*/  STL.64 [R1+0x68], R50 ;  /* 0x0000683201007387 */ /* 0x000fe20000100a00 */
[----:B------:R-:W-:-:S03]  /*b0b0*/  IMAD.MOV.U32 R4, RZ, RZ, R151 ;  /* 0x000000ffff047224 */ /* 0x000fc600078e0097 */
[----:B------:R-:W-:Y:S01]  /*b0c0*/  STL.64 [R1+0x70], R52 ;  /* 0x0000703401007387 */ /* 0x000fe20000100a00 */
[----:B------:R-:W-:Y:S01]  /*b0d0*/  MOV R11, R148 ;  /* 0x00000094000b7202 */ /* 0x000fe20000000f00 */
[----:B------:R-:W-:Y:S02]  /*b0e0*/  IMAD.MOV.U32 R10, RZ, RZ, R149 ;  /* 0x000000ffff0a7224 */ /* 0x000fe400078e0095 */
[----:B------:R-:W-:Y:S01]  /*b0f0*/  STL.64 [R1+0x78], R54 ;  /* 0x0000783601007387 */ /* 0x000fe20000100a00 */
[----:B------:R-:W-:Y:S01]  /*b100*/  MOV R13, R146 ;  /* 0x00000092000d7202 */ /* 0x000fe20000000f00 */
[----:B------:R-:W-:Y:S02]  /*b110*/  IMAD.MOV.U32 R12, RZ, RZ, R147 ;  /* 0x000000ffff0c7224 */ /* 0x000fe400078e0093 */
[----:B------:R1:W-:Y:S01]  /*b120*/  STL.64 [R1+0x80], R56 ;  /* 0x0000803801007387 */ /* 0x0003e20000100a00 */
[----:B------:R-:W-:Y:S01]  /*b130*/  MOV R15, R144 ;  /* 0x00000090000f7202 */ /* 0x000fe20000000f00 */
[----:B------:R-:W-:-:S02]  /*b140*/  IMAD.MOV.U32 R14, RZ, RZ, R145 ;  /* 0x000000ffff0e7224 */ /* 0x000fc400078e0091 */
[----:B------:R-:W2:Y:S01]  /*b150*/  LDL.LU.64 R150, [R1+0x518] ;  /* 0x0005180001967983 */ /* 0x000ea20000300a00 */
[----:B------:R-:W-:Y:S01]  /*b160*/  MOV R21, R142 ;  /* 0x0000008e00157202 */ /* 0x000fe20000000f00 */
[----:B------:R-:W-:Y:S02]  /*b170*/  IMAD.MOV.U32 R20, RZ, RZ, R143 ;  /* 0x000000ffff147224 */ /* 0x000fe400078e008f */
[----:B------:R-:W2:Y:S01]  /*b180*/  LDL.LU.64 R148, [R1+0x510] ;  /* 0x0005100001947983 */ /* 0x000ea20000300a00 */
[----:B------:R-:W-:Y:S01]  /*b190*/  MOV R216, R140 ;  /* 0x0000008c00d87202 */ /* 0x000fe20000000f00 */
[----:B------:R-:W-:Y:S02]  /*b1a0*/  IMAD.MOV.U32 R217, RZ, RZ, R141 ;  /* 0x000000ffffd97224 */ /* 0x000fe400078e008d */
[----:B------:R-:W2:Y:S01]  /*b1b0*/  LDL.LU.64 R146, [R1+0x508] ;  /* 0x0005080001927983 */ /* 0x000ea20000300a00 */
        /* <DEDUP_REMOVED lines=244> */
[----:B------:R-:W-:Y:S01]  /*c100*/  UIADD3 UR4, UR10, 0x6, URZ ;  /* 0x000000060a047890 */ /* 0x000fe2000fffe03f */
[----:B------:R-:W-:Y:S01]  /*c110*/  MOV R227, R4 ;  /* 0x0000000400e37202 */ /* 0x000fe20000000f00 */
[----:B------:R-:W-:Y:S01]  /*c120*/  UIADD3 UR6, UR11, 0x6, URZ ;  /* 0x000000060b067890 */ /* 0x000fe2000fffe03f */
[----:B------:R1:W5:Y:S01]  /*c130*/  LDL.LU R23, [R1+0x31c] ;  /* 0x00031c0001177983 */ /* 0x0003620000300800 */
[----:B------:R-:W-:Y:S01]  /*c140*/  UMOV UR5, 0x40000040 ;  /* 0x4000004000057882 */ /* 0x000fe20000000000 */
[----:B------:R-:W-:-:S02]  /*c150*/  UMOV UR7, 0x40000040 ;  /* 0x4000004000077882 */ /* 0x000fc40000000000 */
        /* <DEDUP_REMOVED lines=79> */
[----:B--2---:R1:W5:Y:S04]  /*c650*/  LDL.LU R158, [R1+0x2e8] ;  /* 0x0002e800019e7983 */ /* 0x0043680000300800 */
        /* <DEDUP_REMOVED lines=34> */
[----:B-1----:R-:W-:Y:S05]  /*c880*/  @!P1 BRA `(.L_x_48) ;  /* 0x0000000000049947 */ /* 0x002fea0003800000 */
[----:B------:R-:W-:Y:S01]  /*c890*/  BPT.TRAP 0x1 ;  /* 0x000000040000795c */ /* 0x000fe20000300000 */
.L_x_48:
[----:B-----5:R-:W-:Y:S01]  /*c8a0*/  ISETP.NE.AND P0, PT, R22, RZ, PT ;  /* 0x000000ff1600720c */ /* 0x020fe20003f05270 */
[----:B------:R-:W-:-:S12]  /*c8b0*/  UISETP.GT.U32.AND UP0, UPT, UR40, 0x1, UPT ;  /* 0x000000012800788c */ /* 0x000fd8000bf04070 */
[----:B------:R-:W-:-:S05]  /*c8c0*/  @P0 LEA R4, R0, UR50, 0x3 ;  /* 0x0000003200040c11 */ /* 0x000fca000f8e18ff */
[----:B------:R-:W-:-:S05]  /*c8d0*/  @P0 VIADD R4, R4, 0x344a0 ;  /* 0x000344a004040836 */ /* 0x000fca0000000000 */
[----:B------:R-:W-:-:S04]  /*c8e0*/  @P0 PRMT R4, R23, 0x654, R4 ;  /* 0x0000065417040816 */ /* 0x000fc80000000004 */
[----:B------:R1:W-:Y:S01]  /*c8f0*/  @P0 SYNCS.ARRIVE.TRANS64.RED.A1T0 RZ, [R4+URZ], RZ ;  /* 0x000000ff04ff09a7 */ /* 0x0003e2000810043f */
[----:B------:R-:W-:-:S13]  /*c900*/  PLOP3.LUT P0, PT, PT, PT, UP0, 0x80, 0x0 ;  /* 0x000000000000781c */ /* 0x000fda0003f0f008 */
[----:B-1----:R-:W-:Y:S05]  /*c910*/  @P0 BRA `(.L_x_49) ;  /* 0x0000000000040947 */ /* 0x002fea0003800000 */
[----:B------:R-:W-:Y:S01]  /*c920*/  BPT.TRAP 0x1 ;  /* 0x000000040000795c */ /* 0x000fe20000300000 */
.L_x_49:
[----:B------:R-:W-:Y:S01]  /*c930*/  UIADD3 UR9, UR9, 0x1, URZ ;  /* 0x0000000109097890 */ /* 0x000fe2000fffe03f */
[C---:B------:R-:W-:Y:S01]  /*c940*/  ISETP.GT.AND P1, PT, R3.reuse, 0x1, PT ;  /* 0x000000010300780c */ /* 0x040fe20003f24270 */
[----:B------:R-:W-:Y:S01]  /*c950*/  VIADD R3, R3, 0xffffffff ;  /* 0xffffffff03037836 */ /* 0x000fe20000000000 */
[----:B------:R-:W-:Y:S01]  /*c960*/  IADD3 R0, R0, 0x1, RZ ;  /* 0x0000000100007810 */ /* 0x000fe20007ffe0ff */
[----:B------:R-:W-:-:S03]  /*c970*/  UISETP.NE.AND UP0, UPT, UR9, 0x4, UPT ;  /* 0x000000040900788c */ /* 0x000fc6000bf05270 */
[C---:B------:R-:W-:Y:S01]  /*c980*/  ISETP.NE.AND P0, PT, R0.reuse, 0x4, PT ;  /* 0x000000040000780c */ /* 0x040fe20003f05270 */
[----:B------:R-:W-:Y:S02]  /*c990*/  USEL UR4, URZ, 0x1, UP0 ;  /* 0x000000013f047887 */ /* 0x000fe40008000000 */
[----:B------:R-:W-:Y:S01]  /*c9a0*/  USEL UR9, UR9, URZ, UP0 ;  /* 0x0000003f09097287 */ /* 0x000fe20008000000 */
[----:B------:R-:W-:-:S03]  /*c9b0*/  SEL R0, R0, RZ, P0 ;  /* 0x000000ff00007207 */ /* 0x000fc60000000000 */
[----:B------:R-:W-:Y:S01]  /*c9c0*/  LOP3.LUT R2, R2, UR4, RZ, 0x3c, !PT ;  /* 0x0000000402027c12 */ /* 0x000fe2000f8e3cff */
[----:B------:R-:W-:Y:S07]  /*c9d0*/  @P1 BRA `(.L_x_50) ;  /* 0xffffffb800841947 */ /* 0x000fee000383ffff */
.L_x_43:
[----:B------:R-:W-:Y:S02]  /*c9e0*/  ISETP.GE.AND P0, PT, R5, 0x1, PT ;  /* 0x000000010500780c */ /* 0x000fe40003f06270 */
[----:B------:R-:W-:-:S04]  /*c9f0*/  MOV R0, UR56 ;  /* 0x0000003800007c02 */ /* 0x000fc80008000f00 */
[----:B------:R1:W-:Y:S07]  /*ca00*/  SYNCS.ARRIVE.TRANS64.A1T0 RZ, [R0+UR51], RZ ;  /* 0x000000ff00ff79a7 */ /* 0x0003ee0008100033 */
[----:B------:R-:W-:Y:S05]  /*ca10*/  @!P0 BRA `(.L_x_51) ;  /* 0x0000000000408947 */ /* 0x000fea0003800000 */
[----:B------:R-:W-:-:S06]  /*ca20*/  UISETP.NE.AND UP0, UPT, UR49, 0x3, UPT ;  /* 0x000000033100788c */ /* 0x000fcc000bf05270 */
[----:B------:R-:W-:-:S13]  /*ca30*/  PLOP3.LUT P0, PT, PT, PT, UP0, 0x80, 0x0 ;  /* 0x000000000000781c */ /* 0x000fda0003f0f008 */
[----:B------:R-:W-:Y:S05]  /*ca40*/  @!P0 BRA `(.L_x_52) ;  /* 0x0000000000048947 */ /* 0x000fea0003800000 */
[----:B------:R-:W-:Y:S01]  /*ca50*/  BPT.TRAP 0x1 ;  /* 0x000000040000795c */ /* 0x000fe20000300000 */
.L_x_52:
[----:B------:R-:W-:Y:S01]  /*ca60*/  ISETP.NE.AND P0, PT, R22, RZ, PT ;  /* 0x000000ff1600720c */ /* 0x000fe20003f05270 */
[----:B------:R-:W-:Y:S01]  /*ca70*/  IMAD.U32 R2, RZ, RZ, UR50 ;  /* 0x00000032ff027e24 */ /* 0x000fe2000f8e00ff */
[----:B------:R-:W-:-:S11]  /*ca80*/  UISETP.GT.U32.AND UP0, UPT, UR40, 0x1, UPT ;  /* 0x000000012800788c */ /* 0x000fd6000bf04070 */
[----:B------:R-:W-:-:S05]  /*ca90*/  @P0 VIADD R6, R6, UR42 ;  /* 0x0000002a06060c36 */ /* 0x000fca0008000000 */
[----:B-1----:R-:W-:-:S04]  /*caa0*/  @P0 SHF.L.U32 R0, R6, 0x3, RZ ;  /* 0x0000000306000819 */ /* 0x002fc800000006ff */
[----:B------:R-:W-:-:S04]  /*cab0*/  @P0 LOP3.LUT R0, R0, 0x18, RZ, 0xc0, !PT ;  /* 0x0000001800000812 */ /* 0x000fc800078ec0ff */
[----:B------:R-:W-:-:S04]  /*cac0*/  @P0 IADD3 R0, R2, 0x344a0, R0 ;  /* 0x000344a002000810 */ /* 0x000fc80007ffe000 */
[----:B------:R-:W-:-:S04]  /*cad0*/  @P0 PRMT R0, R23, 0x654, R0 ;  /* 0x0000065417000816 */ /* 0x000fc80000000000 */
[----:B------:R3:W-:Y:S01]  /*cae0*/  @P0 SYNCS.ARRIVE.TRANS64.RED.A1T0 RZ, [R0+URZ], RZ ;  /* 0x000000ff00ff09a7 */ /* 0x0007e2000810043f */
[----:B------:R-:W-:-:S13]  /*caf0*/  PLOP3.LUT P0, PT, PT, PT, UP0, 0x80, 0x0 ;  /* 0x000000000000781c */ /* 0x000fda0003f0f008 */
[----:B---3--:R-:W-:Y:S05]  /*cb00*/  @P0 BRA `(.L_x_51) ;  /* 0x0000000000040947 */ /* 0x008fea0003800000 */
[----:B------:R-:W-:Y:S01]  /*cb10*/  BPT.TRAP 0x1 ;  /* 0x000000040000795c */ /* 0x000fe20000300000 */
.L_x_51:
[----:B-1----:R-:W-:Y:S02]  /*cb20*/  SHF.L.U32 R0, R153, 0x1f, RZ ;  /* 0x0000001f99007819 */ /* 0x002fe400000006ff */
[----:B------:R-:W-:Y:S02]  /*cb30*/  R2UR UR4, R5 ;  /* 0x00000000050472ca */ /* 0x000fe400000e0000 */
[----:B------:R-:W1:Y:S11]  /*cb40*/  SYNCS.PHASECHK.TRANS64.TRYWAIT P0, [R8+UR48+0x10], R0 ;  /* 0x00001000080075a7 */ /* 0x000e760008000170 */
[----:B------:R-:W-:-:S04]  /*cb50*/  UIADD3 UR4, UR4, 0x3f, URZ ;  /* 0x0000003f04047890 */ /* 0x000fc8000fffe03f */
[----:B------:R-:W-:-:S04]  /*cb60*/  USHF.R.S32.HI UR5, URZ, 0x1f, UR4 ;  /* 0x0000001f3f057899 */ /* 0x000fc80008011404 */
[----:B------:R-:W-:-:S04]  /*cb70*/  ULEA.HI UR5, UR5, UR4, URZ, 0x6 ;  /* 0x0000000405057291 */ /* 0x000fc8000f8f303f */
[----:B------:R-:W-:Y:S01]  /*cb80*/  USHF.R.S32.HI UR5, URZ, 0x6, UR5 ;  /* 0x000000063f057899 */ /* 0x000fe20008011405 */
[----:B-1----:R-:W-:Y:S11]  /*cb90*/  @!P0 BRA `(.L_x_53) ;  /* 0x000000d400ec8947 */ /* 0x002ff60003800000 */
.L_x_363:
[----:B------:R-:W-:Y:S01]  /*cba0*/  UIADD3 UR42, UR5, UR42, URZ ;  /* 0x0000002a052a7290 */ /* 0x000fe2000fffe03f */
[----:B------:R-:W-:-:S03]  /*cbb0*/  LOP3.LUT P0, RZ, R7, 0xff, RZ, 0xc0, !PT ;  /* 0x000000ff07ff7812 */ /* 0x000fc6000780c0ff */
[----:B------:R-:W-:Y:S02]  /*cbc0*/  USHF.R.U32.HI UR4, URZ, 0x2, UR42 ;  /* 0x000000023f047899 */ /* 0x000fe4000801162a */
[----:B------:R-:W-:Y:S02]  /*cbd0*/  UISETP.GT.U32.AND UP0, UPT, UR42, 0x3, UPT ;  /* 0x000000032a00788c */ /* 0x000fe4000bf04070 */
[----:B------:R-:W-:Y:S02]  /*cbe0*/  ULOP3.LUT UR4, UR4, 0x1, URZ, 0xc0, !UPT ;  /* 0x0000000104047892 */ /* 0x000fe4000f8ec03f */
[----:B------:R-:W-:Y:S02]  /*cbf0*/  UISETP.LT.U32.AND UP0, UPT, UR5, 0x4, UP0 ;  /* 0x000000040500788c */ /* 0x000fe40008701070 */
[----:B------:R-:W-:Y:S02]  /*cc00*/  UISETP.NE.U32.AND UP1, UPT, UR4, 0x1, UPT ;  /* 0x000000010400788c */ /* 0x000fe4000bf25070 */
[----:B------:R-:W-:-:S02]  /*cc10*/  ULOP3.LUT UR42, UR42, 0x3, URZ, 0xc0, !UPT ;  /* 0x000000032a2a7892 */ /* 0x000fc4000f8ec03f */
[----:B------:R-:W-:Y:S02]  /*cc20*/  UISETP.GT.U32.AND UP1, UPT, UR5, 0x3, !UP1 ;  /* 0x000000030500788c */ /* 0x000fe4000cf24070 */
[----:B------:R-:W-:Y:S02]  /*cc30*/  USEL UR5, URZ, 0x1, !UP0 ;  /* 0x000000013f057887 */ /* 0x000fe4000c000000 */
[----:B------:R-:W-:-:S04]  /*cc40*/  USEL UR4, URZ, 0x1, !UP1 ;  /* 0x000000013f047887 */ /* 0x000fc8000c800000 */
[----:B------:R-:W-:Y:S01]  /*cc50*/  ULOP3.LUT UR43, UR4, UR43, UR5, 0x96, !UPT ;  /* 0x0000002b042b7292 */ /* 0x000fe2000f8e9605 */
[----:B------:R-:W-:Y:S11]  /*cc60*/  @!P0 BRA `(.L_x_54) ;  /* 0x00000000000c8947 */ /* 0x000ff60003800000 */
[----:B------:R-:W-:-:S04]  /*cc70*/  DEPBAR {5,4,3,2,1,0} ;  /* 0x0000003f0000791a */ /* 0x000fc80000000000 */
[----:B------:R3:W-:Y:S02]  /*cc80*/  UTMACCTL.IV [UR36] ;  /* 0x00000000240079b9 */ /* 0x0007e40008000000 */
[----:B---3--:R-:W-:Y:S01]  /*cc90*/  NOP ;  /* 0x0000000000007918 */ /* 0x008fe20000000000 */
.L_x_54:
[----:B------:R-:W-:Y:S01]  /*cca0*/  UIADD3 UR4, UR50, 0x30000, URZ ;  /* 0x0003000032047890 */ /* 0x000fe2000fffe03f */
[----:B------:R-:W-:Y:S02]  /*ccb0*/  R2UR UR45, R16 ;  /* 0x00000000102d72ca */ /* 0x000fe400000e0000 */
[----:B------:R-:W-:Y:S01]  /*ccc0*/  R2UR UR46, R17 ;  /* 0x00000000112e72ca */ /* 0x000fe200000e0000 */
[----:B------:R-:W-:-:S06]  /*ccd0*/  ULOP3.LUT UP0, URZ, UR4, 0x3ff, URZ, 0xc0, !UPT ;  /* 0x000003ff043f7892 */ /* 0x000fcc000f80c03f */
[----:B------:R-:W-:-:S04]  /*cce0*/  PLOP3.LUT P0, PT, PT, PT, UP0, 0x80, 0x0 ;  /* 0x000000000000781c */ /* 0x000fc80003f0f008 */
[----:B------:R-:W-:Y:S02]  /*ccf0*/  USHF.L.U32 UR45, UR45, 0x7, URZ ;  /* 0x000000072d2d7899 */ /* 0x000fe4000800063f */
[----:B------:R-:W-:-:S07]  /*cd00*/  USHF.L.U32 UR46, UR46, 0x8, URZ ;  /* 0x000000082e2e7899 */ /* 0x000fce000800063f */
[----:B------:R-:W-:Y:S05]  /*cd10*/  @!P0 BRA `(.L_x_55) ;  /* 0x00000000007c8947 */ /* 0x000fea0003800000 */
[----:B------:R-:W-:Y:S01]  /*cd20*/  MOV R16, 0x0 ;  /* 0x0000000000107802 */ /* 0x000fe20000000f00 */
[----:B------:R-:W-:Y:S01]  /*cd30*/  ULDC.64 UR4, c[0x4][0x68] ;  /* 0x01001a0000047ab9 */ /* 0x000fe20000000a00 */
[----:B------:R-:W-:Y:S01]  /*cd40*/  ULDC.64 UR6, c[0x4][0x70] ;  /* 0x01001c0000067ab9 */ /* 0x000fe20000000a00 */
[----:B------:R-:W-:Y:S01]  /*cd50*/  ULDC.64 UR8, c[0x4][0x8] ;  /* 0x0100020000087ab9 */ /* 0x000fe20000000a00 */
[----:B-1----:R1:W3:Y:S01]  /*cd60*/  LDC.64 R2, c[0x4][R16] ;  /* 0x0100000010027b82 */ /* 0x0022e20000000a00 */
[----:B------:R-:W-:Y:S01]  /*cd70*/  MOV R4, UR4 ;  /* 0x0000000400047c02 */ /* 0x000fe20008000f00 */
[----:B------:R-:W-:Y:S01]  /*cd80*/  IMAD.U32 R5, RZ, RZ, UR5 ;  /* 0x00000005ff057e24 */ /* 0x000fe2000f8e00ff */
[----:B------:R-:W-:Y:S01]  /*cd90*/  MOV R6, UR6 ;  /* 0x0000000600067c02 */ /* 0x000fe20008000f00 */
[----:B------:R-:W-:Y:S01]  /*cda0*/  IMAD.U32 R7, RZ, RZ, UR7 ;  /* 0x00000007ff077e24 */ /* 0x000fe2000f8e00ff */
[----:B------:R-:W-:Y:S01]  /*cdb0*/  MOV R10, UR8 ;  /* 0x00000008000a7c02 */ /* 0x000fe20008000f00 */
[----:B------:R-:W-:Y:S01]  /*cdc0*/  IMAD.U32 R11, RZ, RZ, UR9 ;  /* 0x00000009ff0b7e24 */ /* 0x000fe2000f8e00ff */
[----:B------:R-:W-:Y:S01]  /*cdd0*/  MOV R8, 0x70 ;  /* 0x0000007000087802 */ /* 0x000fe20000000f00 */
[----:B------:R-:W-:Y:S01]  /*cde0*/  IMAD.MOV.U32 R12, RZ, RZ, 0x1 ;  /* 0x00000001ff0c7424 */ /* 0x000fe200078e00ff */
[----:B-1----:R-:W-:-:S07]  /*cdf0*/  MOV R13, RZ ;  /* 0x000000ff000d7202 */ /* 0x002fce0000000f00 */
[----:B------:R-:W-:-:S07]  /*ce00*/  LEPC R20, `(.L_x_56) ;  /* 0x000000001014794e */ /* 0x000fce0000000000 */
[----:B--23--:R-:W-:Y:S05]  /*ce10*/  CALL.ABS.NOINC R2 ;  /* 0x0000000002007343 */ /* 0x00cfea0003c00000 */
.L_x_56:
[----:B------:R1:W2:Y:S01]  /*ce20*/  LDC.64 R2, c[0x4][R16] ;  /* 0x0100000010027b82 */ /* 0x0002a20000000a00 */
[----:B------:R-:W-:Y:S01]  /*ce30*/  ULDC.64 UR4, c[0x4][0x68] ;  /* 0x01001a0000047ab9 */ /* 0x000fe20000000a00 */
[----:B------:R-:W-:Y:S01]  /*ce40*/  ULDC.64 UR6, c[0x4][0x70] ;  /* 0x01001c0000067ab9 */ /* 0x000fe20000000a00 */
[----:B------:R-:W-:Y:S01]  /*ce50*/  ULDC.64 UR8, c[0x4][0x8] ;  /* 0x0100020000087ab9 */ /* 0x000fe20000000a00 */
[----:B------:R-:W-:Y:S01]  /*ce60*/  IMAD.U32 R4, RZ, RZ, UR4 ;  /* 0x00000004ff047e24 */ /* 0x000fe2000f8e00ff */
[----:B------:R-:W-:Y:S01]  /*ce70*/  MOV R5, UR5 ;  /* 0x0000000500057c02 */ /* 0x000fe20008000f00 */
[----:B------:R-:W-:Y:S01]  /*ce80*/  IMAD.U32 R6, RZ, RZ, UR6 ;  /* 0x00000006ff067e24 */ /* 0x000fe2000f8e00ff */
[----:B------:R-:W-:Y:S01]  /*ce90*/  MOV R7, UR7 ;  /* 0x0000000700077c02 */ /* 0x000fe20008000f00 */
[----:B------:R-:W-:Y:S01]  /*cea0*/  IMAD.U32 R10, RZ, RZ, UR8 ;  /* 0x00000008ff0a7e24 */ /* 0x000fe2000f8e00ff */
[----:B------:R-:W-:Y:S01]  /*ceb0*/  MOV R11, UR9 ;  /* 0x00000009000b7c02 */ /* 0x000fe20008000f00 */
[----:B------:R-:W-:Y:S01]  /*cec0*/  IMAD.MOV.U32 R8, RZ, RZ, 0x70 ;  /* 0x00000070ff087424 */ /* 0x000fe200078e00ff */
[----:B------:R-:W-:Y:S01]  /*ced0*/  MOV R12, 0x1 ;  /* 0x00000001000c7802 */ /* 0x000fe20000000f00 */
[----:B-1----:R-:W-:-:S07]  /*cee0*/  IMAD.MOV.U32 R13, RZ, RZ, RZ ;  /* 0x000000ffff0d7224 */ /* 0x002fce00078e00ff */
[----:B------:R-:W-:-:S07]  /*cef0*/  LEPC R20, `(.L_x_55) ;  /* 0x000000001014794e */ /* 0x000fce0000000000 */
[----:B--2---:R-:W-:Y:S05]  /*cf00*/  CALL.ABS.NOINC R2 ;  /* 0x0000000002007343 */ /* 0x004fea0003c00000 */
.L_x_55:
[----:B------:R-:W-:Y:S02]  /*cf10*/  ULDC.64 UR4, c[0x0][0x590] ;  /* 0x0001640000047ab9 */ /* 0x000fe40000000a00 */
[----:B------:R-:W-:-:S04]  /*cf20*/  ISETP.NE.U32.AND P0, PT, RZ, UR4, PT ;  /* 0x00000004ff007c0c */ /* 0x000fc8000bf05070 */
[----:B------:R-:W-:-:S13]  /*cf30*/  ISETP.NE.AND.EX P0, PT, RZ, UR5, PT, P0 ;  /* 0x00000005ff007c0c */ /* 0x000fda000bf05300 */
[----:B------:R-:W-:Y:S05]  /*cf40*/  @!P0 BRA `(.L_x_57) ;  /* 0x0000000000148947 */ /* 0x000fea0003800000 */
[----:B-1----:R-:W-:-:S04]  /*cf50*/  LEA R2, P0, R18, UR4, 0x3 ;  /* 0x0000000412027c11 */ /* 0x002fc8000f8018ff */
[----:B------:R-:W-:-:S06]  /*cf60*/  LEA.HI.X R3, R18, UR5, R19, 0x3, P0 ;  /* 0x0000000512037c11 */ /* 0x000fcc00080f1c13 */
[----:B------:R-:W3:Y:S04]  /*cf70*/  LDG.E.64 R2, desc[UR38][R2.64] ;  /* 0x0000002602027981 */ /* 0x000ee8000c1e1b00 */
[----:B---3--:R1:W5:Y:S01]  /*cf80*/  LD.E R0, desc[UR38][R2.64] ;  /* 0x0000002602007980 */ /* 0x008362000c101900 */
[----:B------:R-:W-:Y:S05]  /*cf90*/  BRA `(.L_x_58) ;  /* 0x0000000000307947 */ /* 0x000fea0003800000 */
.L_x_57:
[----:B------:R-:W-:Y:S02]  /*cfa0*/  ULDC.64 UR4, c[0x0][0x588] ;  /* 0x0001620000047ab9 */ /* 0x000fe40000000a00 */
[----:B------:R-:W-:-:S04]  /*cfb0*/  ISETP.NE.U32.AND P0, PT, RZ, UR4, PT ;  /* 0x00000004ff007c0c */ /* 0x000fc8000bf05070 */
[----:B------:R-:W-:-:S13]  /*cfc0*/  ISETP.NE.AND.EX P0, PT, RZ, UR5, PT, P0 ;  /* 0x00000005ff007c0c */ /* 0x000fda000bf05300 */
[----:B------:R-:W-:Y:S05]  /*cfd0*/  @!P0 BRA `(.L_x_59) ;  /* 0x0000000000188947 */ /* 0x000fea0003800000 */
[----:B------:R-:W3:Y:S01]  /*cfe0*/  LDC.64 R4, c[0x0][0x588] ;  /* 0x00016200ff047b82 */ /* 0x000ee20000000a00 */
[----:B------:R-:W-:Y:S02]  /*cff0*/  ULDC UR4, c[0x0][0x598] ;  /* 0x0001660000047ab9 */ /* 0x000fe40000000800 */
[----:B-1----:R-:W-:-:S04]  /*d000*/  IMAD R2, R18, UR4, RZ ;  /* 0x0000000412027c24 */ /* 0x002fc8000f8e02ff */
[----:B---3--:R-:W-:-:S05]  /*d010*/  IMAD.WIDE R2, R2, 0x4, R4 ;  /* 0x0000000402027825 */ /* 0x008fca00078e0204 */
[----:B------:R3:W5:Y:S01]  /*d020*/  LDG.E R0, desc[UR38][R2.64] ;  /* 0x0000002602007981 */ /* 0x000762000c1e1900 */
[----:B------:R-:W-:Y:S05]  /*d030*/  BRA `(.L_x_58) ;  /* 0x0000000000087947 */ /* 0x000fea0003800000 */
.L_x_59:
[----:B------:R-:W-:Y:S02]  /*d040*/  ULDC UR4, c[0x0][0x580] ;  /* 0x0001600000047ab9 */ /* 0x000fe40000000800 */
[----:B-1----:R-:W-:-:S07]  /*d050*/  MOV R0, UR4 ;  /* 0x0000000400007c02 */ /* 0x002fce0008000f00 */
.L_x_58:
[----:B------:R-:W-:Y:S02]  /*d060*/  ULDC.64 UR4, c[0x0][0x5b8] ;  /* 0x00016e0000047ab9 */ /* 0x000fe40000000a00 */
[----:B------:R-:W-:-:S04]  /*d070*/  ISETP.NE.U32.AND P0, PT, RZ, UR4, PT ;  /* 0x00000004ff007c0c */ /* 0x000fc8000bf05070 */
[----:B------:R-:W-:-:S13]  /*d080*/  ISETP.NE.AND.EX P0, PT, RZ, UR5, PT, P0 ;  /* 0x00000005ff007c0c */ /* 0x000fda000bf05300 */
[----:B------:R-:W-:Y:S05]  /*d090*/  @!P0 BRA `(.L_x_60) ;  /* 0x0000000000148947 */ /* 0x000fea0003800000 */
[----:B-1-3--:R-:W-:-:S04]  /*d0a0*/  LEA R2, P0, R18, UR4, 0x3 ;  /* 0x0000000412027c11 */ /* 0x00afc8000f8018ff */
[----:B------:R-:W-:-:S06]  /*d0b0*/  LEA.HI.X R3, R18, UR5, R19, 0x3, P0 ;  /* 0x0000000512037c11 */ /* 0x000fcc00080f1c13 */
[----:B------:R-:W3:Y:S04]  /*d0c0*/  LDG.E.64 R2, desc[UR38][R2.64] ;  /* 0x0000002602027981 */ /* 0x000ee8000c1e1b00 */
[----:B---3--:R3:W5:Y:S01]  /*d0d0*/  LD.E R2, desc[UR38][R2.64] ;  /* 0x0000002602027980 */ /* 0x008762000c101900 */
[----:B------:R-:W-:Y:S05]  /*d0e0*/  BRA `(.L_x_61) ;  /* 0x0000000000307947 */ /* 0x000fea0003800000 */
.L_x_60:
[----:B------:R-:W-:Y:S02]  /*d0f0*/  ULDC.64 UR4, c[0x0][0x5b0] ;  /* 0x00016c0000047ab9 */ /* 0x000fe40000000a00 */
[----:B------:R-:W-:-:S04]  /*d100*/  ISETP.NE.U32.AND P0, PT, RZ, UR4, PT ;  /* 0x00000004ff007c0c */ /* 0x000fc8000bf05070 */
[----:B------:R-:W-:-:S13]  /*d110*/  ISETP.NE.AND.EX P0, PT, RZ, UR5, PT, P0 ;  /* 0x00000005ff007c0c */ /* 0x000fda000bf05300 */
[----:B------:R-:W-:Y:S05]  /*d120*/  @!P0 BRA `(.L_x_62) ;  /* 0x0000000000188947 */ /* 0x000fea0003800000 */
[----:B------:R-:W4:Y:S01]  /*d130*/  LDC.64 R4, c[0x0][0x5b0] ;  /* 0x00016c00ff047b82 */ /* 0x000f220000000a00 */
[----:B------:R-:W-:Y:S02]  /*d140*/  ULDC UR4, c[0x0][0x5c0] ;  /* 0x0001700000047ab9 */ /* 0x000fe40000000800 */
[----:B-1-3--:R-:W-:-:S04]  /*d150*/  IMAD R2, R18, UR4, RZ ;  /* 0x0000000412027c24 */ /* 0x00afc8000f8e02ff */
[----:B----4-:R-:W-:-:S06]  /*d160*/  IMAD.WIDE R2, R2, 0x4, R4 ;  /* 0x0000000402027825 */ /* 0x010fcc00078e0204 */
[----:B------:R1:W5:Y:S01]  /*d170*/  LDG.E R2, desc[UR38][R2.64] ;  /* 0x0000002602027981 */ /* 0x000362000c1e1900 */
[----:B------:R-:W-:Y:S05]  /*d180*/  BRA `(.L_x_61) ;  /* 0x0000000000087947 */ /* 0x000fea0003800000 */
.L_x_62:
[----:B------:R-:W-:Y:S02]  /*d190*/  ULDC UR4, c[0x0][0x5a8] ;  /* 0x00016a0000047ab9 */ /* 0x000fe40000000800 */
[----:B-1-3--:R-:W-:-:S07]  /*d1a0*/  IMAD.U32 R2, RZ, RZ, UR4 ;  /* 0x00000004ff027e24 */ /* 0x00afce000f8e00ff */
.L_x_61:
[----:B------:R-:W-:Y:S01]  /*d1b0*/  ISETP.GT.U32.AND P0, PT, R158, 0x3e, PT ;  /* 0x0000003e9e00780c */ /* 0x000fe20003f04070 */
[----:B------:R-:W-:Y:S01]  /*d1c0*/  BSSY B0, `(.L_x_63) ;  /* 0x0000007000007945 */ /* 0x000fe20003800000 */
[----:B------:R-:W-:-:S11]  /*d1d0*/  PRMT R16, RZ, 0x7610, R16 ;  /* 0x00007610ff107816 */ /* 0x000fd60000000010 */
[----:B------:R-:W-:Y:S05]  /*d1e0*/  @P0 BRA `(.L_x_64) ;  /* 0x0000000000100947 */ /* 0x000fea0003800000 */
[----:B------:R-:W-:-:S03]  /*d1f0*/  UMOV UR4, 0xffffffff ;  /* 0xffffffff00047882 */ /* 0x000fc60000000000 */
[----:B------:R-:W-:Y:S05]  /*d200*/  BRA.DIV UR4, `(.L_x_65) ;  /* 0x000000d2046c7947 */ /* 0x000fea000b800000 */
[----:B------:R-:W-:-:S13]  /*d210*/  ELECT P6, URZ, PT ;  /* 0x00000000003f782f */ /* 0x000fda00038c0000 */
.L_x_365:
[----:B------:R-:W-:-:S07]  /*d220*/  SEL R16, RZ, 0x1, !P6 ;  /* 0x00000001ff107807 */ /* 0x000fce0007000000 */
.L_x_64:
[----:B------:R-:W-:Y:S05]  /*d230*/  BSYNC B0 ;  /* 0x0000000000007941 */ /* 0x000fea0003800000 */
.L_x_63:
[----:B-1-3--:R-:W-:-:S04]  /*d240*/  MOV R3, UR55 ;  /* 0x0000003700037c02 */ /* 0x00afc80008000f00 */
[----:B------:R-:W-:-:S13]  /*d250*/  ISETP.NE.AND P0, PT, R3, 0x3, PT ;  /* 0x000000030300780c */ /* 0x000fda0003f05270 */
[----:B------:R-:W-:Y:S05]  /*d260*/  @!P0 BRA `(.L_x_66) ;  /* 0x0000000000048947 */ /* 0x000fea0003800000 */
[----:B------:R-:W-:Y:S01]  /*d270*/  BPT.TRAP 0x1 ;  /* 0x000000040000795c */ /* 0x000fe20000300000 */
.L_x_66:
[----:B------:R-:W-:Y:S02]  /*d280*/  SHF.L.U32 R159, RZ, 0x1f, RZ ;  /* 0x0000001fff9f7819 */ /* 0x000fe400000006ff */
[----:B-----5:R-:W-:Y:S02]  /*d290*/  FSETP.NEU.AND P1, PT, R0, RZ, PT ;  /* 0x000000ff0000720b */ /* 0x020fe40003f2d000 */
[----:B------:R-:W1:Y:S02]  /*d2a0*/  SYNCS.PHASECHK.TRANS64.TRYWAIT P2, [UR50+0x344c0], R159 ;  /* 0x0344c09fff0075a7 */ /* 0x000e640008040172 */
[----:B-1----:R-:W-:Y:S09]  /*d2b0*/  @!P2 BRA `(.L_x_67) ;  /* 0x000000d00058a947 */ /* 0x002ff20003800000 */
.L_x_366:
[----:B------:R-:W3:Y:S04]  /*d2c0*/  LDL.LU R3, [R1] ;  /* 0x0000000001037983 */ /* 0x000ee80000300800 */
[----:B------:R-:W4:Y:S04]  /*d2d0*/  LDL.LU R7, [R1+0x4] ;  /* 0x0000040001077983 */ /* 0x000f280000300800 */
[----:B------:R-:W5:Y:S01]  /*d2e0*/  LDL.LU R6, [R1+0x8] ;  /* 0x0000080001067983 */ /* 0x000f620000300800 */
[----:B------:R-:W-:Y:S01]  /*d2f0*/  IMAD.MOV.U32 R8, RZ, RZ, RZ ;  /* 0x000000ffff087224 */ /* 0x000fe200078e00ff */
[----:B-1----:R-:W-:Y:S01]  /*d300*/  @P1 LEA R4, R157, UR50, 0x1 ;  /* 0x000000329d041c11 */ /* 0x002fe2000f8e08ff */
[----:B------:R-:W-:Y:S05]  /*d310*/  @P1 WARPSYNC.ALL ;  /* 0x0000000000001948 */ /* 0x000fea0003800000 */
[----:B------:R-:W1:Y:S01]  /*d320*/  @P1 LDSM.16.MT88.4 R8, [R4+0x30000] ;  /* 0x030000000408183b */ /* 0x000e620000004200 */
[----:B------:R-:W-:Y:S01]  /*d330*/  BSSY B0, `(.L_x_68) ;  /* 0x000000f000007945 */ /* 0x000fe20003800000 */
[----:B-1----:R-:W-:-:S02]  /*d340*/  HADD2.F32 R5, -RZ, R8.H0_H0 ;  /* 0x20000008ff057230 */ /* 0x002fc40000004100 */
[----:B---3--:R-:W-:-:S04]  /*d350*/  FMUL R3, R3, R2 ;  /* 0x0000000203037220 */ /* 0x008fc80000400000 */
[----:B------:R-:W-:Y:S01]  /*d360*/  FFMA R5, R5, R0, R3 ;  /* 0x0000000005057223 */ /* 0x000fe20000000003 */
[----:B------:R-:W-:Y:S02]  /*d370*/  HADD2.F32 R3, -RZ, R8.H1_H1 ;  /* 0x30000008ff037230 */ /* 0x000fe40000004100 */
[-C--:B----4-:R-:W-:Y:S01]  /*d380*/  FMUL R12, R7, R2.reuse ;  /* 0x00000002070c7220 */ /* 0x090fe20000400000 */
[----:B-----5:R-:W-:-:S03]  /*d390*/  FMUL R13, R6, R2 ;  /* 0x00000002060d7220 */ /* 0x020fc60000400000 */
[----:B------:R-:W-:-:S05]  /*d3a0*/  FFMA R12, R3, R0, R12 ;  /* 0x00000000030c7223 */ /* 0x000fca000000000c */
[----:B------:R-:W-:Y:S02]  /*d3b0*/  F2FP.F16.F32.PACK_AB R12, R12, R5 ;  /* 0x000000050c0c723e */ /* 0x000fe400000000ff */
[----:B------:R-:W1:Y:S01]  /*d3c0*/  @P1 LDSM.16.MT88.4 R4, [R4+0x30800] ;  /* 0x030800000404183b */ /* 0x000e620000004200 */
[----:B------:R-:W-:Y:S05]  /*d3d0*/  @P1 BRA `(.L_x_69) ;  /* 0x0000000000101947 */ /* 0x000fea0003800000 */
[----:B------:R-:W-:Y:S02]  /*d3e0*/  MOV R9, RZ ;  /* 0x000000ff00097202 */ /* 0x000fe40000000f00 */
[----:B------:R-:W-:Y:S02]  /*d3f0*/  CS2R R10, SRZ ;  /* 0x00000000000a7805 */ /* 0x000fe4000001ff00 */
[----:B-1----:R-:W-:Y:S02]  /*d400*/  CS2R R4, SRZ ;  /* 0x0000000000047805 */ /* 0x002fe4000001ff00 */
[----:B------:R-:W-:-:S07]  /*d410*/  CS2R R6, SRZ ;  /* 0x0000000000067805 */ /* 0x000fce000001ff00 */
.L_x_69:
[----:B------:R-:W-:Y:S05]  /*d420*/  BSYNC B0 ;  /* 0x0000000000007941 */ /* 0x000fea0003800000 */
.L_x_68:
[----:B------:R-:W3:Y:S04]  /*d430*/  LDL.LU R164, [R1+0xc] ;  /* 0x00000c0001a47983 */ /* 0x000ee80000300800 */
[----:B------:R-:W4:Y:S04]  /*d440*/  LDL.LU R18, [R1+0x10] ;  /* 0x0000100001127983 */ /* 0x000f280000300800 */
[----:B------:R-:W5:Y:S04]  /*d450*/  LDL.LU R17, [R1+0x14] ;  /* 0x0000140001117983 */ /* 0x000f680000300800 */
        /* <DEDUP_REMOVED lines=10> */
[--C-:B------:R-:W-:Y:S01]  /*d500*/  HADD2.F32 R3, -RZ, R9.reuse.H0_H0 ;  /* 0x20000009ff037230 */ /* 0x100fe20000004100 */
[----:B------:R-:W-:Y:S05]  /*d510*/  WARPSYNC.ALL ;  /* 0x0000000000007948 */ /* 0x000fea0003800000 */
[----:B------:R-:W-:Y:S01]  /*d520*/  FFMA R14, R3, R0, R13 ;  /* 0x00000000030e7223 */ /* 0x000fe2000000000d */
[----:B------:R-:W-:Y:S01]  /*d530*/  HADD2.F32 R3, -RZ, R9.H1_H1 ;  /* 0x30000009ff037230 */ /* 0x000fe20000004100 */
[----:B------:R-:W-:Y:S01]  /*d540*/  PRMT R16, R16, 0x9910, RZ ;  /* 0x0000991010107816 */ /* 0x000fe200000000ff */
[----:B------:R-:W-:Y:S01]  /*d550*/  BSSY B0, `(.L_x_70) ;  /* 0x000003f000007945 */ /* 0x000fe20003800000 */
[----:B---3--:R-:W-:-:S04]  /*d560*/  FMUL R13, R164, R2 ;  /* 0x00000002a40d7220 */ /* 0x008fc80000400000 */
[----:B------:R-:W-:Y:S01]  /*d570*/  FFMA R13, R3, R0, R13 ;  /* 0x00000000030d7223 */ /* 0x000fe2000000000d */
[----:B----4-:R-:W-:-:S04]  /*d580*/  FMUL R3, R18, R2 ;  /* 0x0000000212037220 */ /* 0x010fc80000400000 */
[----:B------:R-:W-:Y:S01]  /*d590*/  F2FP.F16.F32.PACK_AB R13, R13, R14 ;  /* 0x0000000e0d0d723e */ /* 0x000fe200000000ff */
[----:B------:R-:W-:-:S05]  /*d5a0*/  HADD2.F32 R14, -RZ, R10.H0_H0 ;  /* 0x2000000aff0e7230 */ /* 0x000fca0000004100 */
[----:B------:R-:W-:Y:S01]  /*d5b0*/  FFMA R18, R14, R0, R3 ;  /* 0x000000000e127223 */ /* 0x000fe20000000003 */
[----:B------:R-:W-:Y:S02]  /*d5c0*/  HADD2.F32 R14, -RZ, R10.H1_H1 ;  /* 0x3000000aff0e7230 */ /* 0x000fe40000004100 */
[----:B-----5:R-:W-:-:S04]  /*d5d0*/  FMUL R3, R17, R2 ;  /* 0x0000000211037220 */ /* 0x020fc80000400000 */
[----:B------:R-:W-:Y:S01]  /*d5e0*/  FFMA R17, R14, R0, R3 ;  /* 0x000000000e117223 */ /* 0x000fe20000000003 */
[----:B------:R-:W-:Y:S02]  /*d5f0*/  HADD2.F32 R14, -RZ, R11.H0_H0 ;  /* 0x2000000bff0e7230 */ /* 0x000fe40000004100 */
[----:B--2---:R-:W-:-:S04]  /*d600*/  FMUL R3, R15, R2 ;  /* 0x000000020f037220 */ /* 0x004fc80000400000 */
[----:B------:R-:W-:Y:S01]  /*d610*/  FFMA R15, R14, R0, R3 ;  /* 0x000000000e0f7223 */ /* 0x000fe20000000003 */
[----:B------:R-:W-:Y:S02]  /*d620*/  HADD2.F32 R14, -RZ, R11.H1_H1 ;  /* 0x3000000bff0e7230 */ /* 0x000fe40000004100 */
[----:B------:R-:W-:-:S04]  /*d630*/  FMUL R3, R163, R2 ;  /* 0x00000002a3037220 */ /* 0x000fc80000400000 */
[----:B------:R-:W-:Y:S01]  /*d640*/  FFMA R3, R14, R0, R3 ;  /* 0x000000000e037223 */ /* 0x000fe20000000003 */
[----:B------:R-:W-:-:S04]  /*d650*/  F2FP.F16.F32.PACK_AB R14, R17, R18 ;  /* 0x00000012110e723e */ /* 0x000fc800000000ff */
[----:B------:R-:W-:Y:S02]  /*d660*/  F2FP.F16.F32.PACK_AB R15, R3, R15 ;  /* 0x0000000f030f723e */ /* 0x000fe400000000ff */
[----:B------:R-:W-:-:S05]  /*d670*/  LEA R3, R157, UR50, 0x1 ;  /* 0x000000329d037c11 */ /* 0x000fca000f8e08ff */
[----:B------:R1:W-:Y:S02]  /*d680*/  STSM.16.MT88.4 [R3+0x30000], R12 ;  /* 0x0300000c03007844 */ /* 0x0003e40000004200 */
[--C-:B-1----:R-:W-:Y:S02]  /*d690*/  HADD2.F32 R13, -RZ, R4.reuse.H1_H1 ;  /* 0x30000004ff0d7230 */ /* 0x102fe40000004100 */
[-C--:B------:R-:W-:Y:S01]  /*d6a0*/  FMUL R12, R21, R2.reuse ;  /* 0x00000002150c7220 */ /* 0x080fe20000400000 */
[----:B------:R-:W-:Y:S02]  /*d6b0*/  HADD2.F32 R14, -RZ, R4.H0_H0 ;  /* 0x20000004ff0e7230 */ /* 0x000fe40000004100 */
[----:B------:R-:W-:Y:S01]  /*d6c0*/  FMUL R15, R154, R2 ;  /* 0x000000029a0f7220 */ /* 0x000fe20000400000 */
[-C--:B------:R-:W-:Y:S01]  /*d6d0*/  FFMA R21, R13, R0.reuse, R12 ;  /* 0x000000000d157223 */ /* 0x080fe2000000000c */
[--C-:B------:R-:W-:Y:S02]  /*d6e0*/  HADD2.F32 R13, -RZ, R5.reuse.H1_H1 ;  /* 0x30000005ff0d7230 */ /* 0x100fe40000004100 */
[----:B------:R-:W-:Y:S01]  /*d6f0*/  FFMA R154, R14, R0, R15 ;  /* 0x000000000e9a7223 */ /* 0x000fe2000000000f */
[----:B------:R-:W-:Y:S01]  /*d700*/  FMUL R12, R19, R2 ;  /* 0x00000002130c7220 */ /* 0x000fe20000400000 */
[----:B------:R-:W-:-:S02]  /*d710*/  HADD2.F32 R14, -RZ, R5.H0_H0 ;  /* 0x20000005ff0e7230 */ /* 0x000fc40000004100 */
[----:B------:R-:W-:Y:S01]  /*d720*/  FMUL R15, R20, R2 ;  /* 0x00000002140f7220 */ /* 0x000fe20000400000 */
[-C--:B------:R-:W-:Y:S01]  /*d730*/  FFMA R19, R13, R0.reuse, R12 ;  /* 0x000000000d137223 */ /* 0x080fe2000000000c */
[--C-:B------:R-:W-:Y:S02]  /*d740*/  HADD2.F32 R13, -RZ, R6.reuse.H1_H1 ;  /* 0x30000006ff0d7230 */ /* 0x100fe40000004100 */
[----:B------:R-:W-:Y:S01]  /*d750*/  FFMA R20, R14, R0, R15 ;  /* 0x000000000e147223 */ /* 0x000fe2000000000f */
[-C--:B------:R-:W-:Y:S01]  /*d760*/  FMUL R12, R161, R2.reuse ;  /* 0x00000002a10c7220 */ /* 0x080fe20000400000 */
[----:B------:R-:W-:Y:S02]  /*d770*/  HADD2.F32 R14, -RZ, R6.H0_H0 ;  /* 0x20000006ff0e7230 */ /* 0x000fe40000004100 */
[----:B------:R-:W-:Y:S01]  /*d780*/  FMUL R15, R162, R2 ;  /* 0x00000002a20f7220 */ /* 0x000fe20000400000 */
[----:B------:R-:W-:Y:S01]  /*d790*/  FFMA R17, R13, R0, R12 ;  /* 0x000000000d117223 */ /* 0x000fe2000000000c */
[----:B------:R-:W-:-:S02]  /*d7a0*/  HADD2.F32 R13, -RZ, R7.H0_H0 ;  /* 0x20000007ff0d7230 */ /* 0x000fc40000004100 */
[----:B------:R-:W-:Y:S01]  /*d7b0*/  FFMA R18, R14, R0, R15 ;  /* 0x000000000e127223 */ /* 0x000fe2000000000f */
[----:B------:R-:W-:Y:S02]  /*d7c0*/  HADD2.F32 R12, -RZ, R7.H1_H1 ;  /* 0x30000007ff0c7230 */ /* 0x000fe40000004100 */
[-C--:B------:R-:W-:Y:S01]  /*d7d0*/  FMUL R14, R160, R2.reuse ;  /* 0x00000002a00e7220 */ /* 0x080fe20000400000 */
[----:B------:R-:W-:Y:S01]  /*d7e0*/  FMUL R15, R156, R2 ;  /* 0x000000029c0f7220 */ /* 0x000fe20000400000 */
[----:B------:R-:W-:Y:S02]  /*d7f0*/  IMAD.MOV.U32 R156, RZ, RZ, R16 ;  /* 0x000000ffff9c7224 */ /* 0x000fe400078e0010 */
[-C--:B------:R-:W-:Y:S01]  /*d800*/  FFMA R16, R13, R0.reuse, R14 ;  /* 0x000000000d107223 */ /* 0x080fe2000000000e */
[----:B------:R-:W-:Y:S01]  /*d810*/  FFMA R15, R12, R0, R15 ;  /* 0x000000000c0f7223 */ /* 0x000fe2000000000f */
[----:B------:R-:W-:Y:S02]  /*d820*/  F2FP.F16.F32.PACK_AB R12, R21, R154 ;  /* 0x0000009a150c723e */ /* 0x000fe400000000ff */
[----:B------:R-:W-:-:S02]  /*d830*/  F2FP.F16.F32.PACK_AB R13, R19, R20 ;  /* 0x00000014130d723e */ /* 0x000fc400000000ff */
[----:B------:R-:W-:Y:S02]  /*d840*/  F2FP.F16.F32.PACK_AB R14, R17, R18 ;  /* 0x00000012110e723e */ /* 0x000fe400000000ff */
[----:B------:R-:W-:Y:S02]  /*d850*/  F2FP.F16.F32.PACK_AB R15, R15, R16 ;  /* 0x000000100f0f723e */ /* 0x000fe400000000ff */
[----:B------:R-:W-:-:S03]  /*d860*/  ISETP.NE.AND P2, PT, R156, RZ, PT ;  /* 0x000000ff9c00720c */ /* 0x000fc60003f45270 */
[----:B------:R1:W-:Y:S01]  /*d870*/  STSM.16.MT88.4 [R3+0x30800], R12 ;  /* 0x0308000c03007844 */ /* 0x0003e20000004200 */
[----:B------:R-:W-:Y:S01]  /*d880*/  @!PT LDS RZ, [RZ] ;  /* 0x00000000fffff984 */ /* 0x000fe20000000800 */
[----:B------:R-:W-:Y:S01]  /*d890*/  @!PT LDS RZ, [RZ] ;  /* 0x00000000fffff984 */ /* 0x000fe20000000800 */
[----:B------:R-:W-:Y:S01]  /*d8a0*/  @!PT LDS RZ, [RZ] ;  /* 0x00000000fffff984 */ /* 0x000fe20000000800 */
[----:B------:R-:W-:Y:S01]  /*d8b0*/  @!PT LDS RZ, [RZ] ;  /* 0x00000000fffff984 */ /* 0x000fe20000000800 */
[----:B------:R2:W-:Y:S06]  /*d8c0*/  MEMBAR.ALL.CTA ;  /* 0x0000000000007992 */ /* 0x0005ec0000008000 */
[----:B--2---:R-:W2:Y:S02]  /*d8d0*/  FENCE.VIEW.ASYNC.S ;  /* 0x00000000000073c6 */ /* 0x004ea40000000000 */
[----:B--2---:R-:W-:Y:S06]  /*d8e0*/  BAR.SYNC.DEFER_BLOCKING 0x1, 0x80 ;  /* 0x0042000000007b1d */ /* 0x004fec0000010000 */
[----:B------:R-:W-:Y:S05]  /*d8f0*/  @!P2 BRA `(.L_x_71) ;  /* 0x000000000010a947 */ /* 0x000fea0003800000 */
[----:B------:R-:W-:-:S09]  /*d900*/  UIADD3 UR44, UR50, 0x30000, URZ ;  /* 0x00030000322c7890 */ /* 0x000fd2000fffe03f */
[----:B------:R2:W-:Y:S01]  /*d910*/  UTMASTG.2D [UR44], [UR36] ;  /* 0x0000002c240073b5 */ /* 0x0005e20008008000 */
[----:B------:R0:W-:Y:S01]  /*d920*/  UTMACMDFLUSH ;  /* 0x00000000000079b7 */ /* 0x0001e20000000000 */
[----:B--2---:R-:W-:-:S04]  /*d930*/  DEPBAR.LE SB0, 0x1 ;  /* 0x000080400000791a */ /* 0x004fc80000000000 */
.L_x_71:
[----:B------:R-:W-:Y:S05]  /*d940*/  BSYNC B0 ;  /* 0x0000000000007941 */ /* 0x000fea0003800000 */
.L_x_70:
[----:B------:R-:W-:Y:S06]  /*d950*/  BAR.SYNC.DEFER_BLOCKING 0x1, 0x80 ;  /* 0x0042000000007b1d */ /* 0x000fec0000010000 */
[----:B------:R-:W-:Y:S05]  /*d960*/  @!P0 BRA `(.L_x_72) ;  /* 0x0000000000048947 */ /* 0x000fea0003800000 */
[----:B------:R-:W-:Y:S01]  /*d970*/  BPT.TRAP 0x1 ;  /* 0x000000040000795c */ /* 0x000fe20000300000 */
.L_x_72:
[----:B------:R-:W2:Y:S02]  /*d980*/  SYNCS.PHASECHK.TRANS64.TRYWAIT P3, [UR50+0x344c8], R159 ;  /* 0x0344c89fff0075a7 */ /* 0x000ea40008060172 */
[----:B--2---:R-:W-:Y:S05]  /*d990*/  @!P3 BRA `(.L_x_73) ;  /* 0x000000c800b8b947 */ /* 0x004fea0003800000 */
.L_x_367:
[----:B------:R-:W-:Y:S05]  /*d9a0*/  @P1 WARPSYNC.ALL ;  /* 0x0000000000001948 */ /* 0x000fea0003800000 */
[----:B------:R-:W2:Y:S01]  /*d9b0*/  @P1 LDSM.16.MT88.4 R8, [R3+0x31000] ;  /* 0x031000000308183b */ /* 0x000ea20000004200 */
[-C--:B------:R-:W-:Y:S01]  /*d9c0*/  FMUL R28, R28, R2.reuse ;  /* 0x000000021c1c7220 */ /* 0x080fe20000400000 */
[-C--:B------:R-:W-:Y:S01]  /*d9d0*/  FMUL R29, R29, R2.reuse ;  /* 0x000000021d1d7220 */ /* 0x080fe20000400000 */
[-C--:B------:R-:W-:Y:S01]  /*d9e0*/  FMUL R24, R24, R2.reuse ;  /* 0x0000000218187220 */ /* 0x080fe20000400000 */
[----:B------:R-:W3:Y:S01]  /*d9f0*/  @P1 LDSM.16.MT88.4 R4, [R3+0x31800] ;  /* 0x031800000304183b */ /* 0x000ee20000004200 */
[-C--:B------:R-:W-:Y:S01]  /*da00*/  FMUL R26, R26, R2.reuse ;  /* 0x000000021a1a7220 */ /* 0x080fe20000400000 */
[-C--:B------:R-:W-:Y:S01]  /*da10*/  FMUL R30, R30, R2.reuse ;  /* 0x000000021e1e7220 */ /* 0x080fe20000400000 */
[-C--:B------:R-:W-:Y:S01]  /*da20*/  FMUL R25, R25, R2.reuse ;  /* 0x0000000219197220 */ /* 0x080fe20000400000 */
[-C--:B------:R-:W-:Y:S01]  /*da30*/  FMUL R27, R27, R2.reuse ;  /* 0x000000021b1b7220 */ /* 0x080fe20000400000 */
[-C--:B-1----:R-:W-:Y:S01]  /*da40*/  FMUL R15, R31, R2.reuse ;  /* 0x000000021f0f7220 */ /* 0x082fe20000400000 */
[----:B------:R-:W-:Y:S05]  /*da50*/  WARPSYNC.ALL ;  /* 0x0000000000007948 */ /* 0x000fea0003800000 */
[-C--:B------:R-:W-:Y:S01]  /*da60*/  FMUL R32, R32, R2.reuse ;  /* 0x0000000220207220 */ /* 0x080fe20000400000 */
[-C--:B------:R-:W-:Y:S01]  /*da70*/  FMUL R33, R33, R2.reuse ;  /* 0x0000000221217220 */ /* 0x080fe20000400000 */
[-C--:B------:R-:W-:Y:S01]  /*da80*/  FMUL R34, R34, R2.reuse ;  /* 0x0000000222227220 */ /* 0x080fe20000400000 */
[-C--:B------:R-:W-:Y:S01]  /*da90*/  FMUL R35, R35, R2.reuse ;  /* 0x0000000223237220 */ /* 0x080fe20000400000 */
[-C--:B------:R-:W-:Y:S01]  /*daa0*/  FMUL R36, R36, R2.reuse ;  /* 0x0000000224247220 */ /* 0x080fe20000400000 */
[-C--:B------:R-:W-:Y:S01]  /*dab0*/  FMUL R37, R37, R2.reuse ;  /* 0x0000000225257220 */ /* 0x080fe20000400000 */
[-C--:B------:R-:W-:Y:S01]  /*dac0*/  FMUL R38, R38, R2.reuse ;  /* 0x0000000226267220 */ /* 0x080fe20000400000 */
[----:B------:R-:W-:Y:S01]  /*dad0*/  FMUL R39, R39, R2 ;  /* 0x0000000227277220 */ /* 0x000fe20000400000 */
[----:B------:R-:W-:Y:S01]  /*dae0*/  BSSY B0, `(.L_x_74) ;  /* 0x0000039000007945 */ /* 0x000fe20003800000 */
[----:B--2---:R-:W-:-:S02]  /*daf0*/  HADD2.F32 R14, -RZ, R10.H0_H0 ;  /* 0x2000000aff0e7230 */ /* 0x004fc40000004100 */
[----:B------:R-:W-:Y:S02]  /*db00*/  HADD2.F32 R12, -RZ, R8.H0_H0 ;  /* 0x20000008ff0c7230 */ /* 0x000fe40000004100 */
[--C-:B------:R-:W-:Y:S02]  /*db10*/  HADD2.F32 R13, -RZ, R9.reuse.H0_H0 ;  /* 0x20000009ff0d7230 */ /* 0x100fe40000004100 */
[-C--:B------:R-:W-:Y:S01]  /*db20*/  FFMA R28, R14, R0.reuse, R28 ;  /* 0x000000000e1c7223 */ /* 0x080fe2000000001c */
[----:B------:R-:W-:Y:S02]  /*db30*/  HADD2.F32 R14, -RZ, R10.H1_H1 ;  /* 0x3000000aff0e7230 */ /* 0x000fe40000004100 */
[-C--:B------:R-:W-:Y:S01]  /*db40*/  FFMA R24, R12, R0.reuse, R24 ;  /* 0x000000000c187223 */ /* 0x080fe20000000018 */
[----:B------:R-:W-:Y:S02]  /*db50*/  HADD2.F32 R12, -RZ, R8.H1_H1 ;  /* 0x30000008ff0c7230 */ /* 0x000fe40000004100 */
[----:B------:R-:W-:Y:S01]  /*db60*/  FFMA R26, R13, R0, R26 ;  /* 0x000000000d1a7223 */ /* 0x000fe2000000001a */
[----:B------:R-:W-:-:S02]  /*db70*/  HADD2.F32 R13, -RZ, R9.H1_H1 ;  /* 0x30000009ff0d7230 */ /* 0x000fc40000004100 */
[-C--:B------:R-:W-:Y:S01]  /*db80*/  FFMA R29, R14, R0.reuse, R29 ;  /* 0x000000000e1d7223 */ /* 0x080fe2000000001d */
[--C-:B------:R-:W-:Y:S02]  /*db90*/  HADD2.F32 R14, -RZ, R11.reuse.H0_H0 ;  /* 0x2000000bff0e7230 */ /* 0x100fe40000004100 */
[-C--:B------:R-:W-:Y:S01]  /*dba0*/  FFMA R12, R12, R0.reuse, R25 ;  /* 0x000000000c0c7223 */ /* 0x080fe20000000019 */
[-C--:B------:R-:W-:Y:S02]  /*dbb0*/  FFMA R13, R13, R0.reuse, R27 ;  /* 0x000000000d0d7223 */ /* 0x080fe4000000001b */
[----:B------:R-:W-:Y:S01]  /*dbc0*/  FFMA R30, R14, R0, R30 ;  /* 0x000000000e1e7223 */ /* 0x000fe2000000001e */
[----:B------:R-:W-:Y:S01]  /*dbd0*/  HADD2.F32 R14, -RZ, R11.H1_H1 ;  /* 0x3000000bff0e7230 */ /* 0x000fe20000004100 */
[----:B------:R-:W-:Y:S02]  /*dbe0*/  F2FP.F16.F32.PACK_AB R12, R12, R24 ;  /* 0x000000180c0c723e */ /* 0x000fe400000000ff */
[----:B------:R-:W-:-:S02]  /*dbf0*/  F2FP.F16.F32.PACK_AB R13, R13, R26 ;  /* 0x0000001a0d0d723e */ /* 0x000fc400000000ff */
[----:B------:R-:W-:Y:S01]  /*dc00*/  FFMA R15, R14, R0, R15 ;  /* 0x000000000e0f7223 */ /* 0x000fe2000000000f */
[----:B------:R-:W-:-:S04]  /*dc10*/  F2FP.F16.F32.PACK_AB R14, R29, R28 ;  /* 0x0000001c1d0e723e */ /* 0x000fc800000000ff */
[----:B------:R-:W-:-:S05]  /*dc20*/  F2FP.F16.F32.PACK_AB R15, R15, R30 ;  /* 0x0000001e0f0f723e */ /* 0x000fca00000000ff */
[----:B------:R3:W-:Y:S02]  /*dc30*/  STSM.16.MT88.4 [R3+0x31000], R12 ;  /* 0x0310000c03007844 */ /* 0x0007e40000004200 */
[--C-:B---3--:R-:W-:Y:S02]  /*dc40*/  HADD2.F32 R13, -RZ, R4.reuse.H0_H0 ;  /* 0x20000004ff0d7230 */ /* 0x108fe40000004100 */
[----:B------:R-:W-:-:S03]  /*dc50*/  HADD2.F32 R12, -RZ, R4.H1_H1 ;  /* 0x30000004ff0c7230 */ /* 0x000fc60000004100 */
[-C--:B------:R-:W-:Y:S01]  /*dc60*/  FFMA R32, R13, R0.reuse, R32 ;  /* 0x000000000d207223 */ /* 0x080fe20000000020 */
[--C-:B------:R-:W-:Y:S02]  /*dc70*/  HADD2.F32 R13, -RZ, R5.reuse.H0_H0 ;  /* 0x20000005ff0d7230 */ /* 0x100fe40000004100 */
[-C--:B------:R-:W-:Y:S01]  /*dc80*/  FFMA R33, R12, R0.reuse, R33 ;  /* 0x000000000c217223 */ /* 0x080fe20000000021 */
[----:B------:R-:W-:Y:S02]  /*dc90*/  HADD2.F32 R12, -RZ, R5.H1_H1 ;  /* 0x30000005ff0c7230 */ /* 0x000fe40000004100 */
[-C--:B------:R-:W-:Y:S01]  /*dca0*/  FFMA R34, R13, R0.reuse, R34 ;  /* 0x000000000d227223 */ /* 0x080fe20000000022 */
[--C-:B------:R-:W-:Y:S02]  /*dcb0*/  HADD2.F32 R13, -RZ, R6.reuse.H0_H0 ;  /* 0x20000006ff0d7230 */ /* 0x100fe40000004100 */
[----:B------:R-:W-:Y:S01]  /*dcc0*/  FFMA R35, R12, R0, R35 ;  /* 0x000000000c237223 */ /* 0x000fe20000000023 */
[----:B------:R-:W-:-:S02]  /*dcd0*/  HADD2.F32 R12, -RZ, R6.H1_H1 ;  /* 0x30000006ff0c7230 */ /* 0x000fc40000004100 */
[-C--:B------:R-:W-:Y:S01]  /*dce0*/  FFMA R36, R13, R0.reuse, R36 ;  /* 0x000000000d247223 */ /* 0x080fe20000000024 */
[--C-:B------:R-:W-:Y:S02]  /*dcf0*/  HADD2.F32 R13, -RZ, R7.reuse.H0_H0 ;  /* 0x20000007ff0d7230 */ /* 0x100fe40000004100 */
[-C--:B------:R-:W-:Y:S01]  /*dd00*/  FFMA R14, R12, R0.reuse, R37 ;  /* 0x000000000c0e7223 */ /* 0x080fe20000000025 */
[----:B------:R-:W-:Y:S02]  /*dd10*/  HADD2.F32 R12, -RZ, R7.H1_H1 ;  /* 0x30000007ff0c7230 */ /* 0x000fe40000004100 */
[----:B------:R-:W-:Y:S01]  /*dd20*/  FFMA R38, R13, R0, R38 ;  /* 0x000000000d267223 */ /* 0x000fe20000000026 */
[----:B------:R-:W-:Y:S02]  /*dd30*/  F2FP.F16.F32.PACK_AB R13, R35, R34 ;  /* 0x00000022230d723e */ /* 0x000fe400000000ff */
[----:B------:R-:W-:Y:S01]  /*dd40*/  FFMA R15, R12, R0, R39 ;  /* 0x000000000c0f7223 */ /* 0x000fe20000000027 */
[----:B------:R-:W-:-:S02]  /*dd50*/  F2FP.F16.F32.PACK_AB R12, R33, R32 ;  /* 0x00000020210c723e */ /* 0x000fc400000000ff */
[----:B------:R-:W-:Y:S02]  /*dd60*/  F2FP.F16.F32.PACK_AB R14, R14, R36 ;  /* 0x000000240e0e723e */ /* 0x000fe400000000ff */
[----:B------:R-:W-:-:S05]  /*dd70*/  F2FP.F16.F32.PACK_AB R15, R15, R38 ;  /* 0x000000260f0f723e */ /* 0x000fca00000000ff */
        /* <DEDUP_REMOVED lines=9> */
[----:B------:R-:W-:Y:S02]  /*de10*/  UIADD3 UR5, UR45, 0x40, URZ ;  /* 0x000000402d057890 */ /* 0x000fe4000fffe03f */
[----:B------:R-:W-:Y:S01]  /*de20*/  UIADD3 UR4, UR50, 0x31000, URZ ;  /* 0x0003100032047890 */ /* 0x000fe2000fffe03f */
[----:B------:R-:W-:-:S08]  /*de30*/  UMOV UR6, UR46 ;  /* 0x0000002e00067c82 */ /* 0x000fd00008000000 */
[----:B------:R2:W-:Y:S01]  /*de40*/  UTMASTG.2D [UR4], [UR36] ;  /* 0x00000004240073b5 */ /* 0x0005e20008008000 */
[----:B------:R0:W-:Y:S01]  /*de50*/  UTMACMDFLUSH ;  /* 0x00000000000079b7 */ /* 0x0001e20000000000 */
[----:B--2---:R-:W-:-:S04]  /*de60*/  DEPBAR.LE SB0, 0x1 ;  /* 0x000080400000791a */ /* 0x004fc80000000000 */
.L_x_75:
[----:B------:R-:W-:Y:S05]  /*de70*/  BSYNC B0 ;  /* 0x0000000000007941 */ /* 0x000fea0003800000 */
.L_x_74:
[----:B------:R-:W-:Y:S06]  /*de80*/  BAR.SYNC.DEFER_BLOCKING 0x1, 0x80 ;  /* 0x0042000000007b1d */ /* 0x000fec0000010000 */
[----:B------:R-:W-:Y:S05]  /*de90*/  @!P0 BRA `(.L_x_76) ;  /* 0x0000000000048947 */ /* 0x000fea0003800000 */
[----:B------:R-:W-:Y:S01]  /*dea0*/  BPT.TRAP 0x1 ;  /* 0x000000040000795c */ /* 0x000fe20000300000 */
.L_x_76:
[----:B------:R-:W-:-:S04]  /*deb0*/  UIADD3 UR7, UR50, 0x344e0, URZ ;  /* 0x000344e032077890 */ /* 0x000fc8000fffe03f */
[----:B------:R-:W-:-:S09]  /*dec0*/  UPRMT UR7, UR57, 0x654, UR7 ;  /* 0x0000065439077896 */ /* 0x000fd20008000007 */
[----:B------:R-:W-:Y:S01]  /*ded0*/  SYNCS.ARRIVE.TRANS64.RED.A1T0 RZ, [UR7], RZ ;  /* 0x000000ffffff79a7 */ /* 0x000fe20008100407 */
[----:B------:R-:W-:Y:S05]  /*dee0*/  @!P0 BRA `(.L_x_77) ;  /* 0x0000000000048947 */ /* 0x000fea0003800000 */
[----:B------:R-:W-:Y:S01]  /*def0*/  BPT.TRAP 0x1 ;  /* 0x000000040000795c */ /* 0x000fe20000300000 */
.L_x_77:
[----:B------:R-:W2:Y:S02]  /*df00*/  SYNCS.PHASECHK.TRANS64.TRYWAIT P3, [UR50+0x344d0], R159 ;  /* 0x0344d09fff0075a7 */ /* 0x000ea40008060172 */
[----:B--2---:R-:W-:Y:S05]  /*df10*/  @!P3 BRA `(.L_x_78) ;  /* 0x000000c40070b947 */ /* 0x004fea0003800000 */
.L_x_368:
[----:B-1----:R-:W2:Y:S04]  /*df20*/  LDL.LU R12, [R1+0x40] ;  /* 0x00004000010c7983 */ /* 0x002ea80000300800 */
[----:B------:R-:W3:Y:S04]  /*df30*/  LDL.LU R31, [R1+0x44] ;  /* 0x00004400011f7983 */ /* 0x000ee80000300800 */
[----:B------:R-:W4:Y:S04]  /*df40*/  LDL.LU R15, [R1+0x48] ;  /* 0x00004800010f7983 */ /* 0x000f280000300800 */
[----:B------:R-:W5:Y:S04]  /*df50*/  LDL.LU R30, [R1+0x4c] ;  /* 0x00004c00011e7983 */ /* 0x000f680000300800 */
        /* <DEDUP_REMOVED lines=11> */
[----:B------:R-:W5:Y:S01]  /*e010*/  LDL.LU R24, [R1+0x7c] ;  /* 0x00007c0001187983 */ /* 0x000f620000300800 */
[----:B------:R-:W-:Y:S05]  /*e020*/  @P1 WARPSYNC.ALL ;  /* 0x0000000000001948 */ /* 0x000fea0003800000 */
[----:B------:R-:W1:Y:S04]  /*e030*/  @P1 LDSM.16.MT88.4 R8, [R3+0x32000] ;  /* 0x032000000308183b */ /* 0x000e680000004200 */
[----:B------:R-:W5:Y:S01]  /*e040*/  @P1 LDSM.16.MT88.4 R4, [R3+0x32800] ;  /* 0x032800000304183b */ /* 0x000f620000004200 */
[----:B------:R-:W-:Y:S05]  /*e050*/  WARPSYNC.ALL ;  /* 0x0000000000007948 */ /* 0x000fea0003800000 */
[----:B------:R-:W-:Y:S01]  /*e060*/  BSSY B0, `(.L_x_79) ;  /* 0x0000049000007945 */ /* 0x000fe20003800000 */
[----:B--2---:R-:W-:Y:S01]  /*e070*/  FMUL R13, R12, R2 ;  /* 0x000000020c0d7220 */ /* 0x004fe20000400000 */
[----:B-1----:R-:W-:-:S05]  /*e080*/  HADD2.F32 R12, -RZ, R8.H0_H0 ;  /* 0x20000008ff0c7230 */ /* 0x002fca0000004100 */
[----:B------:R-:W-:Y:S01]  /*e090*/  FFMA R14, R12, R0, R13 ;  /* 0x000000000c0e7223 */ /* 0x000fe2000000000d */
[----:B------:R-:W-:Y:S02]  /*e0a0*/  HADD2.F32 R12, -RZ, R8.H1_H1 ;  /* 0x30000008ff0c7230 */ /* 0x000fe40000004100 */
[----:B---3--:R-:W-:-:S04]  /*e0b0*/  FMUL R13, R31, R2 ;  /* 0x000000021f0d7220 */ /* 0x008fc80000400000 */
[----:B------:R-:W-:Y:S01]  /*e0c0*/  FFMA R12, R12, R0, R13 ;  /* 0x000000000c0c7223 */ /* 0x000fe2000000000d */
[----:B------:R-:W-:-:S04]  /*e0d0*/  HADD2.F32 R13, -RZ, R9.H0_H0 ;  /* 0x20000009ff0d7230 */ /* 0x000fc80000004100 */
[----:B------:R-:W-:Y:S01]  /*e0e0*/  F2FP.F16.F32.PACK_AB R12, R12, R14 ;  /* 0x0000000e0c0c723e */ /* 0x000fe200000000ff */
[----:B----4-:R-:W-:-:S04]  /*e0f0*/  FMUL R14, R15, R2 ;  /* 0x000000020f0e7220 */ /* 0x010fc80000400000 */
[----:B------:R-:W-:Y:S01]  /*e100*/  FFMA R15, R13, R0, R14 ;  /* 0x000000000d0f7223 */ /* 0x000fe2000000000e */
[----:B------:R-:W-:Y:S02]  /*e110*/  HADD2.F32 R13, -RZ, R9.H1_H1 ;  /* 0x30000009ff0d7230 */ /* 0x000fe40000004100 */
[----:B-----5:R-:W-:-:S04]  /*e120*/  FMUL R14, R30, R2 ;  /* 0x000000021e0e7220 */ /* 0x020fc80000400000 */
[----:B------:R-:W-:Y:S01]  /*e130*/  FFMA R13, R13, R0, R14 ;  /* 0x000000000d0d7223 */ /* 0x000fe2000000000e */
[----:B------:R-:W-:-:S04]  /*e140*/  HADD2.F32 R14, -RZ, R10.H0_H0 ;  /* 0x2000000aff0e7230 */ /* 0x000fc80000004100 */
[----:B------:R-:W-:Y:S01]  /*e150*/  F2FP.F16.F32.PACK_AB R13, R13, R15 ;  /* 0x0000000f0d0d723e */ /* 0x000fe200000000ff */
[----:B------:R-:W-:-:S04]  /*e160*/  FMUL R15, R18, R2 ;  /* 0x00000002120f7220 */ /* 0x000fc80000400000 */
[----:B------:R-:W-:Y:S01]  /*e170*/  FFMA R18, R14, R0, R15 ;  /* 0x000000000e127223 */ /* 0x000fe2000000000f */
[----:B------:R-:W-:Y:S02]  /*e180*/  HADD2.F32 R14, -RZ, R10.H1_H1 ;  /* 0x3000000aff0e7230 */ /* 0x000fe40000004100 */
[----:B------:R-:W-:-:S04]  /*e190*/  FMUL R15, R17, R2 ;  /* 0x00000002110f7220 */ /* 0x000fc80000400000 */
[----:B------:R-:W-:Y:S01]  /*e1a0*/  FFMA R17, R14, R0, R15 ;  /* 0x000000000e117223 */ /* 0x000fe2000000000f */
[----:B------:R-:W-:Y:S02]  /*e1b0*/  HADD2.F32 R14, -RZ, R11.H0_H0 ;  /* 0x2000000bff0e7230 */ /* 0x000fe40000004100 */
[----:B------:R-:W-:-:S04]  /*e1c0*/  FMUL R15, R16, R2 ;  /* 0x00000002100f7220 */ /* 0x000fc80000400000 */
[----:B------:R-:W-:Y:S01]  /*e1d0*/  FFMA R16, R14, R0, R15 ;  /* 0x000000000e107223 */ /* 0x000fe2000000000f */
[----:B------:R-:W-:Y:S02]  /*e1e0*/  HADD2.F32 R14, -RZ, R11.H1_H1 ;  /* 0x3000000bff0e7230 */ /* 0x000fe40000004100 */
[----:B------:R-:W-:-:S04]  /*e1f0*/  FMUL R15, R29, R2 ;  /* 0x000000021d0f7220 */ /* 0x000fc80000400000 */
[----:B------:R-:W-:Y:S01]  /*e200*/  FFMA R15, R14, R0, R15 ;  /* 0x000000000e0f7223 */ /* 0x000fe2000000000f */
[----:B------:R-:W-:-:S04]  /*e210*/  F2FP.F16.F32.PACK_AB R14, R17, R18 ;  /* 0x00000012110e723e */ /* 0x000fc800000000ff */
[----:B------:R-:W-:Y:S01]  /*e220*/  F2FP.F16.F32.PACK_AB R15, R15, R16 ;  /* 0x000000100f0f723e */ /* 0x000fe200000000ff */
[----:B------:R-:W-:-:S04]  /*e230*/  FMUL R16, R24, R2 ;  /* 0x0000000218107220 */ /* 0x000fc80000400000 */
[----:B------:R1:W-:Y:S02]  /*e240*/  STSM.16.MT88.4 [R3+0x32000], R12 ;  /* 0x0320000c03007844 */ /* 0x0003e40000004200 */
[--C-:B-1----:R-:W-:Y:S02]  /*e250*/  HADD2.F32 R13, -RZ, R4.reuse.H0_H0 ;  /* 0x20000004ff0d7230 */ /* 0x102fe40000004100 */
[-C--:B------:R-:W-:Y:S01]  /*e260*/  FMUL R15, R21, R2.reuse ;  /* 0x00000002150f7220 */ /* 0x080fe20000400000 */
[----:B------:R-:W-:Y:S02]  /*e270*/  HADD2.F32 R12, -RZ, R4.H1_H1 ;  /* 0x30000004ff0c7230 */ /* 0x000fe40000004100 */
[----:B------:R-:W-:Y:S01]  /*e280*/  FMUL R14, R20, R2 ;  /* 0x00000002140e7220 */ /* 0x000fe20000400000 */
[-C--:B------:R-:W-:Y:S01]  /*e290*/  FFMA R21, R13, R0.reuse, R15 ;  /* 0x000000000d157223 */ /* 0x080fe2000000000f */
[--C-:B------:R-:W-:Y:S02]  /*e2a0*/  HADD2.F32 R13, -RZ, R5.reuse.H0_H0 ;  /* 0x20000005ff0d7230 */ /* 0x100fe40000004100 */
[----:B------:R-:W-:Y:S01]  /*e2b0*/  FFMA R20, R12, R0, R14 ;  /* 0x000000000c147223 */ /* 0x000fe2000000000e */
[----:B------:R-:W-:-:S02]  /*e2c0*/  HADD2.F32 R12, -RZ, R5.H1_H1 ;  /* 0x30000005ff0c7230 */ /* 0x000fc40000004100 */
[-C--:B------:R-:W-:Y:S01]  /*e2d0*/  FMUL R15, R28, R2.reuse ;  /* 0x000000021c0f7220 */ /* 0x080fe20000400000 */
[----:B------:R-:W-:-:S03]  /*e2e0*/  FMUL R14, R19, R2 ;  /* 0x00000002130e7220 */ /* 0x000fc60000400000 */
[-C--:B------:R-:W-:Y:S01]  /*e2f0*/  FFMA R19, R13, R0.reuse, R15 ;  /* 0x000000000d137223 */ /* 0x080fe2000000000f */
[----:B------:R-:W-:Y:S01]  /*e300*/  FFMA R18, R12, R0, R14 ;  /* 0x000000000c127223 */ /* 0x000fe2000000000e */
[--C-:B------:R-:W-:Y:S02]  /*e310*/  HADD2.F32 R12, -RZ, R6.reuse.H0_H0 ;  /* 0x20000006ff0c7230 */ /* 0x100fe40000004100 */
[-C--:B------:R-:W-:Y:S01]  /*e320*/  FMUL R15, R27, R2.reuse ;  /* 0x000000021b0f7220 */ /* 0x080fe20000400000 */
[----:B------:R-:W-:Y:S02]  /*e330*/  HADD2.F32 R13, -RZ, R6.H1_H1 ;  /* 0x30000006ff0d7230 */ /* 0x000fe40000004100 */
[----:B------:R-:W-:Y:S01]  /*e340*/  FMUL R14, R26, R2 ;  /* 0x000000021a0e7220 */ /* 0x000fe20000400000 */
[-C--:B------:R-:W-:Y:S01]  /*e350*/  FFMA R17, R12, R0.reuse, R15 ;  /* 0x000000000c117223 */ /* 0x080fe2000000000f */
[--C-:B------:R-:W-:Y:S02]  /*e360*/  HADD2.F32 R12, -RZ, R7.reuse.H1_H1 ;  /* 0x30000007ff0c7230 */ /* 0x100fe40000004100 */
[----:B------:R-:W-:Y:S01]  /*e370*/  FFMA R14, R13, R0, R14 ;  /* 0x000000000d0e7223 */ /* 0x000fe2000000000e */
[----:B------:R-:W-:-:S02]  /*e380*/  HADD2.F32 R13, -RZ, R7.H0_H0 ;  /* 0x20000007ff0d7230 */ /* 0x000fc40000004100 */
[----:B------:R-:W-:Y:S01]  /*e390*/  FMUL R15, R25, R2 ;  /* 0x00000002190f7220 */ /* 0x000fe20000400000 */
[-C--:B------:R-:W-:Y:S01]  /*e3a0*/  FFMA R16, R12, R0.reuse, R16 ;  /* 0x000000000c107223 */ /* 0x080fe20000000010 */
[----:B------:R-:W-:Y:S02]  /*e3b0*/  F2FP.F16.F32.PACK_AB R12, R20, R21 ;  /* 0x00000015140c723e */ /* 0x000fe400000000ff */
[----:B------:R-:W-:Y:S01]  /*e3c0*/  FFMA R15, R13, R0, R15 ;  /* 0x000000000d0f7223 */ /* 0x000fe2000000000f */
[----:B------:R-:W-:Y:S02]  /*e3d0*/  F2FP.F16.F32.PACK_AB R13, R18, R19 ;  /* 0x00000013120d723e */ /* 0x000fe400000000ff */
        /* <DEDUP_REMOVED lines=17> */
.L_x_80:
[----:B------:R-:W-:Y:S05]  /*e4f0*/  BSYNC B0 ;  /* 0x0000000000007941 */ /* 0x000fea0003800000 */
.L_x_79:
[----:B------:R-:W-:Y:S06]  /*e500*/  BAR.SYNC.DEFER_BLOCKING 0x1, 0x80 ;  /* 0x0042000000007b1d */ /* 0x000fec0000010000 */
[----:B------:R-:W-:Y:S05]  /*e510*/  @!P0 BRA `(.L_x_81) ;  /* 0x0000000000048947 */ /* 0x000fea0003800000 */
[----:B------:R-:W-:Y:S01]  /*e520*/  BPT.TRAP 0x1 ;  /* 0x000000040000795c */ /* 0x000fe20000300000 */
.L_x_81:
[----:B------:R-:W-:-:S04]  /*e530*/  UIADD3 UR8, UR50, 0x344e8, URZ ;  /* 0x000344e832087890 */ /* 0x000fc8000fffe03f */
[----:B------:R-:W-:-:S09]  /*e540*/  UPRMT UR8, UR57, 0x654, UR8 ;  /* 0x0000065439087896 */ /* 0x000fd20008000008 */
[----:B------:R-:W-:Y:S01]  /*e550*/  SYNCS.ARRIVE.TRANS64.RED.A1T0 RZ, [UR8], RZ ;  /* 0x000000ffffff79a7 */ /* 0x000fe20008100408 */
[----:B------:R-:W-:Y:S05]  /*e560*/  @!P0 BRA `(.L_x_82) ;  /* 0x0000000000048947 */ /* 0x000fea0003800000 */
[----:B------:R-:W-:Y:S01]  /*e570*/  BPT.TRAP 0x1 ;  /* 0x000000040000795c */ /* 0x000fe20000300000 */
.L_x_82:
[----:B------:R-:W2:Y:S02]  /*e580*/  SYNCS.PHASECHK.TRANS64.TRYWAIT P3, [UR50+0x344d8], R159 ;  /* 0x0344d89fff0075a7 */ /* 0x000ea40008060172 */
[----:B--2---:R-:W-:Y:S05]  /*e590*/  @!P3 BRA `(.L_x_83) ;  /* 0x000000bc00e8b947 */ /* 0x004fea0003800000 */
.L_x_369:
[----:B------:R-:W-:Y:S05]  /*e5a0*/  @P1 WARPSYNC.ALL ;  /* 0x0000000000001948 */ /* 0x000fea0003800000 */
[----:B------:R-:W2:Y:S01]  /*e5b0*/  @P1 LDSM.16.MT88.4 R8, [R3+0x33000] ;  /* 0x033000000308183b */ /* 0x000ea20000004200 */
[-C--:B------:R-:W-:Y:S01]  /*e5c0*/  FMUL R41, R41, R2.reuse ;  /* 0x0000000229297220 */ /* 0x080fe20000400000 */
[-C--:B-1----:R-:W-:Y:S01]  /*e5d0*/  FMUL R13, R40, R2.reuse ;  /* 0x00000002280d7220 */ /* 0x082fe20000400000 */
[-C--:B------:R-:W-:Y:S01]  /*e5e0*/  FMUL R43, R43, R2.reuse ;  /* 0x000000022b2b7220 */ /* 0x080fe20000400000 */
[----:B------:R-:W1:Y:S01]  /*e5f0*/  @P1 LDSM.16.MT88.4 R4, [R3+0x33800] ;  /* 0x033800000304183b */ /* 0x000e620000004200 */
[-C--:B------:R-:W-:Y:S01]  /*e600*/  FMUL R15, R44, R2.reuse ;  /* 0x000000022c0f7220 */ /* 0x080fe20000400000 */
[-C--:B------:R-:W-:Y:S01]  /*e610*/  FMUL R17, R46, R2.reuse ;  /* 0x000000022e117220 */ /* 0x080fe20000400000 */
[-C--:B------:R-:W-:Y:S01]  /*e620*/  FMUL R47, R47, R2.reuse ;  /* 0x000000022f2f7220 */ /* 0x080fe20000400000 */
[-C--:B------:R-:W-:Y:S01]  /*e630*/  FMUL R49, R49, R2.reuse ;  /* 0x0000000231317220 */ /* 0x080fe20000400000 */
[----:B------:R-:W-:Y:S05]  /*e640*/  WARPSYNC.ALL ;  /* 0x0000000000007948 */ /* 0x000fea0003800000 */
[-C--:B------:R-:W-:Y:S01]  /*e650*/  FMUL R19, R50, R2.reuse ;  /* 0x0000000232137220 */ /* 0x080fe20000400000 */
[-C--:B------:R-:W-:Y:S01]  /*e660*/  FMUL R51, R51, R2.reuse ;  /* 0x0000000233337220 */ /* 0x080fe20000400000 */
[-C--:B------:R-:W-:Y:S01]  /*e670*/  FMUL R53, R53, R2.reuse ;  /* 0x0000000235357220 */ /* 0x080fe20000400000 */
[----:B------:R-:W-:Y:S01]  /*e680*/  FMUL R55, R55, R2 ;  /* 0x0000000237377220 */ /* 0x000fe20000400000 */
[----:B------:R-:W-:Y:S01]  /*e690*/  BSSY B0, `(.L_x_84) ;  /* 0x000003e000007945 */ /* 0x000fe20003800000 */
[----:B--2---:R-:W-:-:S02]  /*e6a0*/  HADD2.F32 R14, -RZ, R8.H1_H1 ;  /* 0x30000008ff0e7230 */ /* 0x004fc40000004100 */
[----:B------:R-:W-:Y:S02]  /*e6b0*/  HADD2.F32 R12, -RZ, R8.H0_H0 ;  /* 0x20000008ff0c7230 */ /* 0x000fe40000004100 */
[----:B------:R-:W-:Y:S02]  /*e6c0*/  HADD2.F32 R16, -RZ, R10.H1_H1 ;  /* 0x3000000aff107230 */ /* 0x000fe40000004100 */
[-C--:B------:R-:W-:Y:S01]  /*e6d0*/  FFMA R41, R14, R0.reuse, R41 ;  /* 0x000000000e297223 */ /* 0x080fe20000000029 */
[----:B------:R-:W-:Y:S02]  /*e6e0*/  HADD2.F32 R14, -RZ, R9.H0_H0 ;  /* 0x20000009ff0e7230 */ /* 0x000fe40000004100 */
[----:B------:R-:W-:Y:S01]  /*e6f0*/  FFMA R12, R12, R0, R13 ;  /* 0x000000000c0c7223 */ /* 0x000fe2000000000d */
[----:B------:R-:W-:Y:S01]  /*e700*/  FMUL R13, R42, R2 ;  /* 0x000000022a0d7220 */ /* 0x000fe20000400000 */
[----:B------:R-:W-:Y:S02]  /*e710*/  HADD2.F32 R18, -RZ, R11.H1_H1 ;  /* 0x3000000bff127230 */ /* 0x000fe40000004100 */
[----:B-1----:R-:W-:-:S02]  /*e720*/  HADD2.F32 R20, -RZ, R5.H1_H1 ;  /* 0x30000005ff147230 */ /* 0x002fc40000004100 */
[-C--:B------:R-:W-:Y:S01]  /*e730*/  FFMA R13, R14, R0.reuse, R13 ;  /* 0x000000000e0d7223 */ /* 0x080fe2000000000d */
[----:B------:R-:W-:Y:S02]  /*e740*/  HADD2.F32 R14, -RZ, R9.H1_H1 ;  /* 0x30000009ff0e7230 */ /* 0x000fe40000004100 */
[----:B------:R-:W-:Y:S01]  /*e750*/  FFMA R47, R18, R0, R47 ;  /* 0x00000000122f7223 */ /* 0x000fe2000000002f */
[----:B------:R-:W-:Y:S01]  /*e760*/  HADD2.F32 R18, -RZ, R4.H1_H1 ;  /* 0x30000004ff127230 */ /* 0x000fe20000004100 */
[----:B------:R-:W-:Y:S01]  /*e770*/  F2FP.F16.F32.PACK_AB R12, R41, R12 ;  /* 0x0000000c290c723e */ /* 0x000fe200000000ff */
[----:B------:R-:W-:-:S05]  /*e780*/  FFMA R14, R14, R0, R43 ;  /* 0x000000000e0e7223 */ /* 0x000fca000000002b */
[----:B------:R-:W-:Y:S01]  /*e790*/  F2FP.F16.F32.PACK_AB R13, R14, R13 ;  /* 0x0000000d0e0d723e */ /* 0x000fe200000000ff */
[----:B------:R-:W-:-:S05]  /*e7a0*/  HADD2.F32 R14, -RZ, R10.H0_H0 ;  /* 0x2000000aff0e7230 */ /* 0x000fca0000004100 */
[----:B------:R-:W-:Y:S01]  /*e7b0*/  FFMA R14, R14, R0, R15 ;  /* 0x000000000e0e7223 */ /* 0x000fe2000000000f */
[----:B------:R-:W-:-:S04]  /*e7c0*/  FMUL R15, R45, R2 ;  /* 0x000000022d0f7220 */ /* 0x000fc80000400000 */
[----:B------:R-:W-:Y:S01]  /*e7d0*/  FFMA R15, R16, R0, R15 ;  /* 0x00000000100f7223 */ /* 0x000fe2000000000f */
[----:B------:R-:W-:-:S04]  /*e7e0*/  HADD2.F32 R16, -RZ, R11.H0_H0 ;  /* 0x2000000bff107230 */ /* 0x000fc80000004100 */
[----:B------:R-:W-:Y:S01]  /*e7f0*/  F2FP.F16.F32.PACK_AB R14, R15, R14 ;  /* 0x0000000e0f0e723e */ /* 0x000fe200000000ff */
[----:B------:R-:W-:Y:S01]  /*e800*/  FFMA R16, R16, R0, R17 ;  /* 0x0000000010107223 */ /* 0x000fe20000000011 */
[----:B------:R-:W-:-:S04]  /*e810*/  FMUL R17, R48, R2 ;  /* 0x0000000230117220 */ /* 0x000fc80000400000 */
[----:B------:R-:W-:Y:S01]  /*e820*/  F2FP.F16.F32.PACK_AB R15, R47, R16 ;  /* 0x000000102f0f723e */ /* 0x000fe200000000ff */
[----:B------:R-:W-:-:S04]  /*e830*/  HADD2.F32 R16, -RZ, R4.H0_H0 ;  /* 0x20000004ff107230 */ /* 0x000fc80000004100 */
[----:B------:R1:W-:Y:S01]  /*e840*/  STSM.16.MT88.4 [R3+0x33000], R12 ;  /* 0x0330000c03007844 */ /* 0x0003e20000004200 */
[-C--:B------:R-:W-:Y:S01]  /*e850*/  FFMA R16, R16, R0.reuse, R17 ;  /* 0x0000000010107223 */ /* 0x080fe20000000011 */
[----:B------:R-:W-:Y:S01]  /*e860*/  FFMA R17, R18, R0, R49 ;  /* 0x0000000012117223 */ /* 0x000fe20000000031 */
[----:B------:R-:W-:Y:S02]  /*e870*/  HADD2.F32 R18, -RZ, R5.H0_H0 ;  /* 0x20000005ff127230 */ /* 0x000fe40000004100 */
[--C-:B-1----:R-:W-:Y:S02]  /*e880*/  HADD2.F32 R12, -RZ, R6.reuse.H0_H0 ;  /* 0x20000006ff0c7230 */ /* 0x102fe40000004100 */
[----:B------:R-:W-:Y:S01]  /*e890*/  FMUL R15, R52, R2 ;  /* 0x00000002340f7220 */ /* 0x000fe20000400000 */
[-C--:B------:R-:W-:Y:S01]  /*e8a0*/  FFMA R13, R18, R0.reuse, R19 ;  /* 0x00000000120d7223 */ /* 0x080fe20000000013 */
[----:B------:R-:W-:Y:S01]  /*e8b0*/  FFMA R14, R20, R0, R51 ;  /* 0x00000000140e7223 */ /* 0x000fe20000000033 */
[----:B------:R-:W-:-:S02]  /*e8c0*/  HADD2.F32 R18, -RZ, R6.H1_H1 ;  /* 0x30000006ff127230 */ /* 0x000fc40000004100 */
[----:B------:R-:W-:Y:S01]  /*e8d0*/  FFMA R15, R12, R0, R15 ;  /* 0x000000000c0f7223 */ /* 0x000fe2000000000f */
[--C-:B------:R-:W-:Y:S02]  /*e8e0*/  HADD2.F32 R12, -RZ, R7.reuse.H0_H0 ;  /* 0x20000007ff0c7230 */ /* 0x100fe40000004100 */
[----:B------:R-:W-:Y:S01]  /*e8f0*/  FMUL R19, R54, R2 ;  /* 0x0000000236137220 */ /* 0x000fe20000400000 */
[----:B------:R-:W-:Y:S02]  /*e900*/  HADD2.F32 R20, -RZ, R7.H1_H1 ;  /* 0x30000007ff147230 */ /* 0x000fe40000004100 */
[-C--:B------:R-:W-:Y:S01]  /*e910*/  FFMA R18, R18, R0.reuse, R53 ;  /* 0x0000000012127223 */ /* 0x080fe20000000035 */
[----:B------:R-:W-:Y:S01]  /*e920*/  F2FP.F16.F32.PACK_AB R13, R14, R13 ;  /* 0x0000000d0e0d723e */ /* 0x000fe200000000ff */
[----:B------:R-:W-:Y:S01]  /*e930*/  FFMA R19, R12, R0, R19 ;  /* 0x000000000c137223 */ /* 0x000fe20000000013 */
[----:B------:R-:W-:Y:S01]  /*e940*/  F2FP.F16.F32.PACK_AB R12, R17, R16 ;  /* 0x00000010110c723e */ /* 0x000fe200000000ff */
[----:B------:R-:W-:Y:S01]  /*e950*/  FFMA R20, R20, R0, R55 ;  /* 0x0000000014147223 */ /* 0x000fe20000000037 */
[----:B------:R-:W-:-:S04]  /*e960*/  F2FP.F16.F32.PACK_AB R14, R18, R15 ;  /* 0x0000000f120e723e */ /* 0x000fc800000000ff */
        /* <DEDUP_REMOVED lines=11> */
[----:B------:R-:W-:Y:S02]  /*ea20*/  UIADD3 UR5, UR45, 0x40, URZ ;  /* 0x000000402d057890 */ /* 0x000fe4000fffe03f */
[----:B------:R-:W-:-:S09]  /*ea30*/  UIADD3 UR4, UR50, 0x33000, URZ ;  /* 0x0003300032047890 */ /* 0x000fd2000fffe03f */
[----:B------:R2:W-:Y:S01]  /*ea40*/  UTMASTG.2D [UR4], [UR36] ;  /* 0x00000004240073b5 */ /* 0x0005e20008008000 */
[----:B------:R0:W-:Y:S01]  /*ea50*/  UTMACMDFLUSH ;  /* 0x00000000000079b7 */ /* 0x0001e20000000000 */
[----:B--2---:R-:W-:-:S04]  /*ea60*/  DEPBAR.LE SB0, 0x1 ;  /* 0x000080400000791a */ /* 0x004fc80000000000 */
.L_x_85:
[----:B------:R-:W-:Y:S05]  /*ea70*/  BSYNC B0 ;  /* 0x0000000000007941 */ /* 0x000fea0003800000 */
.L_x_84:
[----:B------:R-:W-:Y:S06]  /*ea80*/  BAR.SYNC.DEFER_BLOCKING 0x1, 0x80 ;  /* 0x0042000000007b1d */ /* 0x000fec0000010000 */
[----:B------:R-:W-:Y:S05]  /*ea90*/  @!P0 BRA `(.L_x_86) ;  /* 0x0000000000048947 */ /* 0x000fea0003800000 */
[----:B------:R-:W-:Y:S01]  /*eaa0*/  BPT.TRAP 0x1 ;  /* 0x000000040000795c */ /* 0x000fe20000300000 */
.L_x_86:
[----:B------:R-:W-:-:S04]  /*eab0*/  UIADD3 UR9, UR50, 0x344f0, URZ ;  /* 0x000344f032097890 */ /* 0x000fc8000fffe03f */
[----:B------:R-:W-:-:S09]  /*eac0*/  UPRMT UR9, UR57, 0x654, UR9 ;  /* 0x0000065439097896 */ /* 0x000fd20008000009 */
[----:B------:R-:W-:Y:S01]  /*ead0*/  SYNCS.ARRIVE.TRANS64.RED.A1T0 RZ, [UR9], RZ ;  /* 0x000000ffffff79a7 */ /* 0x000fe20008100409 */
[----:B------:R-:W-:Y:S05]  /*eae0*/  @!P0 BRA `(.L_x_87) ;  /* 0x0000000000048947 */ /* 0x000fea0003800000 */
[----:B------:R-:W-:Y:S01]  /*eaf0*/  BPT.TRAP 0x1 ;  /* 0x000000040000795c */ /* 0x000fe20000300000 */
.L_x_87:
[----:B------:R-:W-:-:S04]  /*eb00*/  MOV R20, 0x1 ;  /* 0x0000000100147802 */ /* 0x000fc80000000f00 */
[----:B------:R-:W-:-:S04]  /*eb10*/  SHF.L.U32 R20, R20, 0x1f, RZ ;  /* 0x0000001f14147819 */ /* 0x000fc800000006ff */
[----:B------:R-:W2:Y:S02]  /*eb20*/  SYNCS.PHASECHK.TRANS64.TRYWAIT P3, [UR50+0x344c0], R20 ;  /* 0x0344c014ff0075a7 */ /* 0x000ea40008060172 */
[----:B--2---:R-:W-:Y:S05]  /*eb30*/  @!P3 BRA `(.L_x_88) ;  /* 0x000000b80098b947 */ /* 0x004fea0003800000 */
.L_x_370:
        /* <DEDUP_REMOVED lines=21> */
[----:B-1----:R-:W-:-:S02]  /*ec90*/  HADD2.F32 R14, -RZ, R8.H1_H1 ;  /* 0x30000008ff0e7230 */ /* 0x002fc40000004100 */
[-C--:B--2---:R-:W-:Y:S01]  /*eca0*/  FMUL R13, R13, R2.reuse ;  /* 0x000000020d0d7220 */ /* 0x084fe20000400000 */
[----:B---3--:R-:W-:Y:S01]  /*ecb0*/  FMUL R15, R12, R2 ;  /* 0x000000020c0f7220 */ /* 0x008fe20000400000 */
[----:B------:R-:W-:-:S03]  /*ecc0*/  HADD2.F32 R12, -RZ, R8.H0_H0 ;  /* 0x20000008ff0c7230 */ /* 0x000fc60000004100 */
[-C--:B------:R-:W-:Y:S01]  /*ecd0*/  FFMA R15, R14, R0.reuse, R15 ;  /* 0x000000000e0f7223 */ /* 0x080fe2000000000f */
[--C-:B------:R-:W-:Y:S02]  /*ece0*/  HADD2.F32 R14, -RZ, R9.reuse.H0_H0 ;  /* 0x20000009ff0e7230 */ /* 0x100fe40000004100 */
[----:B------:R-:W-:Y:S01]  /*ecf0*/  FFMA R12, R12, R0, R13 ;  /* 0x000000000c0c7223 */ /* 0x000fe2000000000d */
[-C--:B----4-:R-:W-:Y:S01]  /*ed00*/  FMUL R13, R17, R2.reuse ;  /* 0x00000002110d7220 */ /* 0x090fe20000400000 */
[----:B-----5:R-:W-:Y:S01]  /*ed10*/  FMUL R17, R16, R2 ;  /* 0x0000000210117220 */ /* 0x020fe20000400000 */
[----:B------:R-:W-:Y:S02]  /*ed20*/  HADD2.F32 R16, -RZ, R9.H1_H1 ;  /* 0x30000009ff107230 */ /* 0x000fe40000004100 */
[----:B------:R-:W-:Y:S01]  /*ed30*/  FFMA R13, R14, R0, R13 ;  /* 0x000000000e0d7223 */ /* 0x000fe2000000000d */
[----:B------:R-:W-:Y:S01]  /*ed40*/  F2FP.F16.F32.PACK_AB R12, R15, R12 ;  /* 0x0000000c0f0c723e */ /* 0x000fe200000000ff */
[----:B------:R-:W-:Y:S01]  /*ed50*/  FMUL R15, R32, R2 ;  /* 0x00000002200f7220 */ /* 0x000fe20000400000 */
[----:B------:R-:W-:Y:S01]  /*ed60*/  FFMA R14, R16, R0, R17 ;  /* 0x00000000100e7223 */ /* 0x000fe20000000011 */
[----:B------:R-:W-:-:S02]  /*ed70*/  HADD2.F32 R16, -RZ, R10.H1_H1 ;  /* 0x3000000aff107230 */ /* 0x000fc40000004100 */
[----:B------:R-:W-:Y:S02]  /*ed80*/  FMUL R17, R31, R2 ;  /* 0x000000021f117220 */ /* 0x000fe40000400000 */
[----:B------:R-:W-:Y:S01]  /*ed90*/  F2FP.F16.F32.PACK_AB R13, R14, R13 ;  /* 0x0000000d0e0d723e */ /* 0x000fe200000000ff */
[----:B------:R-:W-:-:S05]  /*eda0*/  HADD2.F32 R14, -RZ, R10.H0_H0 ;  /* 0x2000000aff0e7230 */ /* 0x000fca0000004100 */
[-C--:B------:R-:W-:Y:S01]  /*edb0*/  FFMA R14, R14, R0.reuse, R15 ;  /* 0x000000000e0e7223 */ /* 0x080fe2000000000f */
[----:B------:R-:W-:Y:S01]  /*edc0*/  FFMA R15, R16, R0, R17 ;  /* 0x00000000100f7223 */ /* 0x000fe20000000011 */
[-C--:B------:R-:W-:Y:S01]  /*edd0*/  FMUL R17, R19, R2.reuse ;  /* 0x0000000213117220 */ /* 0x080fe20000400000 */
[-C--:B------:R-:W-:Y:S01]  /*ede0*/  FMUL R19, R18, R2.reuse ;  /* 0x0000000212137220 */ /* 0x080fe20000400000 */
[--C-:B------:R-:W-:Y:S02]  /*edf0*/  HADD2.F32 R16, -RZ, R11.reuse.H0_H0 ;  /* 0x2000000bff107230 */ /* 0x100fe40000004100 */
[----:B------:R-:W-:Y:S02]  /*ee00*/  HADD2.F32 R18, -RZ, R11.H1_H1 ;  /* 0x3000000bff127230 */ /* 0x000fe40000004100 */
[----:B------:R-:W-:Y:S01]  /*ee10*/  FMUL R21, R21, R2 ;  /* 0x0000000215157220 */ /* 0x000fe20000400000 */
[----:B------:R-:W-:Y:S01]  /*ee20*/  F2FP.F16.F32.PACK_AB R14, R15, R14 ;  /* 0x0000000e0f0e723e */ /* 0x000fe200000000ff */
[-C--:B------:R-:W-:Y:S01]  /*ee30*/  FFMA R16, R16, R0.reuse, R17 ;  /* 0x0000000010107223 */ /* 0x080fe20000000011 */
[----:B------:R-:W-:Y:S01]  /*ee40*/  FFMA R17, R18, R0, R19 ;  /* 0x0000000012117223 */ /* 0x000fe20000000013 */
[----:B------:R-:W-:Y:S01]  /*ee50*/  FMUL R19, R24, R2 ;  /* 0x0000000218137220 */ /* 0x000fe20000400000 */
[----:B------:R-:W-:-:S02]  /*ee60*/  HADD2.F32 R18, -RZ, R4.H0_H0 ;  /* 0x20000004ff127230 */ /* 0x000fc40000004100 */
[----:B------:R-:W-:Y:S02]  /*ee70*/  HADD2.F32 R24, -RZ, R4.H1_H1 ;  /* 0x30000004ff187230 */ /* 0x000fe40000004100 */
[----:B------:R-:W-:Y:S01]  /*ee80*/  FMUL R25, R25, R2 ;  /* 0x0000000219197220 */ /* 0x000fe20000400000 */
[----:B------:R-:W-:Y:S01]  /*ee90*/  F2FP.F16.F32.PACK_AB R15, R17, R16 ;  /* 0x00000010110f723e */ /* 0x000fe200000000ff */
[-C--:B------:R-:W-:Y:S01]  /*eea0*/  FFMA R18, R18, R0.reuse, R19 ;  /* 0x0000000012127223 */ /* 0x080fe20000000013 */
[----:B------:R-:W-:Y:S01]  /*eeb0*/  FFMA R19, R24, R0, R21 ;  /* 0x0000000018137223 */ /* 0x000fe20000000015 */
[-C--:B------:R-:W-:Y:S01]  /*eec0*/  FMUL R21, R26, R2.reuse ;  /* 0x000000021a157220 */ /* 0x080fe20000400000 */
[--C-:B------:R-:W-:Y:S02]  /*eed0*/  HADD2.F32 R24, -RZ, R5.reuse.H0_H0 ;  /* 0x20000005ff187230 */ /* 0x100fe40000004100 */
[----:B------:R-:W-:Y:S01]  /*eee0*/  FMUL R27, R27, R2 ;  /* 0x000000021b1b7220 */ /* 0x000fe20000400000 */
[----:B------:R-:W-:Y:S01]  /*eef0*/  HADD2.F32 R26, -RZ, R5.H1_H1 ;  /* 0x30000005ff1a7230 */ /* 0x000fe20000004100 */
[----:B------:R-:W-:Y:S01]  /*ef00*/  F2FP.F16.F32.PACK_AB R16, R19, R18 ;  /* 0x000000121310723e */ /* 0x000fe200000000ff */
[----:B------:R1:W-:Y:S01]  /*ef10*/  STSM.16.MT88.4 [R3+0x30000], R12 ;  /* 0x0300000c03007844 */ /* 0x0003e20000004200 */
[----:B------:R-:W-:-:S02]  /*ef20*/  FFMA R21, R24, R0, R21 ;  /* 0x0000000018157223 */ /* 0x000fc40000000015 */
[----:B------:R-:W-:Y:S01]  /*ef30*/  FFMA R24, R26, R0, R25 ;  /* 0x000000001a187223 */ /* 0x000fe20000000019 */
[-C--:B------:R-:W-:Y:S01]  /*ef40*/  FMUL R25, R28, R2.reuse ;  /* 0x000000021c197220 */ /* 0x080fe20000400000 */
[--C-:B------:R-:W-:Y:S02]  /*ef50*/  HADD2.F32 R26, -RZ, R6.reuse.H0_H0 ;  /* 0x20000006ff1a7230 */ /* 0x100fe40000004100 */
[----:B------:R-:W-:Y:S01]  /*ef60*/  FMUL R29, R29, R2 ;  /* 0x000000021d1d7220 */ /* 0x000fe20000400000 */
[----:B------:R-:W-:Y:S01]  /*ef70*/  HADD2.F32 R28, -RZ, R6.H1_H1 ;  /* 0x30000006ff1c7230 */ /* 0x000fe20000004100 */
[----:B------:R-:W-:Y:S01]  /*ef80*/  F2FP.F16.F32.PACK_AB R17, R24, R21 ;  /* 0x000000151811723e */ /* 0x000fe200000000ff */
[----:B------:R-:W-:-:S03]  /*ef90*/  FFMA R25, R26, R0, R25 ;  /* 0x000000001a197223 */ /* 0x000fc60000000019 */
[----:B------:R-:W-:Y:S01]  /*efa0*/  FFMA R26, R28, R0, R27 ;  /* 0x000000001c1a7223 */ /* 0x000fe2000000001b */
[----:B------:R-:W-:Y:S01]  /*efb0*/  FMUL R27, R30, R2 ;  /* 0x000000021e1b7220 */ /* 0x000fe20000400000 */
[--C-:B------:R-:W-:Y:S02]  /*efc0*/  HADD2.F32 R28, -RZ, R7.reuse.H0_H0 ;  /* 0x20000007ff1c7230 */ /* 0x100fe40000004100 */
[----:B------:R-:W-:Y:S01]  /*efd0*/  HADD2.F32 R30, -RZ, R7.H1_H1 ;  /* 0x30000007ff1e7230 */ /* 0x000fe20000004100 */
[----:B------:R-:W-:Y:S02]  /*efe0*/  F2FP.F16.F32.PACK_AB R18, R26, R25 ;  /* 0x000000191a12723e */ /* 0x000fe400000000ff */
[-C--:B------:R-:W-:Y:S02]  /*eff0*/  FFMA R27, R28, R0.reuse, R27 ;  /* 0x000000001c1b7223 */ /* 0x080fe4000000001b */
[----:B------:R-:W-:-:S05]  /*f000*/  FFMA R28, R30, R0, R29 ;  /* 0x000000001e1c7223 */ /* 0x000fca000000001d */
        /* <DEDUP_REMOVED lines=16> */
.L_x_90:
[----:B------:R-:W-:Y:S05]  /*f110*/  BSYNC B0 ;  /* 0x0000000000007941 */ /* 0x000fea0003800000 */
.L_x_89:
[----:B------:R-:W-:Y:S06]  /*f120*/  BAR.SYNC.DEFER_BLOCKING 0x1, 0x80 ;  /* 0x0042000000007b1d */ /* 0x000fec0000010000 */
[----:B------:R-:W-:Y:S05]  /*f130*/  @!P0 BRA `(.L_x_91) ;  /* 0x0000000000048947 */ /* 0x000fea0003800000 */
[----:B------:R-:W-:Y:S01]  /*f140*/  BPT.TRAP 0x1 ;  /* 0x000000040000795c */ /* 0x000fe20000300000 */
.L_x_91:
[----:B------:R-:W-:-:S04]  /*f150*/  UIADD3 UR10, UR50, 0x344f8, URZ ;  /* 0x000344f8320a7890 */ /* 0x000fc8000fffe03f */
[----:B------:R-:W-:-:S09]  /*f160*/  UPRMT UR10, UR57, 0x654, UR10 ;  /* 0x00000654390a7896 */ /* 0x000fd2000800000a */
[----:B------:R-:W-:Y:S01]  /*f170*/  SYNCS.ARRIVE.TRANS64.RED.A1T0 RZ, [UR10], RZ ;  /* 0x000000ffffff79a7 */ /* 0x000fe2000810040a */
[----:B------:R-:W-:Y:S05]  /*f180*/  @!P0 BRA `(.L_x_92) ;  /* 0x0000000000048947 */ /* 0x000fea0003800000 */
[----:B------:R-:W-:Y:S01]  /*f190*/  BPT.TRAP 0x1 ;  /* 0x000000040000795c */ /* 0x000fe20000300000 */
.L_x_92:
[----:B------:R-:W2:Y:S02]  /*f1a0*/  SYNCS.PHASECHK.TRANS64.TRYWAIT P3, [UR50+0x344c8], R20 ;  /* 0x0344c814ff0075a7 */ /* 0x000ea40008060172 */
[----:B--2---:R-:W-:Y:S05]  /*f1b0*/  @!P3 BRA `(.L_x_93) ;  /* 0x000000b40010b947 */ /* 0x004fea0003800000 */
.L_x_371:
[----:B------:R-:W-:Y:S05]  /*f1c0*/  @P1 WARPSYNC.ALL ;  /* 0x0000000000001948 */ /* 0x000fea0003800000 */
[----:B------:R-:W2:Y:S01]  /*f1d0*/  @P1 LDSM.16.MT88.4 R8, [R3+0x31000] ;  /* 0x031000000308183b */ /* 0x000ea20000004200 */
[-C--:B-1----:R-:W-:Y:S01]  /*f1e0*/  FMUL R13, R56, R2.reuse ;  /* 0x00000002380d7220 */ /* 0x082fe20000400000 */
[-C--:B------:R-:W-:Y:S01]  /*f1f0*/  FMUL R57, R57, R2.reuse ;  /* 0x0000000239397220 */ /* 0x080fe20000400000 */
[-C--:B------:R-:W-:Y:S01]  /*f200*/  FMUL R15, R58, R2.reuse ;  /* 0x000000023a0f7220 */ /* 0x080fe20000400000 */
[----:B------:R-:W1:Y:S01]  /*f210*/  @P1 LDSM.16.MT88.4 R4, [R3+0x31800] ;  /* 0x031800000304183b */ /* 0x000e620000004200 */
[-C--:B------:R-:W-:Y:S01]  /*f220*/  FMUL R59, R59, R2.reuse ;  /* 0x000000023b3b7220 */ /* 0x080fe20000400000 */
        /* <DEDUP_REMOVED lines=12> */
[----:B------:R-:W-:Y:S05]  /*f2f0*/  WARPSYNC.ALL ;  /* 0x0000000000007948 */ /* 0x000fea0003800000 */
[----:B------:R-:W-:Y:S01]  /*f300*/  BSSY B0, `(.L_x_94) ;  /* 0x0000039000007945 */ /* 0x000fe20003800000 */
[----:B--2---:R-:W-:-:S02]  /*f310*/  HADD2.F32 R12, -RZ, R8.H0_H0 ;  /* 0x20000008ff0c7230 */ /* 0x004fc40000004100 */
[----:B------:R-:W-:Y:S02]  /*f320*/  HADD2.F32 R14, -RZ, R8.H1_H1 ;  /* 0x30000008ff0e7230 */ /* 0x000fe40000004100 */
[--C-:B------:R-:W-:Y:S02]  /*f330*/  HADD2.F32 R16, -RZ, R9.reuse.H0_H0 ;  /* 0x20000009ff107230 */ /* 0x100fe40000004100 */
[-C--:B------:R-:W-:Y:S01]  /*f340*/  FFMA R12, R12, R0.reuse, R13 ;  /* 0x000000000c0c7223 */ /* 0x080fe2000000000d */
[----:B------:R-:W-:Y:S02]  /*f350*/  HADD2.F32 R18, -RZ, R9.H1_H1 ;  /* 0x30000009ff127230 */ /* 0x000fe40000004100 */
[-C--:B------:R-:W-:Y:S01]  /*f360*/  FFMA R13, R14, R0.reuse, R57 ;  /* 0x000000000e0d7223 */ /* 0x080fe20000000039 */
[----:B------:R-:W-:Y:S02]  /*f370*/  HADD2.F32 R24, -RZ, R11.H0_H0 ;  /* 0x2000000bff187230 */ /* 0x000fe40000004100 */
[----:B------:R-:W-:Y:S01]  /*f380*/  FFMA R14, R16, R0, R15 ;  /* 0x00000000100e7223 */ /* 0x000fe2000000000f */
[----:B------:R-:W-:-:S02]  /*f390*/  HADD2.F32 R16, -RZ, R10.H0_H0 ;  /* 0x2000000aff107230 */ /* 0x000fc40000004100 */
[-C--:B------:R-:W-:Y:S01]  /*f3a0*/  FFMA R15, R18, R0.reuse, R59 ;  /* 0x00000000120f7223 */ /* 0x080fe2000000003b */
[----:B------:R-:W-:Y:S02]  /*f3b0*/  HADD2.F32 R18, -RZ, R10.H1_H1 ;  /* 0x3000000aff127230 */ /* 0x000fe40000004100 */
[-C--:B------:R-:W-:Y:S01]  /*f3c0*/  FFMA R19, R24, R0.reuse, R19 ;  /* 0x0000000018137223 */ /* 0x080fe20000000013 */
[----:B------:R-:W-:Y:S02]  /*f3d0*/  HADD2.F32 R26, -RZ, R11.H1_H1 ;  /* 0x3000000bff1a7230 */ /* 0x000fe40000004100 */
[-C--:B------:R-:W-:Y:S01]  /*f3e0*/  FFMA R17, R16, R0.reuse, R17 ;  /* 0x0000000010117223 */ /* 0x080fe20000000011 */
[----:B-1----:R-:W-:Y:S02]  /*f3f0*/  HADD2.F32 R24, -RZ, R4.H0_H0 ;  /* 0x20000004ff187230 */ /* 0x002fe40000004100 */
[----:B------:R-:W-:Y:S01]  /*f400*/  FFMA R16, R18, R0, R61 ;  /* 0x0000000012107223 */ /* 0x000fe2000000003d */
[----:B------:R-:W-:-:S02]  /*f410*/  HADD2.F32 R28, -RZ, R5.H0_H0 ;  /* 0x20000005ff1c7230 */ /* 0x000fc40000004100 */
[-C--:B------:R-:W-:Y:S01]  /*f420*/  FFMA R18, R26, R0.reuse, R63 ;  /* 0x000000001a127223 */ /* 0x080fe2000000003f */
[----:B------:R-:W-:Y:S02]  /*f430*/  HADD2.F32 R26, -RZ, R4.H1_H1 ;  /* 0x30000004ff1a7230 */ /* 0x000fe40000004100 */
        /* <DEDUP_REMOVED lines=10> */
[----:B------:R-:W-:Y:S01]  /*f4e0*/  FFMA R29, R32, R0, R29 ;  /* 0x00000000201d7223 */ /* 0x000fe2000000001d */
[----:B------:R-:W-:Y:S01]  /*f4f0*/  F2FP.F16.F32.PACK_AB R12, R13, R12 ;  /* 0x0000000c0d0c723e */ /* 0x000fe200000000ff */
[----:B------:R-:W-:Y:S01]  /*f500*/  FFMA R28, R30, R0, R69 ;  /* 0x000000001e1c7223 */ /* 0x000fe20000000045 */
[----:B------:R-:W-:Y:S01]  /*f510*/  F2FP.F16.F32.PACK_AB R13, R15, R14 ;  /* 0x0000000e0f0d723e */ /* 0x000fe200000000ff */
[----:B------:R-:W-:Y:S01]  /*f520*/  FFMA R30, R34, R0, R71 ;  /* 0x00000000221e7223 */ /* 0x000fe20000000047 */
[----:B------:R-:W-:-:S02]  /*f530*/  F2FP.F16.F32.PACK_AB R14, R16, R17 ;  /* 0x00000011100e723e */ /* 0x000fc400000000ff */
[----:B------:R-:W-:Y:S02]  /*f540*/  F2FP.F16.F32.PACK_AB R15, R18, R19 ;  /* 0x00000013120f723e */ /* 0x000fe400000000ff */
[----:B------:R-:W-:Y:S02]  /*f550*/  F2FP.F16.F32.PACK_AB R16, R24, R21 ;  /* 0x000000151810723e */ /* 0x000fe400000000ff */
[----:B------:R-:W-:Y:S01]  /*f560*/  F2FP.F16.F32.PACK_AB R17, R26, R25 ;  /* 0x000000191a11723e */ /* 0x000fe200000000ff */
[----:B------:R1:W-:Y:S01]  /*f570*/  STSM.16.MT88.4 [R3+0x31000], R12 ;  /* 0x0310000c03007844 */ /* 0x0003e20000004200 */
        /* <DEDUP_REMOVED lines=17> */
.L_x_95:
[----:B------:R-:W-:Y:S05]  /*f690*/  BSYNC B0 ;  /* 0x0000000000007941 */ /* 0x000fea0003800000 */
.L_x_94:
[----:B------:R-:W-:Y:S06]  /*f6a0*/  BAR.SYNC.DEFER_BLOCKING 0x1, 0x80 ;  /* 0x0042000000007b1d */ /* 0x000fec0000010000 */
[----:B------:R-:W-:Y:S05]  /*f6b0*/  @!P0 BRA `(.L_x_96) ;  /* 0x0000000000048947 */ /* 0x000fea0003800000 */
[----:B------:R-:W-:Y:S01]  /*f6c0*/  BPT.TRAP 0x1 ;  /* 0x000000040000795c */ /* 0x000fe20000300000 */
.L_x_96:
[----:B------:R-:W-:Y:S01]  /*f6d0*/  SYNCS.ARRIVE.TRANS64.RED.A1T0 RZ, [UR7], RZ ;  /* 0x000000ffffff79a7 */ /* 0x000fe20008100407 */
[----:B------:R-:W-:Y:S05]  /*f6e0*/  @!P0 BRA `(.L_x_97) ;  /* 0x0000000000048947 */ /* 0x000fea0003800000 */
[----:B------:R-:W-:Y:S01]  /*f6f0*/  BPT.TRAP 0x1 ;  /* 0x000000040000795c */ /* 0x000fe20000300000 */
.L_x_97:
[----:B------:R-:W2:Y:S02]  /*f700*/  SYNCS.PHASECHK.TRANS64.TRYWAIT P3, [UR50+0x344d0], R20 ;  /* 0x0344d014ff0075a7 */ /* 0x000ea40008060172 */
[----:B--2---:R-:W-:Y:S05]  /*f710*/  @!P3 BRA `(.L_x_98) ;  /* 0x000000ac00d0b947 */ /* 0x004fea0003800000 */
.L_x_372:
        /* <DEDUP_REMOVED lines=21> */
[----:B-1----:R-:W-:-:S02]  /*f870*/  HADD2.F32 R16, -RZ, R9.H0_H0 ;  /* 0x20000009ff107230 */ /* 0x002fc40000004100 */
[----:B------:R-:W-:Y:S02]  /*f880*/  HADD2.F32 R18, -RZ, R9.H1_H1 ;  /* 0x30000009ff127230 */ /* 0x000fe40000004100 */
[-C--:B--2---:R-:W-:Y:S01]  /*f890*/  FMUL R13, R13, R2.reuse ;  /* 0x000000020d0d7220 */ /* 0x084fe20000400000 */
[-C--:B---3--:R-:W-:Y:S01]  /*f8a0*/  FMUL R15, R14, R2.reuse ;  /* 0x000000020e0f7220 */ /* 0x088fe20000400000 */
[--C-:B------:R-:W-:Y:S02]  /*f8b0*/  HADD2.F32 R14, -RZ, R8.reuse.H1_H1 ;  /* 0x30000008ff0e7230 */ /* 0x100fe40000004100 */
[----:B----4-:R-:W-:Y:S01]  /*f8c0*/  FMUL R17, R12, R2 ;  /* 0x000000020c117220 */ /* 0x010fe20000400000 */
[----:B------:R-:W-:Y:S02]  /*f8d0*/  HADD2.F32 R12, -RZ, R8.H0_H0 ;  /* 0x20000008ff0c7230 */ /* 0x000fe40000004100 */
[----:B------:R-:W-:Y:S01]  /*f8e0*/  FFMA R15, R14, R0, R15 ;  /* 0x000000000e0f7223 */ /* 0x000fe2000000000f */
[----:B-----5:R-:W-:-:S02]  /*f8f0*/  FMUL R19, R19, R2 ;  /* 0x0000000213137220 */ /* 0x020fc40000400000 */
[-C--:B------:R-:W-:Y:S01]  /*f900*/  FFMA R12, R12, R0.reuse, R13 ;  /* 0x000000000c0c7223 */ /* 0x080fe2000000000d */
[-C--:B------:R-:W-:Y:S01]  /*f910*/  FFMA R13, R16, R0.reuse, R17 ;  /* 0x00000000100d7223 */ /* 0x080fe20000000011 */
[----:B------:R-:W-:Y:S01]  /*f920*/  FFMA R14, R18, R0, R19 ;  /* 0x00000000120e7223 */ /* 0x000fe20000000013 */
[--C-:B------:R-:W-:Y:S02]  /*f930*/  HADD2.F32 R16, -RZ, R10.reuse.H0_H0 ;  /* 0x2000000aff107230 */ /* 0x100fe40000004100 */
[-C--:B------:R-:W-:Y:S01]  /*f940*/  FMUL R17, R26, R2.reuse ;  /* 0x000000021a117220 */ /* 0x080fe20000400000 */
[----:B------:R-:W-:Y:S02]  /*f950*/  HADD2.F32 R18, -RZ, R10.H1_H1 ;  /* 0x3000000aff127230 */ /* 0x000fe40000004100 */
[----:B------:R-:W-:Y:S01]  /*f960*/  FMUL R19, R24, R2 ;  /* 0x0000000218137220 */ /* 0x000fe20000400000 */
[--C-:B------:R-:W-:Y:S02]  /*f970*/  HADD2.F32 R24, -RZ, R11.reuse.H0_H0 ;  /* 0x2000000bff187230 */ /* 0x100fe40000004100 */
[----:B------:R-:W-:Y:S01]  /*f980*/  FFMA R17, R16, R0, R17 ;  /* 0x0000000010117223 */ /* 0x000fe20000000011 */
[----:B------:R-:W-:-:S02]  /*f990*/  HADD2.F32 R26, -RZ, R11.H1_H1 ;  /* 0x3000000bff1a7230 */ /* 0x000fc40000004100 */
[----:B------:R-:W-:Y:S01]  /*f9a0*/  FMUL R21, R21, R2 ;  /* 0x0000000215157220 */ /* 0x000fe20000400000 */
[----:B------:R-:W-:Y:S01]  /*f9b0*/  FFMA R16, R18, R0, R19 ;  /* 0x0000000012107223 */ /* 0x000fe20000000013 */
[----:B------:R-:W-:Y:S01]  /*f9c0*/  F2FP.F16.F32.PACK_AB R13, R14, R13 ;  /* 0x0000000d0e0d723e */ /* 0x000fe200000000ff */
[----:B------:R-:W-:Y:S01]  /*f9d0*/  FMUL R25, R25, R2 ;  /* 0x0000000219197220 */ /* 0x000fe20000400000 */
[----:B------:R-:W-:Y:S01]  /*f9e0*/  FFMA R21, R24, R0, R21 ;  /* 0x0000000018157223 */ /* 0x000fe20000000015 */
[--C-:B------:R-:W-:Y:S01]  /*f9f0*/  HADD2.F32 R24, -RZ, R4.reuse.H0_H0 ;  /* 0x20000004ff187230 */ /* 0x100fe20000004100 */
[----:B------:R-:W-:Y:S01]  /*fa00*/  F2FP.F16.F32.PACK_AB R12, R15, R12 ;  /* 0x0000000c0f0c723e */ /* 0x000fe200000000ff */
[----:B------:R-:W-:Y:S01]  /*fa10*/  FFMA R18, R26, R0, R25 ;  /* 0x000000001a127223 */ /* 0x000fe20000000019 */
[-C--:B------:R-:W-:Y:S01]  /*fa20*/  FMUL R19, R30, R2.reuse ;  /* 0x000000021e137220 */ /* 0x080fe20000400000 */
[----:B------:R-:W-:Y:S01]  /*fa30*/  HADD2.F32 R26, -RZ, R4.H1_H1 ;  /* 0x30000004ff1a7230 */ /* 0x000fe20000004100 */
[----:B------:R-:W-:Y:S01]  /*fa40*/  F2FP.F16.F32.PACK_AB R14, R16, R17 ;  /* 0x00000011100e723e */ /* 0x000fe200000000ff */
[----:B------:R-:W-:Y:S01]  /*fa50*/  FMUL R25, R28, R2 ;  /* 0x000000021c197220 */ /* 0x000fe20000400000 */
[----:B------:R-:W-:-:S02]  /*fa60*/  HADD2.F32 R28, -RZ, R5.H0_H0 ;  /* 0x20000005ff1c7230 */ /* 0x000fc40000004100 */
[----:B------:R-:W-:Y:S01]  /*fa70*/  FFMA R19, R24, R0, R19 ;  /* 0x0000000018137223 */ /* 0x000fe20000000013 */
[----:B------:R-:W-:Y:S02]  /*fa80*/  HADD2.F32 R30, -RZ, R5.H1_H1 ;  /* 0x30000005ff1e7230 */ /* 0x000fe40000004100 */
[----:B------:R-:W-:Y:S01]  /*fa90*/  FMUL R27, R27, R2 ;  /* 0x000000021b1b7220 */ /* 0x000fe20000400000 */
[----:B------:R-:W-:Y:S01]  /*faa0*/  FFMA R24, R26, R0, R25 ;  /* 0x000000001a187223 */ /* 0x000fe20000000019 */
[----:B------:R-:W-:Y:S01]  /*fab0*/  F2FP.F16.F32.PACK_AB R15, R18, R21 ;  /* 0x00000015120f723e */ /* 0x000fe200000000ff */
[----:B------:R-:W-:Y:S01]  /*fac0*/  FMUL R29, R29, R2 ;  /* 0x000000021d1d7220 */ /* 0x000fe20000400000 */
[-C--:B------:R-:W-:Y:S01]  /*fad0*/  FFMA R27, R28, R0.reuse, R27 ;  /* 0x000000001c1b7223 */ /* 0x080fe2000000001b */
[--C-:B------:R-:W-:Y:S01]  /*fae0*/  HADD2.F32 R28, -RZ, R6.reuse.H0_H0 ;  /* 0x20000006ff1c7230 */ /* 0x100fe20000004100 */
[----:B------:R-:W-:Y:S01]  /*faf0*/  F2FP.F16.F32.PACK_AB R16, R24, R19 ;  /* 0x000000131810723e */ /* 0x000fe200000000ff */
[----:B------:R-:W-:Y:S01]  /*fb00*/  FFMA R26, R30, R0, R29 ;  /* 0x000000001e1a7223 */ /* 0x000fe2000000001d */
[-C--:B------:R-:W-:Y:S01]  /*fb10*/  FMUL R25, R34, R2.reuse ;  /* 0x0000000222197220 */ /* 0x080fe20000400000 */
[----:B------:R-:W-:Y:S01]  /*fb20*/  HADD2.F32 R30, -RZ, R6.H1_H1 ;  /* 0x30000006ff1e7230 */ /* 0x000fe20000004100 */
[----:B------:R1:W-:Y:S01]  /*fb30*/  STSM.16.MT88.4 [R3+0x32000], R12 ;  /* 0x0320000c03007844 */ /* 0x0003e20000004200 */
        /* <DEDUP_REMOVED lines=8> */
[-C--:B------:R-:W-:Y:S02]  /*fbc0*/  FFMA R31, R32, R0.reuse, R31 ;  /* 0x00000000201f7223 */ /* 0x080fe4000000001f */
[----:B------:R-:W-:Y:S01]  /*fbd0*/  F2FP.F16.F32.PACK_AB R18, R28, R25 ;  /* 0x000000191c12723e */ /* 0x000fe200000000ff */
        /* <DEDUP_REMOVED lines=17> */
.L_x_100:
[----:B------:R-:W-:Y:S05]  /*fcf0*/  BSYNC B0 ;  /* 0x0000000000007941 */ /* 0x000fea0003800000 */
.L_x_99:
[----:B------:R-:W-:Y:S06]  /*fd00*/  BAR.SYNC.DEFER_BLOCKING 0x1, 0x80 ;  /* 0x0042000000007b1d */ /* 0x000fec0000010000 */
[----:B------:R-:W-:Y:S05]  /*fd10*/  @!P0 BRA `(.L_x_101) ;  /* 0x0000000000048947 */ /* 0x000fea0003800000 */
[----:B------:R-:W-:Y:S01]  /*fd20*/  BPT.TRAP 0x1 ;  /* 0x000000040000795c */ /* 0x000fe20000300000 */
.L_x_101:
[----:B------:R-:W-:Y:S01]  /*fd30*/  SYNCS.ARRIVE.TRANS64.RED.A1T0 RZ, [UR8], RZ ;  /* 0x000000ffffff79a7 */ /* 0x000fe20008100408 */
[----:B------:R-:W-:Y:S05]  /*fd40*/  @!P0 BRA `(.L_x_102) ;  /* 0x0000000000048947 */ /* 0x000fea0003800000 */
[----:B------:R-:W-:Y:S01]  /*fd50*/  BPT.TRAP 0x1 ;  /* 0x000000040000795c */ /* 0x000fe20000300000 */
.L_x_102:
[----:B------:R-:W2:Y:S02]  /*fd60*/  SYNCS.PHASECHK.TRANS64.TRYWAIT P3, [UR50+0x344d8], R20 ;  /* 0x0344d814ff0075a7 */ /* 0x000ea40008060172 */
[----:B--2---:R-:W-:Y:S05]  /*fd70*/  @!P3 BRA `(.L_x_103) ;  /* 0x000000a80050b947 */ /* 0x004fea0003800000 */
.L_x_373:
        /* <DEDUP_REMOVED lines=29> */
[----:B------:R-:W-:Y:S01]  /*ff50*/  FFMA R14, R18, R0, R75 ;  /* 0x00000000120e7223 */ /* 0x000fe2000000004b */
[----:B------:R-:W-:Y:S01]  /*ff60*/  FMUL R15, R76, R2 ;  /* 0x000000024c0f7220 */ /* 0x000fe20000400000 */
        /* <DEDUP_REMOVED lines=20> */
[----:B------:R-:W-:Y:S01]  /*100b0*/  F2FP.F16.F32.PACK_AB R13, R14, R13 ;  /* 0x0000000d0e0d723e */ /* 0x000fe200000000ff */
[-C--:B------:R-:W-:Y:S01]  /*100c0*/  FFMA R28, R30, R0.reuse, R85 ;  /* 0x000000001e1c7223 */ /* 0x080fe20000000055 */
        /* <DEDUP_REMOVED lines=24> */
.L_x_105:
[----:B------:R-:W-:Y:S05]  /*10250*/  BSYNC B0 ;  /* 0x0000000000007941 */ /* 0x000fea0003800000 */
.L_x_104:
[----:B------:R-:W-:Y:S06]  /*10260*/  BAR.SYNC.DEFER_BLOCKING 0x1, 0x80 ;  /* 0x0042000000007b1d */ /* 0x000fec0000010000 */
[----:B------:R-:W-:Y:S05]  /*10270*/  @!P0 BRA `(.L_x_106) ;  /* 0x0000000000048947 */ /* 0x000fea0003800000 */
[----:B------:R-:W-:Y:S01]  /*10280*/  BPT.TRAP 0x1 ;  /* 0x000000040000795c */ /* 0x000fe20000300000 */
.L_x_106:
[----:B------:R-:W-:Y:S01]  /*10290*/  SYNCS.ARRIVE.TRANS64.RED.A1T0 RZ, [UR9], RZ ;  /* 0x000000ffffff79a7 */ /* 0x000fe20008100409 */
[----:B------:R-:W-:Y:S05]  /*102a0*/  @!P0 BRA `(.L_x_107) ;  /* 0x0000000000048947 */ /* 0x000fea0003800000 */
[----:B------:R-:W-:Y:S01]  /*102b0*/  BPT.TRAP 0x1 ;  /* 0x000000040000795c */ /* 0x000fe20000300000 */
.L_x_107:
[----:B------:R-:W2:Y:S02]  /*102c0*/  SYNCS.PHASECHK.TRANS64.TRYWAIT P3, [UR50+0x344c0], R159 ;  /* 0x0344c09fff0075a7 */ /* 0x000ea40008060172 */
[----:B--2---:R-:W-:Y:S05]  /*102d0*/  @!P3 BRA `(.L_x_108) ;  /* 0x000000a40010b947 */ /* 0x004fea0003800000 */
.L_x_374:
        /* <DEDUP_REMOVED lines=93> */
.L_x_110:
[----:B------:R-:W-:Y:S05]  /*108b0*/  BSYNC B0 ;  /* 0x0000000000007941 */ /* 0x000fea0003800000 */
.L_x_109:
[----:B------:R-:W-:Y:S06]  /*108c0*/  BAR.SYNC.DEFER_BLOCKING 0x1, 0x80 ;  /* 0x0042000000007b1d */ /* 0x000fec0000010000 */
[----:B------:R-:W-:Y:S05]  /*108d0*/  @!P0 BRA `(.L_x_111) ;  /* 0x0000000000048947 */ /* 0x000fea0003800000 */
[----:B------:R-:W-:Y:S01]  /*108e0*/  BPT.TRAP 0x1 ;  /* 0x000000040000795c */ /* 0x000fe20000300000 */
.L_x_111:
[----:B------:R-:W-:Y:S01]  /*108f0*/  SYNCS.ARRIVE.TRANS64.RED.A1T0 RZ, [UR10], RZ ;  /* 0x000000ffffff79a7 */ /* 0x000fe2000810040a */
[----:B------:R-:W-:Y:S05]  /*10900*/  @!P0 BRA `(.L_x_112) ;  /* 0x0000000000048947 */ /* 0x000fea0003800000 */
[----:B------:R-:W-:Y:S01]  /*10910*/  BPT.TRAP 0x1 ;  /* 0x000000040000795c */ /* 0x000fe20000300000 */
.L_x_112:
[----:B------:R-:W2:Y:S02]  /*10920*/  SYNCS.PHASECHK.TRANS64.TRYWAIT P3, [UR50+0x344c8], R159 ;  /* 0x0344c89fff0075a7 */ /* 0x000ea40008060172 */
[----:B--2---:R-:W-:Y:S05]  /*10930*/  @!P3 BRA `(.L_x_113) ;  /* 0x0000009c0090b947 */ /* 0x004fea0003800000 */
.L_x_375:
        /* <DEDUP_REMOVED lines=58> */
[----:B------:R-:W-:Y:S02]  /*10ce0*/  F2FP.F16.F32.PACK_AB R26, R28, R27 ;  /* 0x0000001b1c1a723e */ /* 0x000fe400000000ff */
[----:B------:R-:W-:Y:S01]  /*10cf0*/  F2FP.F16.F32.PACK_AB R24, R24, R21 ;  /* 0x000000151818723e */ /* 0x000fe200000000ff */
[----:B------:R1:W-:Y:S01]  /*10d00*/  STSM.16.MT88.4 [R3+0x31000], R12 ;  /* 0x0310000c03007844 */ /* 0x0003e20000004200 */
        /* <DEDUP_REMOVED lines=16> */
.L_x_115:
[----:B------:R-:W-:Y:S05]  /*10e10*/  BSYNC B0 ;  /* 0x0000000000007941 */ /* 0x000fea0003800000 */
.L_x_114:
[----:B------:R-:W-:Y:S06]  /*10e20*/  BAR.SYNC.DEFER_BLOCKING 0x1, 0x80 ;  /* 0x0042000000007b1d */ /* 0x000fec0000010000 */
[----:B------:R-:W-:Y:S05]  /*10e30*/  @!P0 BRA `(.L_x_116) ;  /* 0x0000000000048947 */ /* 0x000fea0003800000 */
[----:B------:R-:W-:Y:S01]  /*10e40*/  BPT.TRAP 0x1 ;  /* 0x000000040000795c */ /* 0x000fe20000300000 */
.L_x_116:
[----:B------:R-:W-:Y:S01]  /*10e50*/  SYNCS.ARRIVE.TRANS64.RED.A1T0 RZ, [UR7], RZ ;  /* 0x000000ffffff79a7 */ /* 0x000fe20008100407 */
[----:B------:R-:W-:Y:S05]  /*10e60*/  @!P0 BRA `(.L_x_117) ;  /* 0x0000000000048947 */ /* 0x000fea0003800000 */
[----:B------:R-:W-:Y:S01]  /*10e70*/  BPT.TRAP 0x1 ;  /* 0x000000040000795c */ /* 0x000fe20000300000 */
.L_x_117:
[----:B------:R-:W2:Y:S02]  /*10e80*/  SYNCS.PHASECHK.TRANS64.TRYWAIT P3, [UR50+0x344d0], R159 ;  /* 0x0344d09fff0075a7 */ /* 0x000ea40008060172 */
[----:B--2---:R-:W-:Y:S05]  /*10e90*/  @!P3 BRA `(.L_x_118) ;  /* 0x000000980050b947 */ /* 0x004fea0003800000 */
.L_x_376:
        /* <DEDUP_REMOVED lines=26> */
[-C--:B----4-:R-:W-:Y:S01]  /*11040*/  FMUL R17, R12, R2.reuse ;  /* 0x000000020c117220 */ /* 0x090fe20000400000 */
[----:B------:R-:W-:Y:S02]  /*11050*/  HADD2.F32 R12, -RZ, R8.H0_H0 ;  /* 0x20000008ff0c7230 */ /* 0x000fe40000004100 */
[----:B-----5:R-:W-:Y:S01]  /*11060*/  FMUL R19, R19, R2 ;  /* 0x0000000213137220 */ /* 0x020fe20000400000 */
[----:B------:R-:W-:-:S02]  /*11070*/  FFMA R17, R16, R0, R17 ;  /* 0x0000000010117223 */ /* 0x000fc40000000011 */
        /* <DEDUP_REMOVED lines=63> */
.L_x_120:
[----:B------:R-:W-:Y:S05]  /*11470*/  BSYNC B0 ;  /* 0x0000000000007941 */ /* 0x000fea0003800000 */
.L_x_119:
[----:B------:R-:W-:Y:S06]  /*11480*/  BAR.SYNC.DEFER_BLOCKING 0x1, 0x80 ;  /* 0x0042000000007b1d */ /* 0x000fec0000010000 */
[----:B------:R-:W-:Y:S05]  /*11490*/  @!P0 BRA `(.L_x_121) ;  /* 0x0000000000048947 */ /* 0x000fea0003800000 */
[----:B------:R-:W-:Y:S01]  /*114a0*/  BPT.TRAP 0x1 ;  /* 0x000000040000795c */ /* 0x000fe20000300000 */
.L_x_121:
[----:B------:R-:W-:Y:S01]  /*114b0*/  SYNCS.ARRIVE.TRANS64.RED.A1T0 RZ, [UR8], RZ ;  /* 0x000000ffffff79a7 */ /* 0x000fe20008100408 */
[----:B------:R-:W-:Y:S05]  /*114c0*/  @!P0 BRA `(.L_x_122) ;  /* 0x0000000000048947 */ /* 0x000fea0003800000 */
[----:B------:R-:W-:Y:S01]  /*114d0*/  BPT.TRAP 0x1 ;  /* 0x000000040000795c */ /* 0x000fe20000300000 */
.L_x_122:
[----:B------:R-:W2:Y:S02]  /*114e0*/  SYNCS.PHASECHK.TRANS64.TRYWAIT P3, [UR50+0x344d8], R159 ;  /* 0x0344d89fff0075a7 */ /* 0x000ea40008060172 */
[----:B--2---:R-:W-:Y:S05]  /*114f0*/  @!P3 BRA `(.L_x_123) ;  /* 0x0000009000d0b947 */ /* 0x004fea0003800000 */
.L_x_377:
        /* <DEDUP_REMOVED lines=77> */
.L_x_125:
[----:B------:R-:W-:Y:S05]  /*119d0*/  BSYNC B0 ;  /* 0x0000000000007941 */ /* 0x000fea0003800000 */
.L_x_124:
[----:B------:R-:W-:Y:S06]  /*119e0*/  BAR.SYNC.DEFER_BLOCKING 0x1, 0x80 ;  /* 0x0042000000007b1d */ /* 0x000fec0000010000 */
[----:B------:R-:W-:Y:S05]  /*119f0*/  @!P0 BRA `(.L_x_126) ;  /* 0x0000000000048947 */ /* 0x000fea0003800000 */
[----:B------:R-:W-:Y:S01]  /*11a00*/  BPT.TRAP 0x1 ;  /* 0x000000040000795c */ /* 0x000fe20000300000 */
.L_x_126:
[----:B------:R-:W-:Y:S01]  /*11a10*/  SYNCS.ARRIVE.TRANS64.RED.A1T0 RZ, [UR9], RZ ;  /* 0x000000ffffff79a7 */ /* 0x000fe20008100409 */
[----:B------:R-:W-:Y:S05]  /*11a20*/  @!P0 BRA `(.L_x_127) ;  /* 0x0000000000048947 */ /* 0x000fea0003800000 */
[----:B------:R-:W-:Y:S01]  /*11a30*/  BPT.TRAP 0x1 ;  /* 0x000000040000795c */ /* 0x000fe20000300000 */
.L_x_127:
[----:B------:R-:W2:Y:S02]  /*11a40*/  SYNCS.PHASECHK.TRANS64.TRYWAIT P3, [UR50+0x344c0], R20 ;  /* 0x0344c014ff0075a7 */ /* 0x000ea40008060172 */
[----:B--2---:R-:W-:Y:S05]  /*11a50*/  @!P3 BRA `(.L_x_128) ;  /* 0x0000008c0090b947 */ /* 0x004fea0003800000 */
.L_x_378:
        /* <DEDUP_REMOVED lines=93> */
.L_x_130:
[----:B------:R-:W-:Y:S05]  /*12030*/  BSYNC B0 ;  /* 0x0000000000007941 */ /* 0x000fea0003800000 */
.L_x_129:
[----:B------:R-:W-:Y:S06]  /*12040*/  BAR.SYNC.DEFER_BLOCKING 0x1, 0x80 ;  /* 0x0042000000007b1d */ /* 0x000fec0000010000 */
[----:B------:R-:W-:Y:S05]  /*12050*/  @!P0 BRA `(.L_x_131) ;  /* 0x0000000000048947 */ /* 0x000fea0003800000 */
[----:B------:R-:W-:Y:S01]  /*12060*/  BPT.TRAP 0x1 ;  /* 0x000000040000795c */ /* 0x000fe20000300000 */
.L_x_131:
[----:B------:R-:W-:Y:S01]  /*12070*/  SYNCS.ARRIVE.TRANS64.RED.A1T0 RZ, [UR10], RZ ;  /* 0x000000ffffff79a7 */ /* 0x000fe2000810040a */
[----:B------:R-:W-:Y:S05]  /*12080*/  @!P0 BRA `(.L_x_132) ;  /* 0x0000000000048947 */ /* 0x000fea0003800000 */
[----:B------:R-:W-:Y:S01]  /*12090*/  BPT.TRAP 0x1 ;  /* 0x000000040000795c */ /* 0x000fe20000300000 */
.L_x_132:
[----:B------:R-:W2:Y:S02]  /*120a0*/  SYNCS.PHASECHK.TRANS64.TRYWAIT P3, [UR50+0x344c8], R20 ;  /* 0x0344c814ff0075a7 */ /* 0x000ea40008060172 */
[----:B--2---:R-:W-:Y:S05]  /*120b0*/  @!P3 BRA `(.L_x_133) ;  /* 0x000000880010b947 */ /* 0x004fea0003800000 */
.L_x_379:
        /* <DEDUP_REMOVED lines=77> */
.L_x_135:
[----:B------:R-:W-:Y:S05]  /*12590*/  BSYNC B0 ;  /* 0x0000000000007941 */ /* 0x000fea0003800000 */
.L_x_134:
[----:B------:R-:W-:Y:S06]  /*125a0*/  BAR.SYNC.DEFER_BLOCKING 0x1, 0x80 ;  /* 0x0042000000007b1d */ /* 0x000fec0000010000 */
[----:B------:R-:W-:Y:S05]  /*125b0*/  @!P0 BRA `(.L_x_136) ;  /* 0x0000000000048947 */ /* 0x000fea0003800000 */
[----:B------:R-:W-:Y:S01]  /*125c0*/  BPT.TRAP 0x1 ;  /* 0x000000040000795c */ /* 0x000fe20000300000 */
.L_x_136:
[----:B------:R-:W-:Y:S01]  /*125d0*/  SYNCS.ARRIVE.TRANS64.RED.A1T0 RZ, [UR7], RZ ;  /* 0x000000ffffff79a7 */ /* 0x000fe20008100407 */
[----:B------:R-:W-:Y:S05]  /*125e0*/  @!P0 BRA `(.L_x_137) ;  /* 0x0000000000048947 */ /* 0x000fea0003800000 */
[----:B------:R-:W-:Y:S01]  /*125f0*/  BPT.TRAP 0x1 ;  /* 0x000000040000795c */ /* 0x000fe20000300000 */
.L_x_137:
[----:B------:R-:W2:Y:S02]  /*12600*/  SYNCS.PHASECHK.TRANS64.TRYWAIT P3, [UR50+0x344d0], R20 ;  /* 0x0344d014ff0075a7 */ /* 0x000ea40008060172 */
[----:B--2---:R-:W-:Y:S05]  /*12610*/  @!P3 BRA `(.L_x_138) ;  /* 0x0000008000d0b947 */ /* 0x004fea0003800000 */
.L_x_380:
        /* <DEDUP_REMOVED lines=17> */
[----:B------:R-:W-:Y:S04]  /*12730*/  @P1 LDSM.16.MT88.4 R8, [R3+0x32000] ;  /* 0x032000000308183b */ /* 0x000fe80000004200 */
[----:B------:R-:W1:Y:S01]  /*12740*/  @P1 LDSM.16.MT88.4 R4, [R3+0x32800] ;  /* 0x032800000304183b */ /* 0x000e620000004200 */
[----:B------:R-:W-:Y:S05]  /*12750*/  WARPSYNC.ALL ;  /* 0x0000000000007948 */ /* 0x000fea0003800000 */
[----:B------:R-:W-:Y:S01]  /*12760*/  BSSY B0, `(.L_x_139) ;  /* 0x0000049000007945 */ /* 0x000fe20003800000 */
[----:B-1----:R-:W-:-:S02]  /*12770*/  HADD2.F32 R32, -RZ, R7.H0_H0 ;  /* 0x20000007ff207230 */ /* 0x002fc40000004100 */
[----:B------:R-:W-:Y:S02]  /*12780*/  HADD2.F32 R34, -RZ, R7.H1_H1 ;  /* 0x30000007ff227230 */ /* 0x000fe40000004100 */
[-C--:B--2---:R-:W-:Y:S01]  /*12790*/  FMUL R13, R13, R2.reuse ;  /* 0x000000020d0d7220 */ /* 0x084fe20000400000 */
[-C--:B---3--:R-:W-:Y:S01]  /*127a0*/  FMUL R15, R15, R2.reuse ;  /* 0x000000020f0f7220 */ /* 0x088fe20000400000 */
[-C--:B----4-:R-:W-:Y:S01]  /*127b0*/  FMUL R17, R17, R2.reuse ;  /* 0x0000000211117220 */ /* 0x090fe20000400000 */
[-C--:B-----5:R-:W-:Y:S01]  /*127c0*/  FMUL R19, R19, R2.reuse ;  /* 0x0000000213137220 */ /* 0x0a0fe20000400000 */
[-C--:B------:R-:W-:Y:S01]  /*127d0*/  FMUL R21, R21, R2.reuse ;  /* 0x0000000215157220 */ /* 0x080fe20000400000 */
[-C--:B------:R-:W-:Y:S01]  /*127e0*/  FMUL R25, R25, R2.reuse ;  /* 0x0000000219197220 */ /* 0x080fe20000400000 */
[-C--:B------:R-:W-:Y:S01]  /*127f0*/  FMUL R27, R27, R2.reuse ;  /* 0x000000021b1b7220 */ /* 0x080fe20000400000 */
[-C--:B------:R-:W-:Y:S01]  /*12800*/  FMUL R29, R29, R2.reuse ;  /* 0x000000021d1d7220 */ /* 0x080fe20000400000 */
[----:B------:R-:W-:Y:S01]  /*12810*/  FMUL R31, R30, R2 ;  /* 0x000000021e1f7220 */ /* 0x000fe20000400000 */
[----:B------:R-:W-:-:S02]  /*12820*/  HADD2.F32 R30, -RZ, R5.H0_H0 ;  /* 0x20000005ff1e7230 */ /* 0x000fc40000004100 */
[-C--:B------:R-:W-:Y:S01]  /*12830*/  FMUL R33, R28, R2.reuse ;  /* 0x000000021c217220 */ /* 0x080fe20000400000 */
[--C-:B------:R-:W-:Y:S02]  /*12840*/  HADD2.F32 R28, -RZ, R4.reuse.H1_H1 ;  /* 0x30000004ff1c7230 */ /* 0x100fe40000004100 */
[-C--:B------:R-:W-:Y:S01]  /*12850*/  FMUL R35, R26, R2.reuse ;  /* 0x000000021a237220 */ /* 0x080fe20000400000 */
[----:B------:R-:W-:Y:S02]  /*12860*/  HADD2.F32 R26, -RZ, R4.H0_H0 ;  /* 0x20000004ff1a7230 */ /* 0x000fe40000004100 */
[----:B------:R-:W-:Y:S01]  /*12870*/  FMUL R37, R12, R2 ;  /* 0x000000020c257220 */ /* 0x000fe20000400000 */
[----:B------:R-:W-:Y:S02]  /*12880*/  HADD2.F32 R12, -RZ, R8.H0_H0 ;  /* 0x20000008ff0c7230 */ /* 0x000fe40000004100 */
[-C--:B------:R-:W-:Y:S01]  /*12890*/  FFMA R31, R26, R0.reuse, R31 ;  /* 0x000000001a1f7223 */ /* 0x080fe2000000001f */
[----:B------:R-:W-:Y:S01]  /*128a0*/  FFMA R35, R30, R0, R35 ;  /* 0x000000001e237223 */ /* 0x000fe20000000023 */
[----:B------:R-:W-:Y:S01]  /*128b0*/  FMUL R39, R24, R2 ;  /* 0x0000000218277220 */ /* 0x000fe20000400000 */
[----:B------:R-:W-:-:S02]  /*128c0*/  HADD2.F32 R24, -RZ, R10.H1_H1 ;  /* 0x3000000aff187230 */ /* 0x000fc40000004100 */
[----:B------:R-:W-:Y:S01]  /*128d0*/  FFMA R13, R12, R0, R13 ;  /* 0x000000000c0d7223 */ /* 0x000fe2000000000d */
[----:B------:R-:W-:Y:S02]  /*128e0*/  HADD2.F32 R12, -RZ, R8.H1_H1 ;  /* 0x30000008ff0c7230 */ /* 0x000fe40000004100 */
[-C--:B------:R-:W-:Y:S01]  /*128f0*/  FMUL R41, R18, R2.reuse ;  /* 0x0000000212297220 */ /* 0x080fe20000400000 */
[----:B------:R-:W-:Y:S02]  /*12900*/  HADD2.F32 R18, -RZ, R10.H0_H0 ;  /* 0x2000000aff127230 */ /* 0x000fe40000004100 */
[----:B------:R-:W-:Y:S02]  /*12910*/  HADD2.F32 R26, -RZ, R5.H1_H1 ;  /* 0x30000005ff1a7230 */ /* 0x000fe40000004100 */
[----:B------:R-:W-:Y:S01]  /*12920*/  FMUL R43, R16, R2 ;  /* 0x00000002102b7220 */ /* 0x000fe20000400000 */
[----:B------:R-:W-:Y:S02]  /*12930*/  HADD2.F32 R16, -RZ, R9.H1_H1 ;  /* 0x30000009ff107230 */ /* 0x000fe40000004100 */
[----:B------:R-:W-:Y:S01]  /*12940*/  FFMA R21, R18, R0, R21 ;  /* 0x0000000012157223 */ /* 0x000fe20000000015 */
[----:B------:R-:W-:-:S02]  /*12950*/  HADD2.F32 R18, -RZ, R11.H0_H0 ;  /* 0x2000000bff127230 */ /* 0x000fc40000004100 */
[----:B------:R-:W-:Y:S01]  /*12960*/  FMUL R45, R14, R2 ;  /* 0x000000020e2d7220 */ /* 0x000fe20000400000 */
[----:B------:R-:W-:Y:S02]  /*12970*/  HADD2.F32 R14, -RZ, R9.H0_H0 ;  /* 0x20000009ff0e7230 */ /* 0x000fe40000004100 */
[-C--:B------:R-:W-:Y:S01]  /*12980*/  FFMA R12, R12, R0.reuse, R15 ;  /* 0x000000000c0c7223 */ /* 0x080fe2000000000f */
[----:B------:R-:W-:Y:S02]  /*12990*/  HADD2.F32 R30, -RZ, R6.H1_H1 ;  /* 0x30000006ff1e7230 */ /* 0x000fe40000004100 */
[-C--:B------:R-:W-:Y:S01]  /*129a0*/  FFMA R27, R18, R0.reuse, R27 ;  /* 0x00000000121b7223 */ /* 0x080fe2000000001b */
[-C--:B------:R-:W-:Y:S01]  /*129b0*/  FFMA R26, R26, R0.reuse, R37 ;  /* 0x000000001a1a7223 */ /* 0x080fe20000000025 */
[-C--:B------:R-:W-:Y:S01]  /*129c0*/  FFMA R17, R14, R0.reuse, R17 ;  /* 0x000000000e117223 */ /* 0x080fe20000000011 */
[-C--:B------:R-:W-:Y:S01]  /*129d0*/  FFMA R14, R16, R0.reuse, R19 ;  /* 0x00000000100e7223 */ /* 0x080fe20000000013 */
[----:B------:R-:W-:Y:S01]  /*129e0*/  FFMA R16, R24, R0, R25 ;  /* 0x0000000018107223 */ /* 0x000fe20000000019 */
[----:B------:R-:W-:-:S02]  /*129f0*/  HADD2.F32 R24, -RZ, R11.H1_H1 ;  /* 0x3000000bff187230 */ /* 0x000fc40000004100 */
[-C--:B------:R-:W-:Y:S01]  /*12a00*/  FFMA R43, R32, R0.reuse, R43 ;  /* 0x00000000202b7223 */ /* 0x080fe2000000002b */
[----:B------:R-:W-:Y:S02]  /*12a10*/  F2FP.F16.F32.PACK_AB R12, R12, R13 ;  /* 0x0000000d0c0c723e */ /* 0x000fe400000000ff */
[----:B------:R-:W-:Y:S01]  /*12a20*/  F2FP.F16.F32.PACK_AB R13, R14, R17 ;  /* 0x000000110e0d723e */ /* 0x000fe200000000ff */
[-C--:B------:R-:W-:Y:S01]  /*12a30*/  FFMA R18, R24, R0.reuse, R29 ;  /* 0x0000000018127223 */ /* 0x080fe2000000001d */
[-C--:B------:R-:W-:Y:S01]  /*12a40*/  FFMA R24, R28, R0.reuse, R33 ;  /* 0x000000001c187223 */ /* 0x080fe20000000021 */
[----:B------:R-:W-:Y:S01]  /*12a50*/  HADD2.F32 R28, -RZ, R6.H0_H0 ;  /* 0x20000006ff1c7230 */ /* 0x000fe20000004100 */
[----:B------:R-:W-:Y:S02]  /*12a60*/  F2FP.F16.F32.PACK_AB R14, R16, R21 ;  /* 0x00000015100e723e */ /* 0x000fe400000000ff */
[----:B------:R-:W-:Y:S02]  /*12a70*/  F2FP.F16.F32.PACK_AB R15, R18, R27 ;  /* 0x0000001b120f723e */ /* 0x000fe400000000ff */
[-C--:B------:R-:W-:Y:S01]  /*12a80*/  FFMA R39, R28, R0.reuse, R39 ;  /* 0x000000001c277223 */ /* 0x080fe20000000027 */
[-C--:B------:R-:W-:Y:S01]  /*12a90*/  FFMA R28, R30, R0.reuse, R41 ;  /* 0x000000001e1c7223 */ /* 0x080fe20000000029 */
[----:B------:R-:W-:Y:S01]  /*12aa0*/  FFMA R30, R34, R0, R45 ;  /* 0x00000000221e7223 */ /* 0x000fe2000000002d */
[----:B------:R-:W-:Y:S01]  /*12ab0*/  F2FP.F16.F32.PACK_AB R25, R26, R35 ;  /* 0x000000231a19723e */ /* 0x000fe200000000ff */
[----:B------:R1:W-:Y:S01]  /*12ac0*/  STSM.16.MT88.4 [R3+0x32000], R12 ;  /* 0x0320000c03007844 */ /* 0x0003e20000004200 */
        /* <DEDUP_REMOVED lines=18> */
.L_x_140:
[----:B------:R-:W-:Y:S05]  /*12bf0*/  BSYNC B0 ;  /* 0x0000000000007941 */ /* 0x000fea0003800000 */
.L_x_139:
[----:B------:R-:W-:Y:S06]  /*12c00*/  BAR.SYNC.DEFER_BLOCKING 0x1, 0x80 ;  /* 0x0042000000007b1d */ /* 0x000fec0000010000 */
[----:B------:R-:W-:Y:S05]  /*12c10*/  @!P0 BRA `(.L_x_141) ;  /* 0x0000000000048947 */ /* 0x000fea0003800000 */
[----:B------:R-:W-:Y:S01]  /*12c20*/  BPT.TRAP 0x1 ;  /* 0x000000040000795c */ /* 0x000fe20000300000 */
.L_x_141:
[----:B------:R-:W-:Y:S01]  /*12c30*/  SYNCS.ARRIVE.TRANS64.RED.A1T0 RZ, [UR8], RZ ;  /* 0x000000ffffff79a7 */ /* 0x000fe20008100408 */
[----:B------:R-:W-:Y:S05]  /*12c40*/  @!P0 BRA `(.L_x_142) ;  /* 0x0000000000048947 */ /* 0x000fea0003800000 */
[----:B------:R-:W-:Y:S01]  /*12c50*/  BPT.TRAP 0x1 ;  /* 0x000000040000795c */ /* 0x000fe20000300000 */
.L_x_142:
[----:B------:R-:W2:Y:S02]  /*12c60*/  SYNCS.PHASECHK.TRANS64.TRYWAIT P3, [UR50+0x344d8], R20 ;  /* 0x0344d814ff0075a7 */ /* 0x000ea40008060172 */
[----:B--2---:R-:W-:Y:S05]  /*12c70*/  @!P3 BRA `(.L_x_143) ;  /* 0x0000007c0050b947 */ /* 0x004fea0003800000 */
.L_x_381:
        /* <DEDUP_REMOVED lines=39> */
[--C-:B------:R-:W-:Y:S02]  /*12ef0*/  HADD2.F32 R27, -RZ, R4.reuse.H0_H0 ;  /* 0x20000004ff1b7230 */ /* 0x100fe40000004100 */
[-C--:B------:R-:W-:Y:S01]  /*12f00*/  FFMA R31, R31, R0.reuse, R146 ;  /* 0x000000001f1f7223 */ /* 0x080fe20000000092 */
[----:B------:R-:W-:Y:S02]  /*12f10*/  HADD2.F32 R29, -RZ, R4.H1_H1 ;  /* 0x30000004ff1d7230 */ /* 0x000fe40000004100 */
[-C--:B------:R-:W-:Y:S01]  /*12f20*/  FFMA R37, R37, R0.reuse, R150 ;  /* 0x0000000025257223 */ /* 0x080fe20000000096 */
[----:B------:R-:W-:Y:S02]  /*12f30*/  HADD2.F32 R5, -RZ, R5.H1_H1 ;  /* 0x30000005ff057230 */ /* 0x000fe40000004100 */
        /* <DEDUP_REMOVED lines=33> */
.L_x_145:
[----:B------:R-:W-:Y:S05]  /*13150*/  BSYNC B0 ;  /* 0x0000000000007941 */ /* 0x000fea0003800000 */
.L_x_144:
[----:B------:R-:W-:Y:S06]  /*13160*/  BAR.SYNC.DEFER_BLOCKING 0x1, 0x80 ;  /* 0x0042000000007b1d */ /* 0x000fec0000010000 */
[----:B------:R-:W-:Y:S05]  /*13170*/  @!P0 BRA `(.L_x_146) ;  /* 0x0000000000048947 */ /* 0x000fea0003800000 */
[----:B------:R-:W-:Y:S01]  /*13180*/  BPT.TRAP 0x1 ;  /* 0x000000040000795c */ /* 0x000fe20000300000 */
.L_x_146:
[----:B------:R-:W-:Y:S01]  /*13190*/  UISETP.NE.AND UP0, UPT, UR53, 0x3, UPT ;  /* 0x000000033500788c */ /* 0x000fe2000bf05270 */
[----:B------:R-:W-:Y:S05]  /*131a0*/  SYNCS.ARRIVE.TRANS64.RED.A1T0 RZ, [UR9], RZ ;  /* 0x000000ffffff79a7 */ /* 0x000fea0008100409 */
[----:B------:R-:W-:-:S13]  /*131b0*/  PLOP3.LUT P1, PT, PT, PT, UP0, 0x80, 0x0 ;  /* 0x000000000000781c */ /* 0x000fda0003f2f008 */
[----:B------:R-:W-:Y:S05]  /*131c0*/  @!P1 BRA `(.L_x_147) ;  /* 0x0000000000049947 */ /* 0x000fea0003800000 */
[----:B------:R-:W-:Y:S01]  /*131d0*/  BPT.TRAP 0x1 ;  /* 0x000000040000795c */ /* 0x000fe20000300000 */
.L_x_147:
[----:B------:R-:W2:Y:S01]  /*131e0*/  LDL R2, [R1+0x200] ;  /* 0x0002000001027983 */ /* 0x000ea20000100800 */
[----:B------:R-:W-:Y:S02]  /*131f0*/  SHF.L.U32 R0, R152, 0x1f, RZ ;  /* 0x0000001f98007819 */ /* 0x000fe400000006ff */
[C---:B--2---:R-:W-:Y:S02]  /*13200*/  R2UR UR4, R2.reuse ;  /* 0x00000000020472ca */ /* 0x044fe400000e0000 */
[----:B------:R-:W-:-:S11]  /*13210*/  LEA R19, R2, UR50, 0x4 ;  /* 0x0000003202137c11 */ /* 0x000fd6000f8e20ff */
[----:B------:R-:W-:-:S09]  /*13220*/  ULEA UR4, UR4, UR50, 0x3 ;  /* 0x0000003204047291 */ /* 0x000fd2000f8e183f */
[----:B------:R-:W2:Y:S02]  /*13230*/  SYNCS.PHASECHK.TRANS64.TRYWAIT P2, [UR4+0x34400], R0 ;  /* 0x03440000ff0075a7 */ /* 0x000ea40008040144 */
[----:B--2---:R-:W-:Y:S05]  /*13240*/  @!P2 BRA `(.L_x_148) ;  /* 0x0000007400f4a947 */ /* 0x004fea0003800000 */
.L_x_382:
[----:B------:R-:W2:Y:S01]  /*13250*/  LDS.128 R16, [R19+0x34530] ;  /* 0x0345300013107984 */ /* 0x000ea20000000c00 */
        /* <DEDUP_REMOVED lines=8> */
.L_x_149:
[----:B-1----:R-:W4:Y:S01]  /*132e0*/  LDL.LU R0, [R1+0x200] ;  /* 0x0002000001007983 */ /* 0x002f220000300800 */
[----:B------:R-:W-:Y:S01]  /*132f0*/  UIADD3 UR4, UR4, 0x34440, URZ ;  /* 0x0003444004047890 */ /* 0x000fe2000fffe03f */
[----:B--2---:R-:W-:Y:S02]  /*13300*/  ISETP.NE.AND P3, PT, R19, RZ, PT ;  /* 0x000000ff1300720c */ /* 0x004fe40003f65270 */
[----:B------:R-:W-:Y:S01]  /*13310*/  MOV R19, RZ ;  /* 0x000000ff00137202 */ /* 0x000fe20000000f00 */
[----:B------:R-:W-:-:S09]  /*13320*/  UPRMT UR4, UR57, 0x654, UR4 ;  /* 0x0000065439047896 */ /* 0x000fd20008000004 */
[----:B---3--:R-:W-:Y:S01]  /*13330*/  SYNCS.ARRIVE.TRANS64.RED.A1T0 RZ, [UR4], RZ ;  /* 0x000000ffffff79a7 */ /* 0x008fe20008100404 */
[----:B----4-:R-:W-:-:S05]  /*13340*/  VIADD R0, R0, 0x1 ;  /* 0x0000000100007836 */ /* 0x010fca0000000000 */
[----:B------:R-:W-:-:S04]  /*13350*/  ISETP.NE.AND P2, PT, R0, 0x8, PT ;  /* 0x000000080000780c */ /* 0x000fc80003f45270 */
[----:B------:R-:W-:Y:S02]  /*13360*/  SEL R4, R0, RZ, P2 ;  /* 0x000000ff00047207 */ /* 0x000fe40001000000 */
[----:B------:R-:W-:-:S03]  /*13370*/  SEL R3, RZ, 0x1, P2 ;  /* 0x00000001ff037807 */ /* 0x000fc60001000000 */
[----:B------:R1:W-:Y:S01]  /*13380*/  STL [R1+0x200], R4 ;  /* 0x0002000401007387 */ /* 0x0003e20000100800 */
[----:B------:R-:W-:Y:S01]  /*13390*/  LOP3.LUT R152, R152, R3, RZ, 0x3c, !PT ;  /* 0x0000000398987212 */ /* 0x000fe200078e3cff */
[----:B------:R-:W-:Y:S06]  /*133a0*/  @!P3 BRA `(.L_x_150) ;  /* 0x0000000000b8b947 */ /* 0x000fec0003800000 */
[----:B------:R-:W2:Y:S02]  /*133b0*/  LDC.64 R2, c[0x0][0x290] ;  /* 0x0000a400ff027b82 */ /* 0x000ea40000000a00 */
[----:B--2---:R-:W-:-:S06]  /*133c0*/  IMAD.WIDE R2, R18, 0xc, R2 ;  /* 0x0000000c12027825 */ /* 0x004fcc00078e0202 */
[----:B------:R-:W2:Y:S02]  /*133d0*/  LDG.E R2, desc[UR38][R2.64+0x8] ;  /* 0x0000082602027981 */ /* 0x000ea4000c1e1900 */
[----:B--2---:R-:W-:-:S13]  /*133e0*/  R2UR UR4, R2 ;  /* 0x00000000020472ca */ /* 0x004fda00000e0000 */
[----:B------:R-:W-:-:S04]  /*133f0*/  UIADD3 UR4, UR4, 0x3f, URZ ;  /* 0x0000003f04047890 */ /* 0x000fc8000fffe03f */
[----:B------:R-:W-:-:S04]  /*13400*/  USHF.R.S32.HI UR5, URZ, 0x1f, UR4 ;  /* 0x0000001f3f057899 */ /* 0x000fc80008011404 */
[----:B------:R-:W-:-:S04]  /*13410*/  ULEA.HI UR5, UR5, UR4, URZ, 0x6 ;  /* 0x0000000405057291 */ /* 0x000fc8000f8f303f */
[----:B------:R-:W-:-:S04]  /*13420*/  USHF.R.S32.HI UR5, URZ, 0x6, UR5 ;  /* 0x000000063f057899 */ /* 0x000fc80008011405 */
[----:B------:R-:W-:-:S04]  /*13430*/  UIADD3 UR42, UR42, UR5, URZ ;  /* 0x000000052a2a7290 */ /* 0x000fc8000fffe03f */
[----:B------:R-:W-:Y:S02]  /*13440*/  USHF.R.U32.HI UR4, URZ, 0x2, UR42 ;  /* 0x000000023f047899 */ /* 0x000fe4000801162a */
[----:B------:R-:W-:Y:S02]  /*13450*/  UISETP.GT.U32.AND UP0, UPT, UR42, 0x3, UPT ;  /* 0x000000032a00788c */ /* 0x000fe4000bf04070 */
[----:B------:R-:W-:Y:S02]  /*13460*/  ULOP3.LUT UR4, UR4, 0x1, URZ, 0xc0, !UPT ;  /* 0x0000000104047892 */ /* 0x000fe4000f8ec03f */
[----:B------:R-:W-:Y:S02]  /*13470*/  UISETP.LT.U32.AND UP0, UPT, UR5, 0x4, UP0 ;  /* 0x000000040500788c */ /* 0x000fe40008701070 */
[----:B------:R-:W-:-:S04]  /*13480*/  UISETP.NE.U32.AND UP1, UPT, UR4, 0x1, UPT ;  /* 0x000000010400788c */ /* 0x000fc8000bf25070 */
[----:B------:R-:W-:Y:S02]  /*13490*/  UISETP.GT.U32.AND UP1, UPT, UR5, 0x3, !UP1 ;  /* 0x000000030500788c */ /* 0x000fe4000cf24070 */
[----:B------:R-:W-:Y:S02]  /*134a0*/  USEL UR5, URZ, 0x1, !UP0 ;  /* 0x000000013f057887 */ /* 0x000fe4000c000000 */
[----:B------:R-:W-:-:S04]  /*134b0*/  USEL UR4, URZ, 0x1, !UP1 ;  /* 0x000000013f047887 */ /* 0x000fc8000c800000 */
[----:B------:R-:W-:Y:S01]  /*134c0*/  ULOP3.LUT UR43, UR4, UR43, UR5, 0x96, !UPT ;  /* 0x0000002b042b7292 */ /* 0x000fe2000f8e9605 */
[----:B------:R-:W-:Y:S11]  /*134d0*/  @!P1 BRA `(.L_x_151) ;  /* 0x0000000000049947 */ /* 0x000ff60003800000 */
[----:B------:R-:W-:Y:S01]  /*134e0*/  BPT.TRAP 0x1 ;  /* 0x000000040000795c */ /* 0x000fe20000300000 */
.L_x_151:
[----:B------:R-:W-:Y:S02]  /*134f0*/  R2UR UR4, R4 ;  /* 0x00000000040472ca */ /* 0x000fe400000e0000 */
[----:B------:R-:W-:Y:S02]  /*13500*/  SHF.L.U32 R2, R152, 0x1f, RZ ;  /* 0x0000001f98027819 */ /* 0x000fe400000006ff */
[----:B------:R-:W-:-:S09]  /*13510*/  LEA R0, R4, UR50, 0x4 ;  /* 0x0000003204007c11 */ /* 0x000fd2000f8e20ff */
[----:B------:R-:W-:-:S09]  /*13520*/  ULEA UR4, UR4, UR50, 0x3 ;  /* 0x0000003204047291 */ /* 0x000fd2000f8e183f */
[----:B------:R-:W2:Y:S02]  /*13530*/  SYNCS.PHASECHK.TRANS64.TRYWAIT P2, [UR4+0x34400], R2 ;  /* 0x03440002ff0075a7 */ /* 0x000ea40008040144 */
[----:B--2---:R-:W-:Y:S05]  /*13540*/  @!P2 BRA `(.L_x_152) ;  /* 0x00000074004ca947 */ /* 0x004fea0003800000 */
.L_x_383:
[----:B------:R3:W4:Y:S01]  /*13550*/  LDS.128 R16, [R0+0x34530] ;  /* 0x0345300000107984 */ /* 0x0007220000000c00 */
[----:B------:R-:W-:Y:S01]  /*13560*/  @!PT LDS RZ, [RZ] ;  /* 0x00000000fffff984 */ /* 0x000fe20000000800 */
[----:B------:R-:W-:Y:S01]  /*13570*/  @!PT LDS RZ, [RZ] ;  /* 0x00000000fffff984 */ /* 0x000fe20000000800 */
[----:B------:R-:W-:Y:S01]  /*13580*/  @!PT LDS RZ, [RZ] ;  /* 0x00000000fffff984 */ /* 0x000fe20000000800 */
[----:B------:R-:W-:Y:S01]  /*13590*/  @!PT LDS RZ, [RZ] ;  /* 0x00000000fffff984 */ /* 0x000fe20000000800 */
[----:B------:R5:W-:Y:S06]  /*135a0*/  MEMBAR.ALL.CTA ;  /* 0x0000000000007992 */ /* 0x000bec0000008000 */
[----:B-----5:R-:W1:Y:S01]  /*135b0*/  FENCE.VIEW.ASYNC.S ;  /* 0x00000000000073c6 */ /* 0x020e620000000000 */
[----:B---3--:R-:W-:Y:S05]  /*135c0*/  @!P1 BRA `(.L_x_153) ;  /* 0x0000000000049947 */ /* 0x008fea0003800000 */
[----:B------:R-:W-:Y:S01]  /*135d0*/  BPT.TRAP 0x1 ;  /* 0x000000040000795c */ /* 0x000fe20000300000 */
.L_x_153:
[----:B------:R-:W3:Y:S01]  /*135e0*/  LDL.LU R0, [R1+0x200] ;  /* 0x0002000001007983 */ /* 0x000ee20000300800 */
[----:B------:R-:W-:Y:S02]  /*135f0*/  UIADD3 UR4, UR4, 0x34440, URZ ;  /* 0x0003444004047890 */ /* 0x000fe4000fffe03f */
[----:B------:R-:W-:Y:S02]  /*13600*/  ULOP3.LUT UR42, UR42, 0x3, URZ, 0xc0, !UPT ;  /* 0x000000032a2a7892 */ /* 0x000fe4000f8ec03f */
[----:B------:R-:W-:-:S09]  /*13610*/  UPRMT UR4, UR57, 0x654, UR4 ;  /* 0x0000065439047896 */ /* 0x000fd20008000004 */
[----:B-1----:R-:W-:Y:S01]  /*13620*/  SYNCS.ARRIVE.TRANS64.RED.A1T0 RZ, [UR4], RZ ;  /* 0x000000ffffff79a7 */ /* 0x002fe20008100404 */
[----:B---3--:R-:W-:-:S05]  /*13630*/  VIADD R0, R0, 0x1 ;  /* 0x0000000100007836 */ /* 0x008fca0000000000 */
[----:B------:R-:W-:-:S04]  /*13640*/  ISETP.NE.AND P1, PT, R0, 0x8, PT ;  /* 0x000000080000780c */ /* 0x000fc80003f25270 */
[----:B------:R-:W-:Y:S02]  /*13650*/  SEL R0, R0, RZ, P1 ;  /* 0x000000ff00007207 */ /* 0x000fe40000800000 */
[----:B--2---:R-:W-:-:S03]  /*13660*/  SEL R3, RZ, 0x1, P1 ;  /* 0x00000001ff037807 */ /* 0x004fc60000800000 */
[----:B------:R2:W-:Y:S01]  /*13670*/  STL [R1+0x200], R0 ;  /* 0x0002000001007387 */ /* 0x0005e20000100800 */
[----:B------:R-:W-:-:S07]  /*13680*/  LOP3.LUT R152, R152, R3, RZ, 0x3c, !PT ;  /* 0x0000000398987212 */ /* 0x000fce00078e3cff */
.L_x_150:
[----:B----4-:R-:W-:Y:S02]  /*13690*/  ISETP.NE.AND P1, PT, R19, RZ, PT ;  /* 0x000000ff1300720c */ /* 0x010fe40003f25270 */
[CC--:B------:R-:W-:Y:S02]  /*136a0*/  ISETP.NE.AND P2, PT, R155.reuse, R18.reuse, PT ;  /* 0x000000129b00720c */ /* 0x0c0fe40003f45270 */
[----:B------:R-:W-:-:S13]  /*136b0*/  ISETP.EQ.OR P3, PT, R155, R18, !P1 ;  /* 0x000000129b00720c */ /* 0x000fda0004f62670 */
[----:B------:R-:W-:Y:S05]  /*136c0*/  @P3 BRA `(.L_x_154) ;  /* 0x0000000000fc3947 */ /* 0x000fea0003800000 */
[----:B------:R-:W-:-:S13]  /*136d0*/  ISETP.NE.AND P3, PT, RZ, UR47, PT ;  /* 0x0000002fff007c0c */ /* 0x000fda000bf65270 */
[----:B------:R-:W-:Y:S05]  /*136e0*/  @P3 BRA `(.L_x_154) ;  /* 0x0000000000f43947 */ /* 0x000fea0003800000 */
[----:B--2---:R-:W2:Y:S01]  /*136f0*/  S2R R0, SR_LANEID ;  /* 0x0000000000007919 */ /* 0x004ea20000000000 */
[----:B------:R-:W-:Y:S01]  /*13700*/  ELECT P3, URZ, PT ;  /* 0x00000000003f782f */ /* 0x000fe20003860000 */
[----:B------:R-:W-:Y:S01]  /*13710*/  BSSY B0, `(.L_x_155) ;  /* 0x000002f000007945 */ /* 0x000fe20003800000 */
[----:B--2---:R-:W-:-:S11]  /*13720*/  SHF.L.U32 R15, R0, 0x2, RZ ;  /* 0x00000002000f7819 */ /* 0x004fd600000006ff */
[----:B------:R-:W-:Y:S05]  /*13730*/  @!P3 BRA `(.L_x_156) ;  /* 0x0000000000b0b947 */ /* 0x000fea0003800000 */
[----:B------:R-:W-:Y:S01]  /*13740*/  IMAD.SHL.U32 R0, R18, 0x8, RZ ;  /* 0x0000000812007824 */ /* 0x000fe200078e00ff */
[----:B------:R-:W-:Y:S01]  /*13750*/  SHF.R.S32.HI R3, RZ, 0x1f, R18 ;  /* 0x0000001fff037819 */ /* 0x000fe20000011412 */
[----:B------:R-:W-:-:S03]  /*13760*/  ULDC.64 UR4, c[0x0][0x820] ;  /* 0x0002080000047ab9 */ /* 0x000fc60000000a00 */
[----:B------:R-:W-:Y:S02]  /*13770*/  SHF.L.U64.HI R8, R18, 0x3, R3 ;  /* 0x0000000312087819 */ /* 0x000fe40000010203 */
[----:B-1----:R-:W-:Y:S01]  /*13780*/  IADD3 R4, P3, R0, UR4, RZ ;  /* 0x0000000400047c10 */ /* 0x002fe2000ff7e0ff */
[----:B------:R-:W1:Y:S03]  /*13790*/  LDC.64 R2, c[0x0][0x290] ;  /* 0x0000a400ff027b82 */ /* 0x000e660000000a00 */
[----:B------:R-:W-:Y:S01]  /*137a0*/  IADD3.X R5, R8, UR5, RZ, P3, !PT ;  /* 0x0000000508057c10 */ /* 0x000fe20009ffe4ff */
[----:B------:R-:W-:-:S05]  /*137b0*/  ULDC.64 UR4, c[0x0][0x818] ;  /* 0x0002060000047ab9 */ /* 0x000fca0000000a00 */
[----:B------:R-:W2:Y:S01]  /*137c0*/  LDG.E.64 R4, desc[UR38][R4.64] ;  /* 0x0000002604047981 */ /* 0x000ea2000c1e1b00 */
[----:B-1----:R-:W-:Y:S01]  /*137d0*/  IMAD.WIDE R6, R18, 0xc, R2 ;  /* 0x0000000c12067825 */ /* 0x002fe200078e0202 */
[----:B------:R-:W-:Y:S02]  /*137e0*/  IADD3 R2, P3, R0, UR4, RZ ;  /* 0x0000000400027c10 */ /* 0x000fe4000ff7e0ff */
[----:B------:R-:W1:Y:S02]  /*137f0*/  LDS R0, [UR52+0x1c] ;  /* 0x00001c34ff007984 */ /* 0x000e640008000800 */
[----:B------:R-:W-:Y:S02]  /*13800*/  IADD3.X R3, R8, UR5, RZ, P3, !PT ;  /* 0x0000000508037c10 */ /* 0x000fe40009ffe4ff */
[----:B------:R-:W3:Y:S04]  /*13810*/  LDG.E R12, desc[UR38][R6.64] ;  /* 0x00000026060c7981 */ /* 0x000ee8000c1e1900 */
[----:B------:R4:W5:Y:S04]  /*13820*/  LDG.E R13, desc[UR38][R6.64+0x4] ;  /* 0x00000426060d7981 */ /* 0x000968000c1e1900 */
[----:B------:R-:W5:Y:S01]  /*13830*/  LDG.E.64 R2, desc[UR38][R2.64] ;  /* 0x0000002602027981 */ /* 0x000f62000c1e1b00 */
[----:B------:R-:W-:-:S03]  /*13840*/  MOV R8, UR52 ;  /* 0x0000003400087c02 */ /* 0x000fc60008000f00 */
[----:B------:R-:W-:Y:S01]  /*13850*/  STS [UR52+0x30], RZ ;  /* 0x000030ffff007988 */ /* 0x000fe20008000834 */
[----:B------:R-:W-:Y:S02]  /*13860*/  SHF.R.U64 R8, R8, 0x4, RZ ;  /* 0x0000000408087819 */ /* 0x000fe400000012ff */
[----:B----4-:R-:W-:-:S03]  /*13870*/  CS2R R6, SRZ ;  /* 0x0000000000067805 */ /* 0x010fc6000001ff00 */
[----:B------:R-:W-:Y:S04]  /*13880*/  STS [UR52+0x10], R8 ;  /* 0x00001008ff007988 */ /* 0x000fe80008000834 */
[----:B------:R-:W-:Y:S01]  /*13890*/  STS [UR52+0x14], R8 ;  /* 0x00001408ff007988 */ /* 0x000fe20008000834 */
[C---:B--2---:R-:W-:Y:S01]  /*138a0*/  SHF.L.U64.HI R11, R4.reuse, 0x1, R5 ;  /* 0x00000001040b7819 */ /* 0x044fe20000010205 */
[----:B------:R-:W-:-:S03]  /*138b0*/  IMAD.SHL.U32 R10, R4, 0x2, RZ ;  /* 0x00000002040a7824 */ /* 0x000fc600078e00ff */
[----:B------:R-:W-:Y:S02]  /*138c0*/  LOP3.LUT R11, R11, 0x1fffffff, RZ, 0xc0, !PT ;  /* 0x1fffffff0b0b7812 */ /* 0x000fe400078ec0ff */
[----:B------:R-:W-:Y:S02]  /*138d0*/  LOP3.LUT R10, R10, 0xfffffffe, RZ, 0xc0, !PT ;  /* 0xfffffffe0a0a7812 */ /* 0x000fe400078ec0ff */
[--C-:B------:R-:W-:Y:S02]  /*138e0*/  SHF.R.U32.HI R5, RZ, 0x4, R11.reuse ;  /* 0x00000004ff057819 */ /* 0x100fe4000001160b */
[----:B------:R-:W-:Y:S02]  /*138f0*/  SHF.R.U64 R10, R10, 0x4, R11 ;  /* 0x000000040a0a7819 */ /* 0x000fe4000000120b */
[----:B-1----:R-:W-:-:S03]  /*13900*/  LOP3.LUT R0, R0, 0xf, R5, 0xb8, !PT ;  /* 0x0000000f00007812 */ /* 0x002fc600078eb805 */
[----:B------:R-:W-:Y:S04]  /*13910*/  STS [UR52+0xc], R10 ;  /* 0x00000c0aff007988 */ /* 0x000fe80008000834 */
[----:B------:R-:W-:Y:S01]  /*13920*/  STS [UR52+0x1c], R0 ;  /* 0x00001c00ff007988 */ /* 0x000fe20008000834 */
[----:B---3--:R-:W-:-:S03]  /*13930*/  IADD3 R4, R12, -0x1, RZ ;  /* 0xffffffff0c047810 */ /* 0x008fc60007ffe0ff */
[----:B------:R-:W1:Y:S04]  /*13940*/  LDS R5, [UR52+0x1c] ;  /* 0x00001c34ff057984 */ /* 0x000e680008000800 */
[----:B-----5:R-:W-:Y:S01]  /*13950*/  STS.64 [UR52], R2 ;  /* 0x00000002ff007988 */ /* 0x020fe20008000a34 */
[----:B-1----:R-:W-:-:S05]  /*13960*/  LOP3.LUT R5, R5, 0xf0, RZ, 0xb8, !PT ;  /* 0x000000f005057812 */ /* 0x002fca00078eb8ff */
[----:B------:R1:W-:Y:S04]  /*13970*/  STS [UR52+0x1c], R5 ;  /* 0x00001c05ff007988 */ /* 0x0003e80008000834 */
[----:B------:R-:W2:Y:S01]  /*13980*/  LDS R9, [UR52+0x1c] ;  /* 0x00001c34ff097984 */ /* 0x000ea20008000800 */
[----:B-1----:R-:W-:-:S05]  /*13990*/  VIADD R5, R13, 0xffffffff ;  /* 0xffffffff0d057836 */ /* 0x002fca0000000000 */
[----:B------:R-:W-:Y:S01]  /*139a0*/  STS.128 [UR52+0x20], R4 ;  /* 0x00002004ff007988 */ /* 0x000fe20008000c34 */
[----:B--2---:R-:W-:-:S05]  /*139b0*/  LOP3.LUT R9, R9, 0xf00, RZ, 0xb8, !PT ;  /* 0x00000f0009097812 */ /* 0x004fca00078eb8ff */
[----:B------:R-:W-:Y:S04]  /*139c0*/  STS.64 [UR52+0x18], R8 ;  /* 0x00001808ff007988 */ /* 0x000fe80008000a34 */
[----:B------:R-:W1:Y:S02]  /*139d0*/  LDS R14, [UR52+0x1c] ;  /* 0x00001c34ff0e7984 */ /* 0x000e640008000800 */
[----:B-1----:R-:W-:-:S05]  /*139e0*/  LOP3.LUT R0, R14, 0xf000, RZ, 0xb8, !PT ;  /* 0x0000f0000e007812 */ /* 0x002fca00078eb8ff */
[----:B------:R2:W-:Y:S02]  /*139f0*/  STS [UR52+0x1c], R0 ;  /* 0x00001c00ff007988 */ /* 0x0005e40008000834 */
.L_x_156:
[----:B------:R-:W-:Y:S05]  /*13a00*/  BSYNC B0 ;  /* 0x0000000000007941 */ /* 0x000fea0003800000 */
.L_x_155:
[----:B------:R-:W-:Y:S01]  /*13a10*/  NOP ;  /* 0x0000000000007918 */ /* 0x000fe20000000000 */
[----:B------:R3:W4:Y:S01]  /*13a20*/  LDS R5, [R15+UR52] ;  /* 0x000000340f057984 */ /* 0x0007220008000800 */
[----:B------:R-:W-:Y:S02]  /*13a30*/  ELECT P3, URZ, PT ;  /* 0x00000000003f782f */ /* 0x000fe40003860000 */
[----:B------:R-:W-:Y:S01]  /*13a40*/  IADD3 R2, P4, R15, UR36, RZ ;  /* 0x000000240f027c10 */ /* 0x000fe2000ff9e0ff */
[----:B------:R-:W-:Y:S03]  /*13a50*/  BSSY B0, `(.L_x_157) ;  /* 0x0000005000007945 */ /* 0x000fe60003800000 */
[----:B------:R-:W-:-:S07]  /*13a60*/  IADD3.X R3, RZ, UR37, RZ, P4, !PT ;  /* 0x00000025ff037c10 */ /* 0x000fce000a7fe4ff */
[----:B---3--:R-:W-:Y:S05]  /*13a70*/  @!P3 BRA `(.L_x_158) ;  /* 0x000000000008b947 */ /* 0x008fea0003800000 */
[----:B------:R0:W-:Y:S01]  /*13a80*/  UTMACMDFLUSH ;  /* 0x00000000000079b7 */ /* 0x0001e20000000000 */
[----:B------:R-:W-:-:S04]  /*13a90*/  DEPBAR.LE SB0, 0x0 ;  /* 0x000080000000791a */ /* 0x000fc80000000000 */
.L_x_158:
[----:B------:R-:W-:Y:S05]  /*13aa0*/  BSYNC B0 ;  /* 0x0000000000007941 */ /* 0x000fea0003800000 */
.L_x_157:
[----:B----4-:R3:W5:Y:S02]  /*13ab0*/  ATOMG.E.EXCH.STRONG.GPU PT, RZ, [R2], R5 ;  /* 0x0000000502ff73a8 */ /* 0x01076400041ee100 */
.L_x_154:
[----:B------:R-:W-:-:S04]  /*13ac0*/  DEPBAR.LE SB0, 0x0 ;  /* 0x000080000000791a */ /* 0x000fc80000000000 */
[----:B------:R-:W-:Y:S05]  /*13ad0*/  @!P0 BRA `(.L_x_159) ;  /* 0x0000000000048947 */ /* 0x000fea0003800000 */
[----:B------:R-:W-:Y:S01]  /*13ae0*/  BPT.TRAP 0x1 ;  /* 0x000000040000795c */ /* 0x000fe20000300000 */
.L_x_159:
[----:B--2---:R-:W-:Y:S01]  /*13af0*/  IMAD.U32 R0, RZ, RZ, UR54 ;  /* 0x00000036ff007e24 */ /* 0x004fe2000f8e00ff */
[----:B-----5:R-:W-:Y:S01]  /*13b00*/  SYNCS.ARRIVE.TRANS64.RED.A1T0 RZ, [UR10], RZ ;  /* 0x000000ffffff79a7 */ /* 0x020fe2000810040a */
[----:B------:R-:W-:Y:S02]  /*13b10*/  SEL R7, RZ, 0x1, !P2 ;  /* 0x00000001ff077807 */ /* 0x000fe40005000000 */
[----:B------:R-:W-:Y:S01]  /*13b20*/  LOP3.LUT R153, R153, 0x1, RZ, 0x3c, !PT ;  /* 0x0000000199997812 */ /* 0x000fe200078e3cff */
[----:B------:R2:W-:Y:S01]  /*13b30*/  SYNCS.ARRIVE.TRANS64.A1T0 RZ, [R0+UR51], RZ ;  /* 0x000000ff00ff79a7 */ /* 0x0005e20008100033 */
[----:B------:R-:W-:Y:S05]  /*13b40*/  @P1 BRA `(.L_x_160) ;  /* 0xffffff0000941947 */ /* 0x000fea000383ffff */
[----:B------:R-:W-:Y:S05]  /*13b50*/  EXIT ;  /* 0x000000000000794d */ /* 0x000fea0003800000 */
.L_x_27:
[----:B------:R-:W-:-:S08]  /*13b60*/  NOP ;  /* 0x0000000000007918 */ /* 0x000fd00000000000 */
[----:B----45:R-:W1:-:S00]  /*13b70*/  USETMAXREG.DEALLOC.CTAPOOL 0x28 ;  /* 0x00000028000079c8 */ /* 0x030e4000080e0500 */
[----:B------:R-:W-:-:S06]  /*13b80*/  UISETP.NE.AND UP1, UPT, UR47, 0x3, UPT ;  /* 0x000000032f00788c */ /* 0x000fcc000bf25270 */
[----:B------:R-:W-:-:S13]  /*13b90*/  PLOP3.LUT P1, PT, PT, PT, UP1, 0x80, 0x0 ;  /* 0x000000000000781c */ /* 0x000fda0003f2f018 */
[----:B-1----:R-:W-:Y:S05]  /*13ba0*/  @!P1 BRA `(.L_x_161) ;  /* 0x0000004000b89947 */ /* 0x002fea0003800000 */
[----:B------:R-:W-:-:S13]  /*13bb0*/  ISETP.NE.AND P0, PT, RZ, UR47, PT ;  /* 0x0000002fff007c0c */ /* 0x000fda000bf05270 */
[----:B------:R-:W-:Y:S05]  /*13bc0*/  @!P0 BRA `(.L_x_162) ;  /* 0x0000002400a88947 */ /* 0x000fea0003800000 */
[----:B------:R-:W-:-:S06]  /*13bd0*/  UISETP.NE.AND UP0, UPT, UR47, 0x2, UPT ;  /* 0x000000022f00788c */ /* 0x000fcc000bf05270 */
[----:B------:R-:W-:-:S13]  /*13be0*/  PLOP3.LUT P0, PT, PT, PT, UP0, 0x80, 0x0 ;  /* 0x000000000000781c */ /* 0x000fda0003f0f008 */
[----:B--2---:R-:W-:Y:S05]  /*13bf0*/  @P0 EXIT ;  /* 0x000000000000094d */ /* 0x004fea0003800000 */
[----:B------:R-:W1:Y:S01]  /*13c00*/  S2UR UR4, SR_CTAID.Y ;  /* 0x00000000000479c3 */ /* 0x000e620000002600 */
[----:B------:R-:W-:Y:S01]  /*13c10*/  ELECT P0, URZ, PT ;  /* 0x00000000003f782f */ /* 0x000fe20003800000 */
[----:B------:R-:W-:Y:S01]  /*13c20*/  BSSY B0, `(.L_x_163) ;  /* 0x000001f000007945 */ /* 0x000fe20003800000 */
[----:B-1----:R-:W-:-:S11]  /*13c30*/  UIMAD UR4, UR4, UR60, UR58 ;  /* 0x0000003c040472a4 */ /* 0x002fd6000f8e023a */
[----:B------:R-:W-:Y:S05]  /*13c40*/  @!P0 BRA `(.L_x_164) ;  /* 0x0000000000708947 */ /* 0x000fea0003800000 */
[----:B------:R1:W-:Y:S01]  /*13c50*/  STL [R1+0x204], R13 ;  /* 0x0002040d01007387 */ /* 0x0003e20000100800 */
[----:B------:R-:W2:Y:S01]  /*13c60*/  LDC.64 R14, c[0x0][0x618] ;  /* 0x00018600ff0e7b82 */ /* 0x000ea20000000a00 */
[----:B------:R-:W-:Y:S02]  /*13c70*/  UMOV UR5, 0x400 ;  /* 0x0000040000057882 */ /* 0x000fe40000000000 */
[----:B------:R-:W-:-:S05]  /*13c80*/  ULEA UR5, UR41, UR5, 0x18 ;  /* 0x0000000529057291 */ /* 0x000fca000f8ec03f */
[----:B------:R-:W3:Y:S08]  /*13c90*/  LDC.64 R4, c[0x0][0x600] ;  /* 0x00018000ff047b82 */ /* 0x000ef00000000a00 */
[----:B-1----:R-:W2:Y:S08]  /*13ca0*/  LDC.64 R12, c[0x0][0x610] ;  /* 0x00018400ff0c7b82 */ /* 0x002eb00000000a00 */
[----:B------:R-:W3:Y:S08]  /*13cb0*/  LDC.64 R6, c[0x0][0x608] ;  /* 0x00018200ff067b82 */ /* 0x000ef00000000a00 */
[----:B------:R-:W1:Y:S01]  /*13cc0*/  LDC.64 R32, c[0x0][0x620] ;  /* 0x00018800ff207b82 */ /* 0x000e620000000a00 */
[----:B--2---:R2:W-:Y:S07]  /*13cd0*/  STS.128 [UR5+0x34710], R12 ;  /* 0x0347100cff007988 */ /* 0x0045ee0008000c05 */
[----:B------:R-:W1:Y:S01]  /*13ce0*/  LDC.64 R34, c[0x0][0x628] ;  /* 0x00018a00ff227b82 */ /* 0x000e620000000a00 */
[----:B---3--:R3:W-:Y:S07]  /*13cf0*/  STS.128 [UR5+0x34700], R4 ;  /* 0x03470004ff007988 */ /* 0x0087ee0008000c05 */
[----:B------:R-:W4:Y:S01]  /*13d00*/  LDC.64 R28, c[0x0][0x630] ;  /* 0x00018c00ff1c7b82 */ /* 0x000f220000000a00 */
[----:B--2---:R2:W5:Y:S07]  /*13d10*/  LDL.LU R13, [R1+0x204] ;  /* 0x00020400010d7983 */ /* 0x00456e0000300800 */
[----:B------:R-:W4:Y:S08]  /*13d20*/  LDC.64 R30, c[0x0][0x638] ;  /* 0x00018e00ff1e7b82 */ /* 0x000f300000000a00 */
[----:B------:R-:W2:Y:S08]  /*13d30*/  LDC.64 R24, c[0x0][0x640] ;  /* 0x00019000ff187b82 */ /* 0x000eb00000000a00 */
[----:B------:R-:W2:Y:S08]  /*13d40*/  LDC.64 R26, c[0x0][0x648] ;  /* 0x00019200ff1a7b82 */ /* 0x000eb00000000a00 */
[----:B------:R-:W2:Y:S08]  /*13d50*/  LDC.64 R20, c[0x0][0x650] ;  /* 0x00019400ff147b82 */ /* 0x000eb00000000a00 */
[----:B------:R-:W2:Y:S08]  /*13d60*/  LDC.64 R22, c[0x0][0x658] ;  /* 0x00019600ff167b82 */ /* 0x000eb00000000a00 */
[----:B------:R-:W2:Y:S08]  /*13d70*/  LDC.64 R8, c[0x0][0x660] ;  /* 0x00019800ff087b82 */ /* 0x000eb00000000a00 */
[----:B------:R-:W2:Y:S08]  /*13d80*/  LDC.64 R10, c[0x0][0x668] ;  /* 0x00019a00ff0a7b82 */ /* 0x000eb00000000a00 */
[----:B---3--:R-:W3:Y:S08]  /*13d90*/  LDC.64 R4, c[0x0][0x670] ;  /* 0x00019c00ff047b82 */ /* 0x008ef00000000a00 */
[----:B------:R-:W3:Y:S01]  /*13da0*/  LDC.64 R6, c[0x0][0x678] ;  /* 0x00019e00ff067b82 */ /* 0x000ee20000000a00 */
[----:B-1----:R1:W-:Y:S04]  /*13db0*/  STS.128 [UR5+0x34720], R32 ;  /* 0x03472020ff007988 */ /* 0x0023e80008000c05 */
[----:B----4-:R1:W-:Y:S04]  /*13dc0*/  STS.128 [UR5+0x34730], R28 ;  /* 0x0347301cff007988 */ /* 0x0103e80008000c05 */
[----:B--2---:R1:W-:Y:S04]  /*13dd0*/  STS.128 [UR5+0x34740], R24 ;  /* 0x03474018ff007988 */ /* 0x0043e80008000c05 */
[----:B------:R1:W-:Y:S04]  /*13de0*/  STS.128 [UR5+0x34750], R20 ;  /* 0x03475014ff007988 */ /* 0x0003e80008000c05 */
[----:B------:R1:W-:Y:S04]  /*13df0*/  STS.128 [UR5+0x34760], R8 ;  /* 0x03476008ff007988 */ /* 0x0003e80008000c05 */
[----:B---3--:R1:W-:Y:S02]  /*13e00*/  STS.128 [UR5+0x34770], R4 ;  /* 0x03477004ff007988 */ /* 0x0083e40008000c05 */
.L_x_164:
[----:B------:R-:W-:Y:S05]  /*13e10*/  BSYNC B0 ;  /* 0x0000000000007941 */ /* 0x000fea0003800000 */
.L_x_163:
[----:B------:R-:W-:Y:S01]  /*13e20*/  ELECT P0, URZ, PT ;  /* 0x00000000003f782f */ /* 0x000fe20003800000 */
[----:B------:R-:W-:Y:S01]  /*13e30*/  NOP ;  /* 0x0000000000007918 */ /* 0x000fe20000000000 */
[----:B------:R-:W-:Y:S01]  /*13e40*/  ULDC UR5, c[0x0][0x884] ;  /* 0x0002210000057ab9 */ /* 0x000fe20000000800 */
[----:B------:R-:W-:Y:S01]  /*13e50*/  ULDC.64 UR8, c[0x0][0x800] ;  /* 0x0002000000087ab9 */ /* 0x000fe20000000a00 */
[----:B------:R-:W-:Y:S01]  /*13e60*/  ULEA UR4, UR5, UR4, 0x1 ;  /* 0x0000000405047291 */ /* 0x000fe2000f8e083f */
[----:B------:R-:W-:Y:S03]  /*13e70*/  BSSY B0, `(.L_x_165) ;  /* 0x0000033000007945 */ /* 0x000fe60003800000 */
[----:B------:R-:W-:-:S05]  /*13e80*/  UIMAD.WIDE UR8, UR4, 0x80, UR8 ;  /* 0x00000080040878a5 */ /* 0x000fca000f8e0208 */
[----:B------:R-:W-:Y:S07]  /*13e90*/  @!P0 BRA `(.L_x_166) ;  /* 0x0000000000c08947 */ /* 0x000fee0003800000 */
[----:B------:R-:W-:Y:S01]  /*13ea0*/  ULDC.64 UR4, c[0x0][0x808] ;  /* 0x0002020000047ab9 */ /* 0x000fe20000000a00 */
[----:B------:R-:W-:Y:S01]  /*13eb0*/  ULDC.64 UR6, c[0x0][0x810] ;  /* 0x0002040000067ab9 */ /* 0x000fe20000000a00 */
[----:B------:R-:W-:Y:S02]  /*13ec0*/  ISETP.NE.U32.AND P0, PT, RZ, UR4, PT ;  /* 0x00000004ff007c0c */ /* 0x000fe4000bf05070 */
[----:B------:R-:W-:Y:S02]  /*13ed0*/  ISETP.NE.U32.AND P1, PT, RZ, UR6, PT ;  /* 0x00000006ff007c0c */ /* 0x000fe4000bf25070 */
[----:B------:R-:W-:Y:S02]  /*13ee0*/  ISETP.NE.AND.EX P0, PT, RZ, UR5, PT, P0 ;  /* 0x00000005ff007c0c */ /* 0x000fe4000bf05300 */
[----:B------:R-:W-:-:S11]  /*13ef0*/  ISETP.NE.AND.EX P1, PT, RZ, UR7, PT, P1 ;  /* 0x00000007ff007c0c */ /* 0x000fd6000bf25310 */
[----:B------:R-:W-:Y:S05]  /*13f00*/  @!P0 BRA `(.L_x_167) ;  /* 0x0000000000188947 */ /* 0x000fea0003800000 */
[----:B------:R-:W2:Y:S02]  /*13f10*/  LDC.64 R2, c[0x0][0x808] ;  /* 0x00020200ff027b82 */ /* 0x000ea40000000a00 */
[----:B--2---:R-:W-:-:S06]  /*13f20*/  IMAD.WIDE R2, R18, 0x8, R2 ;  /* 0x0000000812027825 */ /* 0x004fcc00078e0202 */
[----:B------:R-:W2:Y:S01]  /*13f30*/  LDG.E.64 R2, desc[UR38][R2.64] ;  /* 0x0000002602027981 */ /* 0x000ea2000c1e1b00 */
[----:B------:R-:W-:Y:S02]  /*13f40*/  UMOV UR4, 0x400 ;  /* 0x0000040000047882 */ /* 0x000fe40000000000 */
[----:B------:R-:W-:-:S09]  /*13f50*/  ULEA UR4, UR41, UR4, 0x18 ;  /* 0x0000000429047291 */ /* 0x000fd2000f8ec03f */
[----:B--2---:R2:W-:Y:S03]  /*13f60*/  STS.64 [UR4+0x34700], R2 ;  /* 0x03470002ff007988 */ /* 0x0045e60008000a04 */
.L_x_167:
[----:B------:R-:W-:Y:S05]  /*13f70*/  @!P1 BRA `(.L_x_166) ;  /* 0x0000000000889947 */ /* 0x000fea0003800000 */
[----:B--2---:R-:W2:Y:S02]  /*13f80*/  LDC.64 R2, c[0x0][0x810] ;  /* 0x00020400ff027b82 */ /* 0x004ea40000000a00 */
[----:B--2---:R-:W-:-:S06]  /*13f90*/  IMAD.WIDE R2, R18, 0x8, R2 ;  /* 0x0000000812027825 */ /* 0x004fcc00078e0202 */
[----:B------:R-:W2:Y:S01]  /*13fa0*/  LDG.E.64 R2, desc[UR38][R2.64] ;  /* 0x0000002602027981 */ /* 0x000ea2000c1e1b00 */
[----:B------:R-:W-:Y:S01]  /*13fb0*/  UMOV UR4, 0x400 ;  /* 0x0000040000047882 */ /* 0x000fe20000000000 */
[----:B-1---5:R-:W-:Y:S01]  /*13fc0*/  IADD3 R4, R13, -0x1, RZ ;  /* 0xffffffff0d047810 */ /* 0x022fe20007ffe0ff */
[----:B------:R-:W-:-:S04]  /*13fd0*/  ULEA UR4, UR41, UR4, 0x18 ;  /* 0x0000000429047291 */ /* 0x000fc8000f8ec03f */
[----:B------:R-:W-:-:S05]  /*13fe0*/  UIADD3 UR5, UR4, 0x34700, URZ ;  /* 0x0003470004057890 */ /* 0x000fca000fffe03f */
[----:B------:R-:W1:Y:S01]  /*13ff0*/  LDS R0, [UR4+0x3471c] ;  /* 0x03471c04ff007984 */ /* 0x000e620008000800 */
[----:B------:R-:W-:-:S03]  /*14000*/  MOV R8, UR5 ;  /* 0x0000000500087c02 */ /* 0x000fc60008000f00 */
[----:B------:R-:W-:Y:S01]  /*14010*/  STS [UR4+0x34730], RZ ;  /* 0x034730ffff007988 */ /* 0x000fe20008000804 */
[----:B------:R-:W-:-:S05]  /*14020*/  SHF.R.U64 R8, R8, 0x4, RZ ;  /* 0x0000000408087819 */ /* 0x000fca00000012ff */
        /* <DEDUP_REMOVED lines=8> */
[----:B-1----:R-:W-:Y:S01]  /*140b0*/  LOP3.LUT R0, R0, 0xf, R5, 0xb8, !PT ;  /* 0x0000000f00007812 */ /* 0x002fe200078eb805 */
[----:B------:R-:W-:Y:S02]  /*140c0*/  VIADD R5, R19, 0xffffffff ;  /* 0xffffffff13057836 */ /* 0x000fe40000000000 */
[----:B------:R-:W-:Y:S04]  /*140d0*/  STS [UR4+0x3470c], R2 ;  /* 0x03470c02ff007988 */ /* 0x000fe80008000804 */
[----:B------:R-:W-:Y:S04]  /*140e0*/  STS [UR4+0x3471c], R0 ;  /* 0x03471c00ff007988 */ /* 0x000fe80008000804 */
[----:B------:R-:W1:Y:S02]  /*140f0*/  LDS R6, [UR4+0x3471c] ;  /* 0x03471c04ff067984 */ /* 0x000e640008000800 */
[----:B-1----:R-:W-:-:S05]  /*14100*/  LOP3.LUT R6, R6, 0xf0, RZ, 0xb8, !PT ;  /* 0x000000f006067812 */ /* 0x002fca00078eb8ff */
[----:B------:R1:W-:Y:S04]  /*14110*/  STS [UR4+0x3471c], R6 ;  /* 0x03471c06ff007988 */ /* 0x0003e80008000804 */
[----:B------:R-:W2:Y:S01]  /*14120*/  LDS R9, [UR4+0x3471c] ;  /* 0x03471c04ff097984 */ /* 0x000ea20008000800 */
[----:B-1----:R-:W-:-:S05]  /*14130*/  CS2R R6, SRZ ;  /* 0x0000000000067805 */ /* 0x002fca000001ff00 */
[----:B------:R-:W-:Y:S01]  /*14140*/  STS.128 [UR4+0x34720], R4 ;  /* 0x03472004ff007988 */ /* 0x000fe20008000c04 */
[----:B--2---:R-:W-:-:S05]  /*14150*/  LOP3.LUT R9, R9, 0xf00, RZ, 0xb8, !PT ;  /* 0x00000f0009097812 */ /* 0x004fca00078eb8ff */
[----:B------:R-:W-:Y:S04]  /*14160*/  STS.64 [UR4+0x34718], R8 ;  /* 0x03471808ff007988 */ /* 0x000fe80008000a04 */
[----:B------:R-:W1:Y:S02]  /*14170*/  LDS R3, [UR4+0x3471c] ;  /* 0x03471c04ff037984 */ /* 0x000e640008000800 */
[----:B-1----:R-:W-:-:S05]  /*14180*/  LOP3.LUT R0, R3, 0xf000, RZ, 0xb8, !PT ;  /* 0x0000f00003007812 */ /* 0x002fca00078eb8ff */
[----:B------:R3:W-:Y:S02]  /*14190*/  STS [UR4+0x3471c], R0 ;  /* 0x03471c00ff007988 */ /* 0x0007e40008000804 */
.L_x_166:
[----:B------:R-:W-:Y:S05]  /*141a0*/  BSYNC B0 ;  /* 0x0000000000007941 */ /* 0x000fea0003800000 */
.L_x_165:
[----:B---3--:R-:W3:Y:S01]  /*141b0*/  S2R R0, SR_LANEID ;  /* 0x0000000000007919 */ /* 0x008ee20000000000 */
[----:B------:R-:W-:Y:S01]  /*141c0*/  ELECT P0, URZ, PT ;  /* 0x00000000003f782f */ /* 0x000fe20003800000 */
[----:B------:R-:W-:Y:S01]  /*141d0*/  NOP ;  /* 0x0000000000007918 */ /* 0x000fe20000000000 */
[----:B------:R-:W-:Y:S11]  /*141e0*/  BSSY B0, `(.L_x_168) ;  /* 0x0000004000007945 */ /* 0x000ff60003800000 */
[----:B------:R-:W-:Y:S05]  /*141f0*/  @!P0 BRA `(.L_x_169) ;  /* 0x0000000000088947 */ /* 0x000fea0003800000 */
[----:B------:R0:W-:Y:S01]  /*14200*/  UTMACMDFLUSH ;  /* 0x00000000000079b7 */ /* 0x0001e20000000000 */
[----:B------:R-:W-:-:S04]  /*14210*/  DEPBAR.LE SB0, 0x0 ;  /* 0x000080000000791a */ /* 0x000fc80000000000 */
.L_x_169:
[----:B------:R-:W-:Y:S05]  /*14220*/  BSYNC B0 ;  /* 0x0000000000007941 */ /* 0x000fea0003800000 */
.L_x_168:
[----:B------:R-:W-:Y:S01]  /*14230*/  UMOV UR5, 0x400 ;  /* 0x0000040000057882 */ /* 0x000fe20000000000 */
[----:B-1-3--:R-:W-:Y:S01]  /*14240*/  SHF.L.U32 R4, R0, 0x2, RZ ;  /* 0x0000000200047819 */ /* 0x00afe200000006ff */
[----:B------:R-:W-:-:S03]  /*14250*/  ULEA UR5, UR41, UR5, 0x18 ;  /* 0x0000000529057291 */ /* 0x000fc6000f8ec03f */
[----:B--2---:R-:W-:Y:S01]  /*14260*/  IADD3 R2, P0, R4, UR8, RZ ;  /* 0x0000000804027c10 */ /* 0x004fe2000ff1e0ff */
[----:B------:R-:W-:Y:S01]  /*14270*/  UIADD3 UR4, UR5, 0x34700, URZ ;  /* 0x0003470005047890 */ /* 0x000fe2000fffe03f */
[----:B------:R-:W-:-:S03]  /*14280*/  MOV R0, RZ ;  /* 0x000000ff00007202 */ /* 0x000fc60000000f00 */
[----:B------:R-:W-:-:S05]  /*14290*/  IMAD.X R3, RZ, RZ, UR9, P0 ;  /* 0x00000009ff037e24 */ /* 0x000fca00080e06ff */
[----:B------:R-:W1:Y:S01]  /*142a0*/  LDS R5, [R4+UR4] ;  /* 0x0000000404057984 */ /* 0x000e620008000800 */
[----:B------:R-:W-:-:S03]  /*142b0*/  SHF.L.U32 R0, R0, 0x1f, RZ ;  /* 0x0000001f00007819 */ /* 0x000fc600000006ff */
[----:B-1----:R1:W2:Y:S02]  /*142c0*/  ATOMG.E.EXCH.STRONG.GPU PT, RZ, [R2], R5 ;  /* 0x0000000502ff73a8 */ /* 0x0022a400041ee100 */
[----:B--2---:R-:W2:Y:S01]  /*142d0*/  SYNCS.PHASECHK.TRANS64.TRYWAIT P0, [UR5+0x34508], R0 ;  /* 0x03450800ff0075a7 */ /* 0x004ea20008000145 */
[----:B------:R-:W-:Y:S02]  /*142e0*/  ULOP3.LUT UR36, UR59, 0x1, URZ, 0xfc, !UPT ;  /* 0x000000013b247892 */ /* 0x000fe4000f8efc3f */
[----:B------:R-:W-:Y:S01]  /*142f0*/  ULOP3.LUT UR37, UR61, 0x2, URZ, 0xfc, !UPT ;  /* 0x000000023d257892 */ /* 0x000fe2000f8efc3f */
[----:B-12---:R-:W-:Y:S11]  /*14300*/  @!P0 BRA `(.L_x_170) ;  /* 0x0000006400f48947 */ /* 0x006ff60003800000 */
.L_x_384:
[----:B------:R-:W-:Y:S01]  /*14310*/  IMAD.MOV.U32 R2, RZ, RZ, 0x1 ;  /* 0x00000001ff027424 */ /* 0x000fe200078e00ff */
[----:B-1----:R-:W-:Y:S01]  /*14320*/  MOV R0, RZ ;  /* 0x000000ff00007202 */ /* 0x002fe20000000f00 */
[----:B------:R-:W-:Y:S01]  /*14330*/  ULDC UR42, c[0x0][0x598] ;  /* 0x00016600002a7ab9 */ /* 0x000fe20000000800 */
[----:B------:R-:W-:Y:S01]  /*14340*/  ULDC UR43, c[0x0][0x580] ;  /* 0x00016000002b7ab9 */ /* 0x000fe20000000800 */
[----:B------:R-:W-:Y:S01]  /*14350*/  ULDC.64 UR10, c[0x0][0x590] ;  /* 0x00016400000a7ab9 */ /* 0x000fe20000000a00 */
[----:B------:R-:W-:-:S05]  /*14360*/  ULDC.64 UR12, c[0x0][0x588] ;  /* 0x00016200000c7ab9 */ /* 0x000fca0000000a00 */
.L_x_279:
[----:B------:R-:W-:-:S06]  /*14370*/  UISETP.NE.AND UP0, UPT, UR36, 0x3, UPT ;  /* 0x000000032400788c */ /* 0x000fcc000bf05270 */
[----:B------:R-:W-:-:S13]  /*14380*/  PLOP3.LUT P1, PT, PT, PT, UP0, 0x80, 0x0 ;  /* 0x000000000000781c */ /* 0x000fda0003f2f008 */
[----:B-1---5:R-:W-:Y:S05]  /*14390*/  @!P1 BRA `(.L_x_171) ;  /* 0x0000000000049947 */ /* 0x022fea0003800000 */
[----:B------:R-:W-:Y:S01]  /*143a0*/  BPT.TRAP 0x1 ;  /* 0x000000040000795c */ /* 0x000fe20000300000 */
.L_x_171:
[----:B------:R-:W2:Y:S01]  /*143b0*/  LDL R4, [R1+0x200] ;  /* 0x0002000001047983 */ /* 0x000ea20000100800 */
[----:B------:R-:W-:Y:S02]  /*143c0*/  SHF.L.U32 R3, R0, 0x1f, RZ ;  /* 0x0000001f00037819 */ /* 0x000fe400000006ff */
[C---:B--2---:R-:W-:Y:S02]  /*143d0*/  R2UR UR6, R4.reuse ;  /* 0x00000000040672ca */ /* 0x044fe400000e0000 */
[----:B------:R-:W-:-:S11]  /*143e0*/  LEA R4, R4, UR5, 0x4 ;  /* 0x0000000504047c11 */ /* 0x000fd6000f8e20ff */
[----:B------:R-:W-:-:S09]  /*143f0*/  ULEA UR6, UR6, UR5, 0x3 ;  /* 0x0000000506067291 */ /* 0x000fd2000f8e183f */
[----:B------:R-:W1:Y:S02]  /*14400*/  SYNCS.PHASECHK.TRANS64.TRYWAIT P0, [UR6+0x34400], R3 ;  /* 0x03440003ff0075a7 */ /* 0x000e640008000146 */
[----:B-1----:R-:W-:Y:S05]  /*14410*/  @!P0 BRA `(.L_x_172) ;  /* 0x0000006400c88947 */ /* 0x002fea0003800000 */
.L_x_385:
[----:B-1----:R-:W1:Y:S01]  /*14420*/  LDS.128 R4, [R4+0x34530] ;  /* 0x0345300004047984 */ /* 0x002e620000000c00 */
[----:B------:R-:W-:Y:S01]  /*14430*/  @!PT LDS RZ, [RZ] ;  /* 0x00000000fffff984 */ /* 0x000fe20000000800 */
[----:B------:R-:W-:Y:S01]  /*14440*/  @!PT LDS RZ, [RZ] ;  /* 0x00000000fffff984 */ /* 0x000fe20000000800 */
[----:B------:R-:W-:Y:S01]  /*14450*/  @!PT LDS RZ, [RZ] ;  /* 0x00000000fffff984 */ /* 0x000fe20000000800 */
[----:B------:R-:W-:Y:S01]  /*14460*/  @!PT LDS RZ, [RZ] ;  /* 0x00000000fffff984 */ /* 0x000fe20000000800 */
[----:B------:R2:W-:Y:S06]  /*14470*/  MEMBAR.ALL.CTA ;  /* 0x0000000000007992 */ /* 0x0005ec0000008000 */
[----:B--2---:R-:W2:Y:S01]  /*14480*/  FENCE.VIEW.ASYNC.S ;  /* 0x00000000000073c6 */ /* 0x004ea20000000000 */
[----:B------:R-:W-:Y:S05]  /*14490*/  @!P1 BRA `(.L_x_173) ;  /* 0x0000000000049947 */ /* 0x000fea0003800000 */
[----:B------:R-:W-:Y:S01]  /*144a0*/  BPT.TRAP 0x1 ;  /* 0x000000040000795c */ /* 0x000fe20000300000 */
.L_x_173:
[----:B------:R-:W-:Y:S01]  /*144b0*/  UIADD3 UR6, UR6, 0x34440, URZ ;  /* 0x0003444006067890 */ /* 0x000fe2000fffe03f */
[----:B------:R-:W-:Y:S02]  /*144c0*/  R2UR UR18, R16 ;  /* 0x00000000101272ca */ /* 0x000fe400000e0000 */
[----:B------:R-:W-:Y:S01]  /*144d0*/  R2UR UR19, R17 ;  /* 0x00000000111372ca */ /* 0x000fe200000e0000 */
[----:B------:R-:W-:Y:S01]  /*144e0*/  UPRMT UR6, UR41, 0x654, UR6 ;  /* 0x0000065429067896 */ /* 0x000fe20008000006 */
[----:B------:R-:W-:Y:S02]  /*144f0*/  LOP3.LUT P1, RZ, R2, 0xff, RZ, 0xc0, !PT ;  /* 0x000000ff02ff7812 */ /* 0x000fe4000782c0ff */
[----:B------:R-:W-:-:S04]  /*14500*/  ISETP.NE.U32.AND P0, PT, RZ, UR10, PT ;  /* 0x0000000aff007c0c */ /* 0x000fc8000bf05070 */
[----:B------:R-:W-:Y:S02]  /*14510*/  ISETP.NE.AND.EX P0, PT, RZ, UR11, PT, P0 ;  /* 0x0000000bff007c0c */ /* 0x000fe4000bf05300 */
[----:B--2---:R-:W-:Y:S01]  /*14520*/  SYNCS.ARRIVE.TRANS64.RED.A1T0 RZ, [UR6], RZ ;  /* 0x000000ffffff79a7 */ /* 0x004fe20008100406 */
[----:B------:R-:W-:Y:S02]  /*14530*/  USHF.L.U32 UR18, UR18, 0x7, URZ ;  /* 0x0000000712127899 */ /* 0x000fe4000800063f */
[----:B------:R-:W-:Y:S02]  /*14540*/  USHF.L.U32 UR19, UR19, 0x8, URZ ;  /* 0x0000000813137899 */ /* 0x000fe4000800063f */
[----:B------:R-:W-:Y:S10]  /*14550*/  @!P1 BRA `(.L_x_174) ;  /* 0x00000000000c9947 */ /* 0x000ff40003800000 */
[----:B------:R-:W-:-:S04]  /*14560*/  DEPBAR {5,4,3,2,1,0} ;  /* 0x0000003f0000791a */ /* 0x000fc80000000000 */
[----:B------:R2:W-:Y:S02]  /*14570*/  UTMACCTL.IV [UR8] ;  /* 0x00000000080079b9 */ /* 0x0005e40008000000 */
[----:B--2---:R-:W-:Y:S01]  /*14580*/  NOP ;  /* 0x0000000000007918 */ /* 0x004fe20000000000 */
.L_x_174:
[----:B------:R-:W-:Y:S05]  /*14590*/  @!P0 BRA `(.L_x_175) ;  /* 0x0000000000188947 */ /* 0x000fea0003800000 */
[----:B------:R-:W2:Y:S02]  /*145a0*/  LDC.64 R2, c[0x0][0x590] ;  /* 0x00016400ff027b82 */ /* 0x000ea40000000a00 */
[----:B--2---:R-:W-:-:S06]  /*145b0*/  IMAD.WIDE R2, R18, 0x8, R2 ;  /* 0x0000000812027825 */ /* 0x004fcc00078e0202 */
[----:B------:R-:W2:Y:S04]  /*145c0*/  LDG.E.64 R2, desc[UR38][R2.64] ;  /* 0x0000002602027981 */ /* 0x000ea8000c1e1b00 */
[----:B--2---:R-:W2:Y:S02]  /*145d0*/  LD.E R8, desc[UR38][R2.64] ;  /* 0x0000002602087980 */ /* 0x004ea4000c101900 */
[----:B--2---:R-:W-:Y:S01]  /*145e0*/  FSETP.NEU.AND P0, PT, R8, RZ, PT ;  /* 0x000000ff0800720b */ /* 0x004fe20003f0d000 */
[----:B------:R-:W-:-:S12]  /*145f0*/  BRA `(.L_x_176) ;  /* 0x0000000000247947 */ /* 0x000fd80003800000 */
.L_x_175:
[----:B------:R-:W-:Y:S02]  /*14600*/  ISETP.NE.U32.AND P1, PT, RZ, UR12, PT ;  /* 0x0000000cff007c0c */ /* 0x000fe4000bf25070 */
[----:B------:R-:W-:Y:S02]  /*14610*/  FSETP.NEU.AND P0, PT, RZ, UR43, PT ;  /* 0x0000002bff007c0b */ /* 0x000fe4000bf0d000 */
[----:B------:R-:W-:-:S13]  /*14620*/  ISETP.NE.AND.EX P1, PT, RZ, UR13, PT, P1 ;  /* 0x0000000dff007c0c */ /* 0x000fda000bf25310 */
[----:B------:R-:W-:Y:S05]  /*14630*/  @!P1 BRA `(.L_x_176) ;  /* 0x0000000000149947 */ /* 0x000fea0003800000 */
[----:B------:R-:W2:Y:S01]  /*14640*/  LDC.64 R2, c[0x0][0x588] ;  /* 0x00016200ff027b82 */ /* 0x000ea20000000a00 */
[----:B------:R-:W-:-:S04]  /*14650*/  IMAD R9, R18, UR42, RZ ;  /* 0x0000002a12097c24 */ /* 0x000fc8000f8e02ff */
[----:B--2---:R-:W-:-:S06]  /*14660*/  IMAD.WIDE R2, R9, 0x4, R2 ;  /* 0x0000000409027825 */ /* 0x004fcc00078e0202 */
[----:B------:R-:W2:Y:S02]  /*14670*/  LDG.E R2, desc[UR38][R2.64] ;  /* 0x0000002602027981 */ /* 0x000ea4000c1e1900 */
[----:B--2---:R-:W-:-:S13]  /*14680*/  FSETP.NEU.AND P0, PT, R2, RZ, PT ;  /* 0x000000ff0200720b */ /* 0x004fda0003f0d000 */
.L_x_176:
[----:B------:R-:W-:Y:S01]  /*14690*/  UISETP.NE.AND UP0, UPT, UR37, 0x3, UPT ;  /* 0x000000032500788c */ /* 0x000fe2000bf05270 */
[----:B------:R-:W-:-:S05]  /*146a0*/  ELECT P1, URZ, PT ;  /* 0x00000000003f782f */ /* 0x000fca0003820000 */
[----:B------:R-:W-:Y:S02]  /*146b0*/  PLOP3.LUT P2, PT, PT, PT, UP0, 0x80, 0x0 ;  /* 0x000000000000781c */ /* 0x000fe40003f4f008 */
[----:B------:R-:W-:-:S11]  /*146c0*/  PLOP3.LUT P0, PT, P0, P1, PT, 0x2a, 0x0 ;  /* 0x000000000000781c */ /* 0x000fd60000702572 */
[----:B------:R-:W-:Y:S05]  /*146d0*/  @!P2 BRA `(.L_x_177) ;  /* 0x000000000004a947 */ /* 0x000fea0003800000 */
[----:B------:R-:W-:Y:S01]  /*146e0*/  BPT.TRAP 0x1 ;  /* 0x000000040000795c */ /* 0x000fe20000300000 */
.L_x_177:
[----:B------:R-:W-:-:S05]  /*146f0*/  IMAD.MOV.U32 R8, RZ, RZ, 0x1 ;  /* 0x00000001ff087424 */ /* 0x000fca00078e00ff */
[----:B------:R-:W-:-:S04]  /*14700*/  SHF.L.U32 R8, R8, 0x1f, RZ ;  /* 0x0000001f08087819 */ /* 0x000fc800000006ff */
[----:B------:R-:W2:Y:S02]  /*14710*/  SYNCS.PHASECHK.TRANS64.TRYWAIT P1, [UR5+0x344e0], R8 ;  /* 0x0344e008ff0075a7 */ /* 0x000ea40008020145 */
[----:B--2---:R-:W-:Y:S05]  /*14720*/  @!P1 BRA `(.L_x_178) ;  /* 0x00000064001c9947 */ /* 0x004fea0003800000 */
.L_x_386:
[----:B------:R-:W-:Y:S04]  /*14730*/  BSSY B0, `(.L_x_179) ;  /* 0x000000b000007945 */ /* 0x000fe80003800000 */
[----:B------:R-:W-:Y:S05]  /*14740*/  @P0 BRA `(.L_x_180) ;  /* 0x0000000000240947 */ /* 0x000fea0003800000 */
[----:B------:R-:W-:Y:S02]  /*14750*/  UIADD3 UR16, UR5, 0x30000, URZ ;  /* 0x0003000005107890 */ /* 0x000fe4000fffe03f */
[----:B------:R-:W-:Y:S01]  /*14760*/  UIADD3 UR17, UR5, 0x344c0, URZ ;  /* 0x000344c005117890 */ /* 0x000fe2000fffe03f */
[----:B------:R-:W-:Y:S01]  /*14770*/  UMOV UR6, 0x0 ;  /* 0x0000000000067882 */ /* 0x000fe20000000000 */
[----:B------:R-:W-:-:S07]  /*14780*/  UMOV UR7, 0x10000000 ;  /* 0x1000000000077882 */ /* 0x000fce0000000000 */
[----:B------:R3:W-:Y:S02]  /*14790*/  UTMALDG.2D [UR16], [UR8], desc[UR6] ;  /* 0x00000610080075b4 */ /* 0x0007e40008009000 */
[----:B---3--:R-:W-:Y:S05]  /*147a0*/  @!P2 BRA `(.L_x_181) ;  /* 0x000000000004a947 */ /* 0x008fea0003800000 */
[----:B------:R-:W-:Y:S01]  /*147b0*/  BPT.TRAP 0x1 ;  /* 0x000000040000795c */ /* 0x000fe20000300000 */
.L_x_181:
[----:B------:R-:W3:Y:S02]  /*147c0*/  LDC R2, c[0x0][0x828] ;  /* 0x00020a00ff027b82 */ /* 0x000ee40000000800 */
[----:B---3--:R3:W-:Y:S02]  /*147d0*/  SYNCS.ARRIVE.TRANS64.RED.A0TR RZ, [UR5+0x344c0], R2 ;  /* 0x0344c002ffff79a7 */ /* 0x0087e40008300405 */
.L_x_180:
[----:B------:R-:W-:Y:S05]  /*147e0*/  BSYNC B0 ;  /* 0x0000000000007941 */ /* 0x000fea0003800000 */
.L_x_179:
[----:B------:R-:W-:Y:S05]  /*147f0*/  @!P2 BRA `(.L_x_182) ;  /* 0x000000000004a947 */ /* 0x000fea0003800000 */
[----:B------:R-:W-:Y:S01]  /*14800*/  BPT.TRAP 0x1 ;  /* 0x000000040000795c */ /* 0x000fe20000300000 */
.L_x_182:
[----:B------:R-:W-:-:S04]  /*14810*/  UIADD3 UR21, UR5, 0x344c0, URZ ;  /* 0x000344c005157890 */ /* 0x000fc8000fffe03f */
[----:B------:R-:W-:-:S09]  /*14820*/  UPRMT UR6, UR41, 0x654, UR21 ;  /* 0x0000065429067896 */ /* 0x000fd20008000015 */
[----:B------:R-:W-:Y:S01]  /*14830*/  SYNCS.ARRIVE.TRANS64.RED.A1T0 RZ, [UR6], RZ ;  /* 0x000000ffffff79a7 */ /* 0x000fe20008100406 */
[----:B------:R-:W-:Y:S05]  /*14840*/  @!P2 BRA `(.L_x_183) ;  /* 0x000000000004a947 */ /* 0x000fea0003800000 */
[----:B------:R-:W-:Y:S01]  /*14850*/  BPT.TRAP 0x1 ;  /* 0x000000040000795c */ /* 0x000fe20000300000 */
.L_x_183:
[----:B------:R-:W4:Y:S02]  /*14860*/  SYNCS.PHASECHK.TRANS64.TRYWAIT P1, [UR5+0x344e8], R8 ;  /* 0x0344e808ff0075a7 */ /* 0x000f240008020145 */
[----:B----4-:R-:W-:Y:S05]  /*14870*/  @!P1 BRA `(.L_x_184) ;  /* 0x0000006000e09947 */ /* 0x010fea0003800000 */
.L_x_387:
[----:B------:R-:W-:Y:S04]  /*14880*/  BSSY B0, `(.L_x_185) ;  /* 0x000000d000007945 */ /* 0x000fe80003800000 */
[----:B------:R-:W-:Y:S05]  /*14890*/  @P0 BRA `(.L_x_186) ;  /* 0x00000000002c0947 */ /* 0x000fea0003800000 */
[----:B------:R-:W-:Y:S02]  /*148a0*/  UIADD3 UR26, UR18, 0x40, URZ ;  /* 0x00000040121a7890 */ /* 0x000fe4000fffe03f */
[----:B------:R-:W-:Y:S02]  /*148b0*/  UIADD3 UR24, UR5, 0x31000, URZ ;  /* 0x0003100005187890 */ /* 0x000fe4000fffe03f */
[----:B------:R-:W-:Y:S01]  /*148c0*/  UIADD3 UR25, UR5, 0x344c8, URZ ;  /* 0x000344c805197890 */ /* 0x000fe2000fffe03f */
[----:B------:R-:W-:Y:S01]  /*148d0*/  UMOV UR14, 0x0 ;  /* 0x00000000000e7882 */ /* 0x000fe20000000000 */
[----:B------:R-:W-:Y:S01]  /*148e0*/  UMOV UR15, 0x10000000 ;  /* 0x10000000000f7882 */ /* 0x000fe20000000000 */
[----:B------:R-:W-:-:S06]  /*148f0*/  UMOV UR27, UR19 ;  /* 0x00000013001b7c82 */ /* 0x000fcc0008000000 */
[----:B------:R4:W-:Y:S02]  /*14900*/  UTMALDG.2D [UR24], [UR8], desc[UR14] ;  /* 0x00000e18080075b4 */ /* 0x0009e40008009000 */
[----:B----4-:R-:W-:Y:S05]  /*14910*/  @!P2 BRA `(.L_x_187) ;  /* 0x000000000004a947 */ /* 0x010fea0003800000 */
[----:B------:R-:W-:Y:S01]  /*14920*/  BPT.TRAP 0x1 ;  /* 0x000000040000795c */ /* 0x000fe20000300000 */
.L_x_187:
[----:B---3--:R-:W3:Y:S02]  /*14930*/  LDC R2, c[0x0][0x828] ;  /* 0x00020a00ff027b82 */ /* 0x008ee40000000800 */
[----:B---3--:R4:W-:Y:S02]  /*14940*/  SYNCS.ARRIVE.TRANS64.RED.A0TR RZ, [UR5+0x344c8], R2 ;  /* 0x0344c802ffff79a7 */ /* 0x0089e40008300405 */
.L_x_186:
[----:B------:R-:W-:Y:S05]  /*14950*/  BSYNC B0 ;  /* 0x0000000000007941 */ /* 0x000fea0003800000 */
.L_x_185:
[----:B------:R-:W-:Y:S05]  /*14960*/  @!P2 BRA `(.L_x_188) ;  /* 0x000000000004a947 */ /* 0x000fea0003800000 */
[----:B------:R-:W-:Y:S01]  /*14970*/  BPT.TRAP 0x1 ;  /* 0x000000040000795c */ /* 0x000fe20000300000 */
.L_x_188:
[----:B------:R-:W-:Y:S02]  /*14980*/  UIADD3 UR25, UR5, 0x344c8, URZ ;  /* 0x000344c805197890 */ /* 0x000fe4000fffe03f */
[----:B------:R-:W-:Y:S02]  /*14990*/  UIADD3 UR31, UR19, 0x20, URZ ;  /* 0x00000020131f7890 */ /* 0x000fe4000fffe03f */
[----:B------:R-:W-:-:S09]  /*149a0*/  UPRMT UR7, UR41, 0x654, UR25 ;  /* 0x0000065429077896 */ /* 0x000fd20008000019 */
[----:B------:R-:W-:Y:S01]  /*149b0*/  SYNCS.ARRIVE.TRANS64.RED.A1T0 RZ, [UR7], RZ ;  /* 0x000000ffffff79a7 */ /* 0x000fe20008100407 */
[----:B------:R-:W-:Y:S05]  /*149c0*/  @!P2 BRA `(.L_x_189) ;  /* 0x000000000004a947 */ /* 0x000fea0003800000 */
[----:B------:R-:W-:Y:S01]  /*149d0*/  BPT.TRAP 0x1 ;  /* 0x000000040000795c */ /* 0x000fe20000300000 */
.L_x_189:
[----:B------:R-:W1:Y:S02]  /*149e0*/  SYNCS.PHASECHK.TRANS64.TRYWAIT P1, [UR5+0x344f0], R8 ;  /* 0x0344f008ff0075a7 */ /* 0x000e640008020145 */
[----:B-1----:R-:W-:Y:S05]  /*149f0*/  @!P1 BRA `(.L_x_190) ;  /* 0x0000006000989947 */ /* 0x002fea0003800000 */
.L_x_388:
[----:B------:R-:W-:Y:S04]  /*14a00*/  BSSY B0, `(.L_x_191) ;  /* 0x000000c000007945 */ /* 0x000fe80003800000 */
[----:B------:R-:W-:Y:S05]  /*14a10*/  @P0 BRA `(.L_x_192) ;  /* 0x0000000000280947 */ /* 0x000fea0003800000 */
[----:B------:R-:W-:Y:S02]  /*14a20*/  UIADD3 UR28, UR5, 0x32000, URZ ;  /* 0x00032000051c7890 */ /* 0x000fe4000fffe03f */
[----:B------:R-:W-:Y:S01]  /*14a30*/  UIADD3 UR29, UR5, 0x344d0, URZ ;  /* 0x000344d0051d7890 */ /* 0x000fe2000fffe03f */
[----:B------:R-:W-:Y:S01]  /*14a40*/  UMOV UR14, 0x0 ;  /* 0x00000000000e7882 */ /* 0x000fe20000000000 */
[----:B------:R-:W-:Y:S01]  /*14a50*/  UMOV UR15, 0x10000000 ;  /* 0x10000000000f7882 */ /* 0x000fe20000000000 */
[----:B------:R-:W-:-:S06]  /*14a60*/  UMOV UR30, UR18 ;  /* 0x00000012001e7c82 */ /* 0x000fcc0008000000 */
[----:B------:R1:W-:Y:S02]  /*14a70*/  UTMALDG.2D [UR28], [UR8], desc[UR14] ;  /* 0x00000e1c080075b4 */ /* 0x0003e40008009000 */
[----:B-1----:R-:W-:Y:S05]  /*14a80*/  @!P2 BRA `(.L_x_193) ;  /* 0x000000000004a947 */ /* 0x002fea0003800000 */
[----:B------:R-:W-:Y:S01]  /*14a90*/  BPT.TRAP 0x1 ;  /* 0x000000040000795c */ /* 0x000fe20000300000 */
.L_x_193:
[----:B---34-:R-:W1:Y:S02]  /*14aa0*/  LDC R2, c[0x0][0x828] ;  /* 0x00020a00ff027b82 */ /* 0x018e640000000800 */
[----:B-1----:R1:W-:Y:S02]  /*14ab0*/  SYNCS.ARRIVE.TRANS64.RED.A0TR RZ, [UR5+0x344d0], R2 ;  /* 0x0344d002ffff79a7 */ /* 0x0023e40008300405 */
.L_x_192:
[----:B------:R-:W-:Y:S05]  /*14ac0*/  BSYNC B0 ;  /* 0x0000000000007941 */ /* 0x000fea0003800000 */
.L_x_191:
[----:B------:R-:W-:Y:S05]  /*14ad0*/  @!P2 BRA `(.L_x_194) ;  /* 0x000000000004a947 */ /* 0x000fea0003800000 */
[----:B------:R-:W-:Y:S01]  /*14ae0*/  BPT.TRAP 0x1 ;  /* 0x000000040000795c */ /* 0x000fe20000300000 */
.L_x_194:
[----:B------:R-:W-:-:S04]  /*14af0*/  UIADD3 UR29, UR5, 0x344d0, URZ ;  /* 0x000344d0051d7890 */ /* 0x000fc8000fffe03f */
[----:B------:R-:W-:-:S09]  /*14b00*/  UPRMT UR14, UR41, 0x654, UR29 ;  /* 0x00000654290e7896 */ /* 0x000fd2000800001d */
[----:B------:R-:W-:Y:S01]  /*14b10*/  SYNCS.ARRIVE.TRANS64.RED.A1T0 RZ, [UR14], RZ ;  /* 0x000000ffffff79a7 */ /* 0x000fe2000810040e */
[----:B------:R-:W-:Y:S05]  /*14b20*/  @!P2 BRA `(.L_x_195) ;  /* 0x000000000004a947 */ /* 0x000fea0003800000 */
[----:B------:R-:W-:Y:S01]  /*14b30*/  BPT.TRAP 0x1 ;  /* 0x000000040000795c */ /* 0x000fe20000300000 */
.L_x_195:
[----:B------:R-:W1:Y:S02]  /*14b40*/  SYNCS.PHASECHK.TRANS64.TRYWAIT P1, [UR5+0x344f8], R8 ;  /* 0x0344f808ff0075a7 */ /* 0x000e640008020145 */
[----:B-1----:R-:W-:Y:S05]  /*14b50*/  @!P1 BRA `(.L_x_196) ;  /* 0x0000006000589947 */ /* 0x002fea0003800000 */
.L_x_389:
        /* <DEDUP_REMOVED lines=11> */
.L_x_199:
[----:B---34-:R-:W1:Y:S02]  /*14c10*/  LDC R2, c[0x0][0x828] ;  /* 0x00020a00ff027b82 */ /* 0x018e640000000800 */
[----:B-1----:R1:W-:Y:S02]  /*14c20*/  SYNCS.ARRIVE.TRANS64.RED.A0TR RZ, [UR5+0x344d8], R2 ;  /* 0x0344d802ffff79a7 */ /* 0x0023e40008300405 */
.L_x_198:
[----:B------:R-:W-:Y:S05]  /*14c30*/  BSYNC B0 ;  /* 0x0000000000007941 */ /* 0x000fea0003800000 */
.L_x_197:
[----:B------:R-:W-:Y:S05]  /*14c40*/  @!P2 BRA `(.L_x_200) ;  /* 0x000000000004a947 */ /* 0x000fea0003800000 */
[----:B------:R-:W-:Y:S01]  /*14c50*/  BPT.TRAP 0x1 ;  /* 0x000000040000795c */ /* 0x000fe20000300000 */
.L_x_200:
[----:B------:R-:W-:Y:S02]  /*14c60*/  UIADD3 UR33, UR5, 0x344d8, URZ ;  /* 0x000344d805217890 */ /* 0x000fe4000fffe03f */
[----:B------:R-:W-:Y:S02]  /*14c70*/  UIADD3 UR23, UR19, 0x40, URZ ;  /* 0x0000004013177890 */ /* 0x000fe4000fffe03f */
[----:B------:R-:W-:-:S09]  /*14c80*/  UPRMT UR15, UR41, 0x654, UR33 ;  /* 0x00000654290f7896 */ /* 0x000fd20008000021 */
[----:B------:R-:W-:Y:S01]  /*14c90*/  SYNCS.ARRIVE.TRANS64.RED.A1T0 RZ, [UR15], RZ ;  /* 0x000000ffffff79a7 */ /* 0x000fe2000810040f */
[----:B------:R-:W-:Y:S05]  /*14ca0*/  @!P2 BRA `(.L_x_201) ;  /* 0x000000000004a947 */ /* 0x000fea0003800000 */
[----:B------:R-:W-:Y:S01]  /*14cb0*/  BPT.TRAP 0x1 ;  /* 0x000000040000795c */ /* 0x000fe20000300000 */
.L_x_201:
[----:B-1-34-:R-:W-:-:S04]  /*14cc0*/  SHF.L.U32 R2, RZ, 0x1f, RZ ;  /* 0x0000001fff027819 */ /* 0x01afc800000006ff */
[----:B------:R-:W1:Y:S02]  /*14cd0*/  SYNCS.PHASECHK.TRANS64.TRYWAIT P1, [UR5+0x344e0], R2 ;  /* 0x0344e002ff0075a7 */ /* 0x000e640008020145 */
[----:B-1----:R-:W-:Y:S05]  /*14ce0*/  @!P1 BRA `(.L_x_202) ;  /* 0x00000060000c9947 */ /* 0x002fea0003800000 */
.L_x_390:
[----:B------:R-:W-:Y:S04]  /*14cf0*/  BSSY B0, `(.L_x_203) ;  /* 0x000000b000007945 */ /* 0x000fe80003800000 */
[----:B------:R-:W-:Y:S05]  /*14d00*/  @P0 BRA `(.L_x_204) ;  /* 0x0000000000240947 */ /* 0x000fea0003800000 */
[----:B------:R-:W-:Y:S01]  /*14d10*/  UIADD3 UR20, UR5, 0x30000, URZ ;  /* 0x0003000005147890 */ /* 0x000fe2000fffe03f */
[----:B------:R-:W-:Y:S01]  /*14d20*/  UMOV UR16, 0x0 ;  /* 0x0000000000107882 */ /* 0x000fe20000000000 */
[----:B------:R-:W-:Y:S01]  /*14d30*/  UMOV UR17, 0x10000000 ;  /* 0x1000000000117882 */ /* 0x000fe20000000000 */
[----:B------:R-:W-:-:S06]  /*14d40*/  UMOV UR22, UR18 ;  /* 0x0000001200167c82 */ /* 0x000fcc0008000000 */
[----:B------:R3:W-:Y:S02]  /*14d50*/  UTMALDG.2D [UR20], [UR8], desc[UR16] ;  /* 0x00001014080075b4 */ /* 0x0007e40008009000 */
[----:B---3--:R-:W-:Y:S05]  /*14d60*/  @!P2 BRA `(.L_x_205) ;  /* 0x000000000004a947 */ /* 0x008fea0003800000 */
[----:B------:R-:W-:Y:S01]  /*14d70*/  BPT.TRAP 0x1 ;  /* 0x000000040000795c */ /* 0x000fe20000300000 */
.L_x_205:
[----:B-12---:R-:W1:Y:S02]  /*14d80*/  LDC R3, c[0x0][0x828] ;  /* 0x00020a00ff037b82 */ /* 0x006e640000000800 */
[----:B-1----:R3:W-:Y:S02]  /*14d90*/  SYNCS.ARRIVE.TRANS64.RED.A0TR RZ, [UR5+0x344c0], R3 ;  /* 0x0344c003ffff79a7 */ /* 0x0027e40008300405 */
.L_x_204:
[----:B------:R-:W-:Y:S05]  /*14da0*/  BSYNC B0 ;  /* 0x0000000000007941 */ /* 0x000fea0003800000 */
.L_x_203:
[----:B------:R-:W-:Y:S05]  /*14db0*/  @!P2 BRA `(.L_x_206) ;  /* 0x000000000004a947 */ /* 0x000fea0003800000 */
[----:B------:R-:W-:Y:S01]  /*14dc0*/  BPT.TRAP 0x1 ;  /* 0x000000040000795c */ /* 0x000fe20000300000 */
.L_x_206:
[----:B------:R-:W-:Y:S01]  /*14dd0*/  SYNCS.ARRIVE.TRANS64.RED.A1T0 RZ, [UR6], RZ ;  /* 0x000000ffffff79a7 */ /* 0x000fe20008100406 */
[----:B------:R-:W-:Y:S05]  /*14de0*/  @!P2 BRA `(.L_x_207) ;  /* 0x000000000004a947 */ /* 0x000fea0003800000 */
[----:B------:R-:W-:Y:S01]  /*14df0*/  BPT.TRAP 0x1 ;  /* 0x000000040000795c */ /* 0x000fe20000300000 */
.L_x_207:
[----:B------:R-:W4:Y:S02]  /*14e00*/  SYNCS.PHASECHK.TRANS64.TRYWAIT P1, [UR5+0x344e8], R2 ;  /* 0x0344e802ff0075a7 */ /* 0x000f240008020145 */
[----:B----4-:R-:W-:Y:S05]  /*14e10*/  @!P1 BRA `(.L_x_208) ;  /* 0x0000005c00d89947 */ /* 0x010fea0003800000 */
.L_x_391:
        /* <DEDUP_REMOVED lines=10> */
.L_x_211:
[----:B-123--:R-:W1:Y:S02]  /*14ec0*/  LDC R3, c[0x0][0x828] ;  /* 0x00020a00ff037b82 */ /* 0x00ee640000000800 */
[----:B-1----:R4:W-:Y:S02]  /*14ed0*/  SYNCS.ARRIVE.TRANS64.RED.A0TR RZ, [UR5+0x344c8], R3 ;  /* 0x0344c803ffff79a7 */ /* 0x0029e40008300405 */
.L_x_210:
[----:B------:R-:W-:Y:S05]  /*14ee0*/  BSYNC B0 ;  /* 0x0000000000007941 */ /* 0x000fea0003800000 */
.L_x_209:
[----:B------:R-:W-:Y:S05]  /*14ef0*/  @!P2 BRA `(.L_x_212) ;  /* 0x000000000004a947 */ /* 0x000fea0003800000 */
[----:B------:R-:W-:Y:S01]  /*14f00*/  BPT.TRAP 0x1 ;  /* 0x000000040000795c */ /* 0x000fe20000300000 */
.L_x_212:
[----:B------:R-:W-:Y:S01]  /*14f10*/  SYNCS.ARRIVE.TRANS64.RED.A1T0 RZ, [UR7], RZ ;  /* 0x000000ffffff79a7 */ /* 0x000fe20008100407 */
[----:B------:R-:W-:Y:S01]  /*14f20*/  UIADD3 UR31, UR19, 0x60, URZ ;  /* 0x00000060131f7890 */ /* 0x000fe2000fffe03f */
[----:B------:R-:W-:Y:S11]  /*14f30*/  @!P2 BRA `(.L_x_213) ;  /* 0x000000000004a947 */ /* 0x000ff60003800000 */
[----:B------:R-:W-:Y:S01]  /*14f40*/  BPT.TRAP 0x1 ;  /* 0x000000040000795c */ /* 0x000fe20000300000 */
.L_x_213:
[----:B------:R-:W1:Y:S02]  /*14f50*/  SYNCS.PHASECHK.TRANS64.TRYWAIT P1, [UR5+0x344f0], R2 ;  /* 0x0344f002ff0075a7 */ /* 0x000e640008020145 */
[----:B-1----:R-:W-:Y:S05]  /*14f60*/  @!P1 BRA `(.L_x_214) ;  /* 0x0000005c009c9947 */ /* 0x002fea0003800000 */
.L_x_392:
[----:B------:R-:W-:Y:S04]  /*14f70*/  BSSY B0, `(.L_x_215) ;  /* 0x000000b000007945 */ /* 0x000fe80003800000 */
[----:B------:R-:W-:Y:S05]  /*14f80*/  @P0 BRA `(.L_x_216) ;  /* 0x0000000000240947 */ /* 0x000fea0003800000 */
[----:B------:R-:W-:Y:S01]  /*14f90*/  UIADD3 UR28, UR5, 0x32000, URZ ;  /* 0x00032000051c7890 */ /* 0x000fe2000fffe03f */
[----:B------:R-:W-:Y:S01]  /*14fa0*/  UMOV UR16, 0x0 ;  /* 0x0000000000107882 */ /* 0x000fe20000000000 */
[----:B------:R-:W-:Y:S01]  /*14fb0*/  UMOV UR17, 0x10000000 ;  /* 0x1000000000117882 */ /* 0x000fe20000000000 */
[----:B------:R-:W-:-:S06]  /*14fc0*/  UMOV UR30, UR18 ;  /* 0x00000012001e7c82 */ /* 0x000fcc0008000000 */
[----:B------:R1:W-:Y:S02]  /*14fd0*/  UTMALDG.2D [UR28], [UR8], desc[UR16] ;  /* 0x0000101c080075b4 */ /* 0x0003e40008009000 */
[----:B-1----:R-:W-:Y:S05]  /*14fe0*/  @!P2 BRA `(.L_x_217) ;  /* 0x000000000004a947 */ /* 0x002fea0003800000 */
[----:B------:R-:W-:Y:S01]  /*14ff0*/  BPT.TRAP 0x1 ;  /* 0x000000040000795c */ /* 0x000fe20000300000 */
.L_x_217:
[----:B--234-:R-:W1:Y:S02]  /*15000*/  LDC R3, c[0x0][0x828] ;  /* 0x00020a00ff037b82 */ /* 0x01ce640000000800 */
[----:B-1----:R1:W-:Y:S02]  /*15010*/  SYNCS.ARRIVE.TRANS64.RED.A0TR RZ, [UR5+0x344d0], R3 ;  /* 0x0344d003ffff79a7 */ /* 0x0023e40008300405 */
.L_x_216:
[----:B------:R-:W-:Y:S05]  /*15020*/  BSYNC B0 ;  /* 0x0000000000007941 */ /* 0x000fea0003800000 */
.L_x_215:
[----:B------:R-:W-:Y:S05]  /*15030*/  @!P2 BRA `(.L_x_218) ;  /* 0x000000000004a947 */ /* 0x000fea0003800000 */
[----:B------:R-:W-:Y:S01]  /*15040*/  BPT.TRAP 0x1 ;  /* 0x000000040000795c */ /* 0x000fe20000300000 */
.L_x_218:
[----:B------:R-:W-:Y:S01]  /*15050*/  SYNCS.ARRIVE.TRANS64.RED.A1T0 RZ, [UR14], RZ ;  /* 0x000000ffffff79a7 */ /* 0x000fe2000810040e */
[----:B------:R-:W-:Y:S05]  /*15060*/  @!P2 BRA `(.L_x_219) ;  /* 0x000000000004a947 */ /* 0x000fea0003800000 */
[----:B------:R-:W-:Y:S01]  /*15070*/  BPT.TRAP 0x1 ;  /* 0x000000040000795c */ /* 0x000fe20000300000 */
.L_x_219:
[----:B------:R-:W1:Y:S02]  /*15080*/  SYNCS.PHASECHK.TRANS64.TRYWAIT P1, [UR5+0x344f8], R2 ;  /* 0x0344f802ff0075a7 */ /* 0x000e640008020145 */
[----:B-1----:R-:W-:Y:S05]  /*15090*/  @!P1 BRA `(.L_x_220) ;  /* 0x0000005c00689947 */ /* 0x002fea0003800000 */
.L_x_393:
        /* <DEDUP_REMOVED lines=10> */
.L_x_223:
[----:B--234-:R-:W1:Y:S02]  /*15140*/  LDC R3, c[0x0][0x828] ;  /* 0x00020a00ff037b82 */ /* 0x01ce640000000800 */
[----:B-1----:R1:W-:Y:S02]  /*15150*/  SYNCS.ARRIVE.TRANS64.RED.A0TR RZ, [UR5+0x344d8], R3 ;  /* 0x0344d803ffff79a7 */ /* 0x0023e40008300405 */
.L_x_222:
[----:B------:R-:W-:Y:S05]  /*15160*/  BSYNC B0 ;  /* 0x0000000000007941 */ /* 0x000fea0003800000 */
.L_x_221:
[----:B------:R-:W-:Y:S05]  /*15170*/  @!P2 BRA `(.L_x_224) ;  /* 0x000000000004a947 */ /* 0x000fea0003800000 */
[----:B------:R-:W-:Y:S01]  /*15180*/  BPT.TRAP 0x1 ;  /* 0x000000040000795c */ /* 0x000fe20000300000 */
.L_x_224:
[----:B------:R-:W-:Y:S01]  /*15190*/  SYNCS.ARRIVE.TRANS64.RED.A1T0 RZ, [UR15], RZ ;  /* 0x000000ffffff79a7 */ /* 0x000fe2000810040f */
[----:B------:R-:W-:Y:S01]  /*151a0*/  UIADD3 UR23, UR19, 0x80, URZ ;  /* 0x0000008013177890 */ /* 0x000fe2000fffe03f */
[----:B------:R-:W-:Y:S11]  /*151b0*/  @!P2 BRA `(.L_x_225) ;  /* 0x000000000004a947 */ /* 0x000ff60003800000 */
[----:B------:R-:W-:Y:S01]  /*151c0*/  BPT.TRAP 0x1 ;  /* 0x000000040000795c */ /* 0x000fe20000300000 */
.L_x_225:
[----:B------:R-:W1:Y:S02]  /*151d0*/  SYNCS.PHASECHK.TRANS64.TRYWAIT P1, [UR5+0x344e0], R8 ;  /* 0x0344e008ff0075a7 */ /* 0x000e640008020145 */
[----:B-1----:R-:W-:Y:S05]  /*151e0*/  @!P1 BRA `(.L_x_226) ;  /* 0x0000005c002c9947 */ /* 0x002fea0003800000 */
.L_x_394:
        /* <DEDUP_REMOVED lines=9> */
.L_x_229:
[----:B--234-:R-:W1:Y:S02]  /*15280*/  LDC R3, c[0x0][0x828] ;  /* 0x00020a00ff037b82 */ /* 0x01ce640000000800 */
[----:B-1----:R1:W-:Y:S02]  /*15290*/  SYNCS.ARRIVE.TRANS64.RED.A0TR RZ, [UR5+0x344c0], R3 ;  /* 0x0344c003ffff79a7 */ /* 0x0023e40008300405 */
.L_x_228:
[----:B------:R-:W-:Y:S05]  /*152a0*/  BSYNC B0 ;  /* 0x0000000000007941 */ /* 0x000fea0003800000 */
.L_x_227:
[----:B------:R-:W-:Y:S05]  /*152b0*/  @!P2 BRA `(.L_x_230) ;  /* 0x000000000004a947 */ /* 0x000fea0003800000 */
[----:B------:R-:W-:Y:S01]  /*152c0*/  BPT.TRAP 0x1 ;  /* 0x000000040000795c */ /* 0x000fe20000300000 */
.L_x_230:
[----:B------:R-:W-:Y:S01]  /*152d0*/  SYNCS.ARRIVE.TRANS64.RED.A1T0 RZ, [UR6], RZ ;  /* 0x000000ffffff79a7 */ /* 0x000fe20008100406 */
[----:B------:R-:W-:Y:S05]  /*152e0*/  @!P2 BRA `(.L_x_231) ;  /* 0x000000000004a947 */ /* 0x000fea0003800000 */
[----:B------:R-:W-:Y:S01]  /*152f0*/  BPT.TRAP 0x1 ;  /* 0x000000040000795c */ /* 0x000fe20000300000 */
.L_x_231:
[----:B------:R-:W1:Y:S02]  /*15300*/  SYNCS.PHASECHK.TRANS64.TRYWAIT P1, [UR5+0x344e8], R8 ;  /* 0x0344e808ff0075a7 */ /* 0x000e640008020145 */
[----:B-1----:R-:W-:Y:S05]  /*15310*/  @!P1 BRA `(.L_x_232) ;  /* 0x0000005800f89947 */ /* 0x002fea0003800000 */
.L_x_395:
        /* <DEDUP_REMOVED lines=10> */
.L_x_235:
[----:B--234-:R-:W1:Y:S02]  /*153c0*/  LDC R3, c[0x0][0x828] ;  /* 0x00020a00ff037b82 */ /* 0x01ce640000000800 */
[----:B-1----:R1:W-:Y:S02]  /*153d0*/  SYNCS.ARRIVE.TRANS64.RED.A0TR RZ, [UR5+0x344c8], R3 ;  /* 0x0344c803ffff79a7 */ /* 0x0023e40008300405 */
.L_x_234:
[----:B------:R-:W-:Y:S05]  /*153e0*/  BSYNC B0 ;  /* 0x0000000000007941 */ /* 0x000fea0003800000 */
.L_x_233:
[----:B------:R-:W-:Y:S05]  /*153f0*/  @!P2 BRA `(.L_x_236) ;  /* 0x000000000004a947 */ /* 0x000fea0003800000 */
[----:B------:R-:W-:Y:S01]  /*15400*/  BPT.TRAP 0x1 ;  /* 0x000000040000795c */ /* 0x000fe20000300000 */
.L_x_236:
[----:B------:R-:W-:Y:S01]  /*15410*/  SYNCS.ARRIVE.TRANS64.RED.A1T0 RZ, [UR7], RZ ;  /* 0x000000ffffff79a7 */ /* 0x000fe20008100407 */
[----:B------:R-:W-:Y:S01]  /*15420*/  UIADD3 UR31, UR19, 0xa0, URZ ;  /* 0x000000a0131f7890 */ /* 0x000fe2000fffe03f */
[----:B------:R-:W-:Y:S11]  /*15430*/  @!P2 BRA `(.L_x_237) ;  /* 0x000000000004a947 */ /* 0x000ff60003800000 */
[----:B------:R-:W-:Y:S01]  /*15440*/  BPT.TRAP 0x1 ;  /* 0x000000040000795c */ /* 0x000fe20000300000 */
.L_x_237:
[----:B------:R-:W1:Y:S02]  /*15450*/  SYNCS.PHASECHK.TRANS64.TRYWAIT P1, [UR5+0x344f0], R8 ;  /* 0x0344f008ff0075a7 */ /* 0x000e640008020145 */
[----:B-1----:R-:W-:Y:S05]  /*15460*/  @!P1 BRA `(.L_x_238) ;  /* 0x0000005800bc9947 */ /* 0x002fea0003800000 */
.L_x_396:
        /* <DEDUP_REMOVED lines=9> */
.L_x_241:
[----:B--234-:R-:W1:Y:S02]  /*15500*/  LDC R3, c[0x0][0x828] ;  /* 0x00020a00ff037b82 */ /* 0x01ce640000000800 */
[----:B-1----:R1:W-:Y:S02]  /*15510*/  SYNCS.ARRIVE.TRANS64.RED.A0TR RZ, [UR5+0x344d0], R3 ;  /* 0x0344d003ffff79a7 */ /* 0x0023e40008300405 */
.L_x_240:
[----:B------:R-:W-:Y:S05]  /*15520*/  BSYNC B0 ;  /* 0x0000000000007941 */ /* 0x000fea0003800000 */
.L_x_239:
[----:B------:R-:W-:Y:S05]  /*15530*/  @!P2 BRA `(.L_x_242) ;  /* 0x000000000004a947 */ /* 0x000fea0003800000 */
[----:B------:R-:W-:Y:S01]  /*15540*/  BPT.TRAP 0x1 ;  /* 0x000000040000795c */ /* 0x000fe20000300000 */
.L_x_242:
[----:B------:R-:W-:Y:S01]  /*15550*/  SYNCS.ARRIVE.TRANS64.RED.A1T0 RZ, [UR14], RZ ;  /* 0x000000ffffff79a7 */ /* 0x000fe2000810040e */
[----:B------:R-:W-:Y:S05]  /*15560*/  @!P2 BRA `(.L_x_243) ;  /* 0x000000000004a947 */ /* 0x000fea0003800000 */
[----:B------:R-:W-:Y:S01]  /*15570*/  BPT.TRAP 0x1 ;  /* 0x000000040000795c */ /* 0x000fe20000300000 */
.L_x_243:
[----:B------:R-:W1:Y:S02]  /*15580*/  SYNCS.PHASECHK.TRANS64.TRYWAIT P1, [UR5+0x344f8], R8 ;  /* 0x0344f808ff0075a7 */ /* 0x000e640008020145 */
[----:B-1----:R-:W-:Y:S05]  /*15590*/  @!P1 BRA `(.L_x_244) ;  /* 0x0000005800889947 */ /* 0x002fea0003800000 */
.L_x_397:
        /* <DEDUP_REMOVED lines=10> */
.L_x_247:
[----:B--234-:R-:W1:Y:S02]  /*15640*/  LDC R3, c[0x0][0x828] ;  /* 0x00020a00ff037b82 */ /* 0x01ce640000000800 */
[----:B-1----:R1:W-:Y:S02]  /*15650*/  SYNCS.ARRIVE.TRANS64.RED.A0TR RZ, [UR5+0x344d8], R3 ;  /* 0x0344d803ffff79a7 */ /* 0x0023e40008300405 */
.L_x_246:
[----:B------:R-:W-:Y:S05]  /*15660*/  BSYNC B0 ;  /* 0x0000000000007941 */ /* 0x000fea0003800000 */
.L_x_245:
[----:B------:R-:W-:Y:S05]  /*15670*/  @!P2 BRA `(.L_x_248) ;  /* 0x000000000004a947 */ /* 0x000fea0003800000 */
[----:B------:R-:W-:Y:S01]  /*15680*/  BPT.TRAP 0x1 ;  /* 0x000000040000795c */ /* 0x000fe20000300000 */
.L_x_248:
[----:B------:R-:W-:Y:S01]  /*15690*/  SYNCS.ARRIVE.TRANS64.RED.A1T0 RZ, [UR15], RZ ;  /* 0x000000ffffff79a7 */ /* 0x000fe2000810040f */
[----:B------:R-:W-:Y:S01]  /*156a0*/  UIADD3 UR23, UR19, 0xc0, URZ ;  /* 0x000000c013177890 */ /* 0x000fe2000fffe03f */
[----:B------:R-:W-:Y:S11]  /*156b0*/  @!P2 BRA `(.L_x_249) ;  /* 0x000000000004a947 */ /* 0x000ff60003800000 */
[----:B------:R-:W-:Y:S01]  /*156c0*/  BPT.TRAP 0x1 ;  /* 0x000000040000795c */ /* 0x000fe20000300000 */
.L_x_249:
[----:B------:R-:W1:Y:S02]  /*156d0*/  SYNCS.PHASECHK.TRANS64.TRYWAIT P1, [UR5+0x344e0], R2 ;  /* 0x0344e002ff0075a7 */ /* 0x000e640008020145 */
[----:B-1----:R-:W-:Y:S05]  /*156e0*/  @!P1 BRA `(.L_x_250) ;  /* 0x00000058004c9947 */ /* 0x002fea0003800000 */
.L_x_398:
        /* <DEDUP_REMOVED lines=9> */
.L_x_253:
[----:B--234-:R-:W1:Y:S02]  /*15780*/  LDC R3, c[0x0][0x828] ;  /* 0x00020a00ff037b82 */ /* 0x01ce640000000800 */
[----:B-1----:R1:W-:Y:S02]  /*15790*/  SYNCS.ARRIVE.TRANS64.RED.A0TR RZ, [UR5+0x344c0], R3 ;  /* 0x0344c003ffff79a7 */ /* 0x0023e40008300405 */
.L_x_252:
[----:B------:R-:W-:Y:S05]  /*157a0*/  BSYNC B0 ;  /* 0x0000000000007941 */ /* 0x000fea0003800000 */
.L_x_251:
[----:B------:R-:W-:Y:S05]  /*157b0*/  @!P2 BRA `(.L_x_254) ;  /* 0x000000000004a947 */ /* 0x000fea0003800000 */
[----:B------:R-:W-:Y:S01]  /*157c0*/  BPT.TRAP 0x1 ;  /* 0x000000040000795c */ /* 0x000fe20000300000 */
.L_x_254:
[----:B------:R-:W-:Y:S01]  /*157d0*/  SYNCS.ARRIVE.TRANS64.RED.A1T0 RZ, [UR6], RZ ;  /* 0x000000ffffff79a7 */ /* 0x000fe20008100406 */
[----:B------:R-:W-:Y:S05]  /*157e0*/  @!P2 BRA `(.L_x_255) ;  /* 0x000000000004a947 */ /* 0x000fea0003800000 */
[----:B------:R-:W-:Y:S01]  /*157f0*/  BPT.TRAP 0x1 ;  /* 0x000000040000795c */ /* 0x000fe20000300000 */
.L_x_255:
[----:B------:R-:W1:Y:S02]  /*15800*/  SYNCS.PHASECHK.TRANS64.TRYWAIT P1, [UR5+0x344e8], R2 ;  /* 0x0344e802ff0075a7 */ /* 0x000e640008020145 */
[----:B-1----:R-:W-:Y:S05]  /*15810*/  @!P1 BRA `(.L_x_256) ;  /* 0x0000005800189947 */ /* 0x002fea0003800000 */
.L_x_399:
        /* <DEDUP_REMOVED lines=10> */
.L_x_259:
[----:B--234-:R-:W1:Y:S02]  /*158c0*/  LDC R3, c[0x0][0x828] ;  /* 0x00020a00ff037b82 */ /* 0x01ce640000000800 */
[----:B-1----:R1:W-:Y:S02]  /*158d0*/  SYNCS.ARRIVE.TRANS64.RED.A0TR RZ, [UR5+0x344c8], R3 ;  /* 0x0344c803ffff79a7 */ /* 0x0023e40008300405 */
.L_x_258:
[----:B------:R-:W-:Y:S05]  /*158e0*/  BSYNC B0 ;  /* 0x0000000000007941 */ /* 0x000fea0003800000 */
.L_x_257:
[----:B------:R-:W-:Y:S05]  /*158f0*/  @!P2 BRA `(.L_x_260) ;  /* 0x000000000004a947 */ /* 0x000fea0003800000 */
[----:B------:R-:W-:Y:S01]  /*15900*/  BPT.TRAP 0x1 ;  /* 0x000000040000795c */ /* 0x000fe20000300000 */
.L_x_260:
[----:B------:R-:W-:Y:S01]  /*15910*/  SYNCS.ARRIVE.TRANS64.RED.A1T0 RZ, [UR7], RZ ;  /* 0x000000ffffff79a7 */ /* 0x000fe20008100407 */
[----:B------:R-:W-:Y:S01]  /*15920*/  UIADD3 UR19, UR19, 0xe0, URZ ;  /* 0x000000e013137890 */ /* 0x000fe2000fffe03f */
[----:B------:R-:W-:Y:S11]  /*15930*/  @!P2 BRA `(.L_x_261) ;  /* 0x000000000004a947 */ /* 0x000ff60003800000 */
[----:B------:R-:W-:Y:S01]  /*15940*/  BPT.TRAP 0x1 ;  /* 0x000000040000795c */ /* 0x000fe20000300000 */
.L_x_261:
[----:B------:R-:W1:Y:S02]  /*15950*/  SYNCS.PHASECHK.TRANS64.TRYWAIT P1, [UR5+0x344f0], R2 ;  /* 0x0344f002ff0075a7 */ /* 0x000e640008020145 */
[----:B-1----:R-:W-:Y:S05]  /*15960*/  @!P1 BRA `(.L_x_262) ;  /* 0x0000005400dc9947 */ /* 0x002fea0003800000 */
.L_x_400:
        /* <DEDUP_REMOVED lines=9> */
.L_x_265:
[----:B--234-:R-:W1:Y:S02]  /*15a00*/  LDC R3, c[0x0][0x828] ;  /* 0x00020a00ff037b82 */ /* 0x01ce640000000800 */
[----:B-1----:R1:W-:Y:S02]  /*15a10*/  SYNCS.ARRIVE.TRANS64.RED.A0TR RZ, [UR5+0x344d0], R3 ;  /* 0x0344d003ffff79a7 */ /* 0x0023e40008300405 */
.L_x_264:
[----:B------:R-:W-:Y:S05]  /*15a20*/  BSYNC B0 ;  /* 0x0000000000007941 */ /* 0x000fea0003800000 */
.L_x_263:
[----:B------:R-:W-:Y:S05]  /*15a30*/  @!P2 BRA `(.L_x_266) ;  /* 0x000000000004a947 */ /* 0x000fea0003800000 */
[----:B------:R-:W-:Y:S01]  /*15a40*/  BPT.TRAP 0x1 ;  /* 0x000000040000795c */ /* 0x000fe20000300000 */
.L_x_266:
[----:B------:R-:W-:Y:S01]  /*15a50*/  SYNCS.ARRIVE.TRANS64.RED.A1T0 RZ, [UR14], RZ ;  /* 0x000000ffffff79a7 */ /* 0x000fe2000810040e */
[----:B------:R-:W-:Y:S05]  /*15a60*/  @!P2 BRA `(.L_x_267) ;  /* 0x000000000004a947 */ /* 0x000fea0003800000 */
[----:B------:R-:W-:Y:S01]  /*15a70*/  BPT.TRAP 0x1 ;  /* 0x000000040000795c */ /* 0x000fe20000300000 */
.L_x_267:
[----:B------:R-:W1:Y:S02]  /*15a80*/  SYNCS.PHASECHK.TRANS64.TRYWAIT P1, [UR5+0x344f8], R2 ;  /* 0x0344f802ff0075a7 */ /* 0x000e640008020145 */
[----:B-1----:R-:W-:Y:S05]  /*15a90*/  @!P1 BRA `(.L_x_268) ;  /* 0x0000005400a89947 */ /* 0x002fea0003800000 */
.L_x_401:
[----:B------:R-:W-:Y:S04]  /*15aa0*/  BSSY B0, `(.L_x_269) ;  /* 0x000000d000007945 */ /* 0x000fe80003800000 */
[----:B------:R-:W-:Y:S05]  /*15ab0*/  @P0 BRA `(.L_x_270) ;  /* 0x00000000002c0947 */ /* 0x000fea0003800000 */
[----:B------:R-:W-:Y:S02]  /*15ac0*/  UIADD3 UR22, UR18, 0x40, URZ ;  /* 0x0000004012167890 */ /* 0x000fe4000fffe03f */
[----:B------:R-:W-:Y:S01]  /*15ad0*/  UIADD3 UR20, UR5, 0x33000, URZ ;  /* 0x0003300005147890 */ /* 0x000fe2000fffe03f */
[----:B------:R-:W-:Y:S01]  /*15ae0*/  UMOV UR6, 0x0 ;  /* 0x0000000000067882 */ /* 0x000fe20000000000 */
[----:B------:R-:W-:Y:S01]  /*15af0*/  UMOV UR7, 0x10000000 ;  /* 0x1000000000077882 */ /* 0x000fe20000000000 */
[----:B------:R-:W-:Y:S01]  /*15b00*/  UMOV UR21, UR33 ;  /* 0x0000002100157c82 */ /* 0x000fe20008000000 */
[----:B------:R-:W-:-:S05]  /*15b10*/  UMOV UR23, UR19 ;  /* 0x0000001300177c82 */ /* 0x000fca0008000000 */
[----:B------:R1:W-:Y:S02]  /*15b20*/  UTMALDG.2D [UR20], [UR8], desc[UR6] ;  /* 0x00000614080075b4 */ /* 0x0003e40008009000 */
[----:B-1----:R-:W-:Y:S05]  /*15b30*/  @!P2 BRA `(.L_x_271) ;  /* 0x000000000004a947 */ /* 0x002fea0003800000 */
[----:B------:R-:W-:Y:S01]  /*15b40*/  BPT.TRAP 0x1 ;  /* 0x000000040000795c */ /* 0x000fe20000300000 */
.L_x_271:
[----:B------:R-:W1:Y:S02]  /*15b50*/  LDC R2, c[0x0][0x828] ;  /* 0x00020a00ff027b82 */ /* 0x000e640000000800 */
[----:B-1----:R1:W-:Y:S02]  /*15b60*/  SYNCS.ARRIVE.TRANS64.RED.A0TR RZ, [UR5+0x344d8], R2 ;  /* 0x0344d802ffff79a7 */ /* 0x0023e40008300405 */
.L_x_270:
[----:B------:R-:W-:Y:S05]  /*15b70*/  BSYNC B0 ;  /* 0x0000000000007941 */ /* 0x000fea0003800000 */
.L_x_269:
[----:B------:R-:W-:Y:S05]  /*15b80*/  @!P2 BRA `(.L_x_272) ;  /* 0x000000000004a947 */ /* 0x000fea0003800000 */
[----:B------:R-:W-:Y:S01]  /*15b90*/  BPT.TRAP 0x1 ;  /* 0x000000040000795c */ /* 0x000fe20000300000 */
.L_x_272:
[----:B------:R-:W-:Y:S01]  /*15ba0*/  ISETP.NE.AND P0, PT, R7, RZ, PT ;  /* 0x000000ff0700720c */ /* 0x000fe20003f05270 */
[----:B------:R-:W-:Y:S01]  /*15bb0*/  SYNCS.ARRIVE.TRANS64.RED.A1T0 RZ, [UR15], RZ ;  /* 0x000000ffffff79a7 */ /* 0x000fe2000810040f */
[CC--:B------:R-:W-:Y:S02]  /*15bc0*/  ISETP.NE.AND P3, PT, R18.reuse, R6.reuse, PT ;  /* 0x000000061200720c */ /* 0x0c0fe40003f65270 */
[----:B------:R-:W-:-:S13]  /*15bd0*/  ISETP.EQ.OR P0, PT, R18, R6, !P0 ;  /* 0x000000061200720c */ /* 0x000fda0004702670 */
[----:B------:R-:W-:Y:S05]  /*15be0*/  @P0 BRA `(.L_x_273) ;  /* 0x0000000400040947 */ /* 0x000fea0003800000 */
[----:B------:R-:W-:Y:S01]  /*15bf0*/  ELECT P0, URZ, PT ;  /* 0x00000000003f782f */ /* 0x000fe20003800000 */
[----:B------:R-:W-:-:S12]  /*15c00*/  BSSY B0, `(.L_x_274) ;  /* 0x0000032000007945 */ /* 0x000fd80003800000 */
[----:B------:R-:W-:Y:S05]  /*15c10*/  @!P0 BRA `(.L_x_275) ;  /* 0x0000000000c08947 */ /* 0x000fea0003800000 */
[----:B-1234-:R-:W1:Y:S08]  /*15c20*/  LDC.64 R2, c[0x0][0x290] ;  /* 0x0000a400ff027b82 */ /* 0x01ee700000000a00 */
[----:B------:R-:W2:Y:S08]  /*15c30*/  LDC.64 R10, c[0x0][0x808] ;  /* 0x00020200ff0a7b82 */ /* 0x000eb00000000a00 */
[----:B------:R-:W3:Y:S01]  /*15c40*/  LDC.64 R14, c[0x0][0x810] ;  /* 0x00020400ff0e7b82 */ /* 0x000ee20000000a00 */
[----:B-1----:R-:W-:-:S05]  /*15c50*/  IMAD.WIDE R2, R6, 0xc, R2 ;  /* 0x0000000c06027825 */ /* 0x002fca00078e0202 */
[----:B------:R1:W5:Y:S04]  /*15c60*/  LDG.E R12, desc[UR38][R2.64] ;  /* 0x00000026020c7981 */ /* 0x000368000c1e1900 */
[----:B-----5:R1:W5:Y:S01]  /*15c70*/  LDG.E R13, desc[UR38][R2.64+0x4] ;  /* 0x00000426020d7981 */ /* 0x020362000c1e1900 */
[----:B--2---:R-:W-:Y:S02]  /*15c80*/  ISETP.NE.U32.AND P0, PT, R10, RZ, PT ;  /* 0x000000ff0a00720c */ /* 0x004fe40003f05070 */
[----:B------:R-:W-:Y:S02]  /*15c90*/  SHF.R.S32.HI R9, RZ, 0x1f, R6 ;  /* 0x0000001fff097819 */ /* 0x000fe40000011406 */
[----:B------:R-:W-:Y:S02]  /*15ca0*/  ISETP.NE.AND.EX P0, PT, R11, RZ, PT, P0 ;  /* 0x000000ff0b00720c */ /* 0x000fe40003f05300 */
[----:B---3--:R-:W-:-:S04]  /*15cb0*/  ISETP.NE.U32.AND P1, PT, R14, RZ, PT ;  /* 0x000000ff0e00720c */ /* 0x008fc80003f25070 */
[----:B------:R-:W-:-:S07]  /*15cc0*/  ISETP.NE.AND.EX P1, PT, R15, RZ, PT, P1 ;  /* 0x000000ff0f00720c */ /* 0x000fce0003f25310 */
[----:B-1----:R-:W-:Y:S06]  /*15cd0*/  @!P0 BRA `(.L_x_276) ;  /* 0x0000000000108947 */ /* 0x002fec0003800000 */
[----:B------:R-:W-:-:S04]  /*15ce0*/  LEA R2, P0, R6, R10, 0x3 ;  /* 0x0000000a06027211 */ /* 0x000fc800078018ff */
[----:B------:R-:W-:-:S06]  /*15cf0*/  LEA.HI.X R3, R6, R11, R9, 0x3, P0 ;  /* 0x0000000b06037211 */ /* 0x000fcc00000f1c09 */
[----:B------:R-:W2:Y:S04]  /*15d00*/  LDG.E.64 R2, desc[UR38][R2.64] ;  /* 0x0000002602027981 */ /* 0x000ea8000c1e1b00 */
[----:B--2---:R1:W-:Y:S02]  /*15d10*/  STS.64 [UR4], R2 ;  /* 0x00000002ff007988 */ /* 0x0043e40008000a04 */
.L_x_276:
[----:B------:R-:W-:Y:S05]  /*15d20*/  @!P1 BRA `(.L_x_275) ;  /* 0x00000000007c9947 */ /* 0x000fea0003800000 */
[----:B-1----:R-:W-:-:S04]  /*15d30*/  LEA R2, P0, R6, R14, 0x3 ;  /* 0x0000000e06027211 */ /* 0x002fc800078018ff */
[----:B------:R-:W-:Y:S02]  /*15d40*/  LEA.HI.X R3, R6, R15, R9, 0x3, P0 ;  /* 0x0000000f06037211 */ /* 0x000fe400000f1c09 */
[----:B------:R-:W1:Y:S04]  /*15d50*/  LDS R9, [UR4+0x1c] ;  /* 0x00001c04ff097984 */ /* 0x000e680008000800 */
[----:B------:R-:W2:Y:S01]  /*15d60*/  LDG.E.64 R2, desc[UR38][R2.64] ;  /* 0x0000002602027981 */ /* 0x000ea2000c1e1b00 */
[----:B------:R-:W-:Y:S01]  /*15d70*/  MOV R18, UR4 ;  /* 0x0000000400127c02 */ /* 0x000fe20008000f00 */
[----:B-----5:R-:W-:Y:S01]  /*15d80*/  VIADD R13, R13, 0xffffffff ;  /* 0xffffffff0d0d7836 */ /* 0x020fe20000000000 */
[----:B------:R-:W-:Y:S02]  /*15d90*/  IADD3 R12, R12, -0x1, RZ ;  /* 0xffffffff0c0c7810 */ /* 0x000fe40007ffe0ff */
[----:B------:R-:W-:-:S02]  /*15da0*/  CS2R R14, SRZ ;  /* 0x00000000000e7805 */ /* 0x000fc4000001ff00 */
[----:B------:R-:W-:Y:S01]  /*15db0*/  SHF.R.U64 R18, R18, 0x4, RZ ;  /* 0x0000000412127819 */ /* 0x000fe200000012ff */
[----:B------:R-:W-:Y:S04]  /*15dc0*/  STS [UR4+0x30], RZ ;  /* 0x000030ffff007988 */ /* 0x000fe80008000804 */
[----:B------:R-:W-:Y:S04]  /*15dd0*/  STS.128 [UR4+0x20], R12 ;  /* 0x0000200cff007988 */ /* 0x000fe80008000c04 */
        /* <DEDUP_REMOVED lines=10> */
[----:B------:R-:W-:Y:S04]  /*15e80*/  STS [UR4+0x1c], R9 ;  /* 0x00001c09ff007988 */ /* 0x000fe80008000804 */
[----:B------:R-:W1:Y:S02]  /*15e90*/  LDS R10, [UR4+0x1c] ;  /* 0x00001c04ff0a7984 */ /* 0x000e640008000800 */
[----:B-1----:R-:W-:-:S05]  /*15ea0*/  LOP3.LUT R10, R10, 0xf0, RZ, 0xb8, !PT ;  /* 0x000000f00a0a7812 */ /* 0x002fca00078eb8ff */
[----:B------:R-:W-:Y:S04]  /*15eb0*/  STS [UR4+0x1c], R10 ;  /* 0x00001c0aff007988 */ /* 0x000fe80008000804 */
[----:B------:R-:W1:Y:S02]  /*15ec0*/  LDS R11, [UR4+0x1c] ;  /* 0x00001c04ff0b7984 */ /* 0x000e640008000800 */
[----:B-1----:R-:W-:-:S05]  /*15ed0*/  LOP3.LUT R19, R11, 0xf00, RZ, 0xb8, !PT ;  /* 0x00000f000b137812 */ /* 0x002fca00078eb8ff */
[----:B------:R-:W-:Y:S04]  /*15ee0*/  STS.64 [UR4+0x18], R18 ;  /* 0x00001812ff007988 */ /* 0x000fe80008000a04 */
[----:B------:R-:W1:Y:S02]  /*15ef0*/  LDS R11, [UR4+0x1c] ;  /* 0x00001c04ff0b7984 */ /* 0x000e640008000800 */
[----:B-1----:R-:W-:-:S05]  /*15f00*/  LOP3.LUT R2, R11, 0xf000, RZ, 0xb8, !PT ;  /* 0x0000f0000b027812 */ /* 0x002fca00078eb8ff */
[----:B------:R1:W-:Y:S02]  /*15f10*/  STS [UR4+0x1c], R2 ;  /* 0x00001c02ff007988 */ /* 0x0003e40008000804 */
.L_x_275:
[----:B------:R-:W-:Y:S05]  /*15f20*/  BSYNC B0 ;  /* 0x0000000000007941 */ /* 0x000fea0003800000 */
.L_x_274:
[----:B-1----:R-:W1:Y:S01]  /*15f30*/  S2R R2, SR_LANEID ;  /* 0x0000000000027919 */ /* 0x002e620000000000 */
[----:B------:R-:W-:Y:S01]  /*15f40*/  NOP ;  /* 0x0000000000007918 */ /* 0x000fe20000000000 */
[----:B------:R-:W-:Y:S01]  /*15f50*/  ELECT P0, URZ, PT ;  /* 0x00000000003f782f */ /* 0x000fe20003800000 */
[----:B------:R-:W-:Y:S01]  /*15f60*/  BSSY B0, `(.L_x_277) ;  /* 0x0000008000007945 */ /* 0x000fe20003800000 */
[----:B-1----:R-:W-:-:S04]  /*15f70*/  SHF.L.U32 R10, R2, 0x2, RZ ;  /* 0x00000002020a7819 */ /* 0x002fc800000006ff */
[----:B------:R-:W-:Y:S01]  /*15f80*/  IADD3 R2, P1, R10, UR8, RZ ;  /* 0x000000080a027c10 */ /* 0x000fe2000ff3e0ff */
[----:B------:R1:W1:Y:S04]  /*15f90*/  LDS R9, [R10+UR4] ;  /* 0x000000040a097984 */ /* 0x0002680008000800 */
[----:B--234-:R-:W-:Y:S02]  /*15fa0*/  IMAD.X R3, RZ, RZ, UR9, P1 ;  /* 0x00000009ff037e24 */ /* 0x01cfe400088e06ff */
[----:B------:R-:W-:Y:S06]  /*15fb0*/  @!P0 BRA `(.L_x_278) ;  /* 0x0000000000088947 */ /* 0x000fec0003800000 */
[----:B------:R0:W-:Y:S01]  /*15fc0*/  UTMACMDFLUSH ;  /* 0x00000000000079b7 */ /* 0x0001e20000000000 */
[----:B------:R-:W-:-:S04]  /*15fd0*/  DEPBAR.LE SB0, 0x0 ;  /* 0x000080000000791a */ /* 0x000fc80000000000 */
.L_x_278:
[----:B------:R-:W-:Y:S05]  /*15fe0*/  BSYNC B0 ;  /* 0x0000000000007941 */ /* 0x000fea0003800000 */
.L_x_277:
[----:B-1----:R1:W5:Y:S02]  /*15ff0*/  ATOMG.E.EXCH.STRONG.GPU PT, RZ, [R2], R9 ;  /* 0x0000000902ff73a8 */ /* 0x00236400041ee100 */
.L_x_273:
[----:B-1----:R-:W2:Y:S01]  /*16000*/  LDL.LU R2, [R1+0x200] ;  /* 0x0002000001027983 */ /* 0x002ea20000300800 */
[----:B------:R-:W-:Y:S01]  /*16010*/  ISETP.NE.AND P1, PT, R7, RZ, PT ;  /* 0x000000ff0700720c */ /* 0x000fe20003f25270 */
[----:B------:R-:W-:Y:S01]  /*16020*/  IMAD.MOV.U32 R16, RZ, RZ, R4 ;  /* 0x000000ffff107224 */ /* 0x000fe200078e0004 */
[----:B------:R-:W-:Y:S01]  /*16030*/  MOV R17, R5 ;  /* 0x0000000500117202 */ /* 0x000fe20000000f00 */
[----:B------:R-:W-:Y:S01]  /*16040*/  IMAD.MOV.U32 R18, RZ, RZ, R6 ;  /* 0x000000ffff127224 */ /* 0x000fe200078e0006 */
[----:B--234-:R-:W-:Y:S02]  /*16050*/  IADD3 R3, R2, 0x1, RZ ;  /* 0x0000000102037810 */ /* 0x01cfe40007ffe0ff */
[----:B------:R-:W-:Y:S02]  /*16060*/  SEL R2, RZ, 0x1, !P3 ;  /* 0x00000001ff027807 */ /* 0x000fe40005800000 */
[----:B------:R-:W-:-:S04]  /*16070*/  ISETP.NE.AND P0, PT, R3, 0x8, PT ;  /* 0x000000080300780c */ /* 0x000fc80003f05270 */
[----:B------:R-:W-:Y:S02]  /*16080*/  SEL R3, R3, RZ, P0 ;  /* 0x000000ff03037207 */ /* 0x000fe40000000000 */
[----:B------:R-:W-:-:S03]  /*16090*/  SEL R9, RZ, 0x1, P0 ;  /* 0x00000001ff097807 */ /* 0x000fc60000000000 */
[----:B------:R1:W-:Y:S01]  /*160a0*/  STL [R1+0x200], R3 ;  /* 0x0002000301007387 */ /* 0x0003e20000100800 */
[----:B------:R-:W-:Y:S01]  /*160b0*/  LOP3.LUT R0, R0, R9, RZ, 0x3c, !PT ;  /* 0x0000000900007212 */ /* 0x000fe200078e3cff */
[----:B------:R-:W-:Y:S06]  /*160c0*/  @P1 BRA `(.L_x_279) ;  /* 0xffffffe000a81947 */ /* 0x000fec000383ffff */
[----:B-----5:R-:W-:Y:S01]  /*160d0*/  ELECT P0, URZ, PT ;  /* 0x00000000003f782f */ /* 0x020fe20003800000 */
[----:B------:R-:W-:-:S12]  /*160e0*/  BSSY B0, `(.L_x_280) ;  /* 0x0000017000007945 */ /* 0x000fd80003800000 */
[----:B------:R-:W-:Y:S05]  /*160f0*/  @!P0 BRA `(.L_x_281) ;  /* 0x0000000000548947 */ /* 0x000fea0003800000 */
[----:B------:R-:W-:Y:S05]  /*16100*/  @!P2 BRA `(.L_x_282) ;  /* 0x000000000004a947 */ /* 0x000fea0003800000 */
[----:B------:R-:W-:Y:S01]  /*16110*/  BPT.TRAP 0x1 ;  /* 0x000000040000795c */ /* 0x000fe20000300000 */
.L_x_282:
[----:B------:R-:W2:Y:S02]  /*16120*/  SYNCS.PHASECHK.TRANS64.TRYWAIT P0, [UR5+0x344e0], R8 ;  /* 0x0344e008ff0075a7 */ /* 0x000ea40008000145 */
[----:B--2---:R-:W-:Y:S05]  /*16130*/  @!P0 BRA `(.L_x_283) ;  /* 0x0000005000188947 */ /* 0x004fea0003800000 */
.L_x_402:
[----:B------:R-:W-:Y:S05]  /*16140*/  @!P2 BRA `(.L_x_284) ;  /* 0x000000000004a947 */ /* 0x000fea0003800000 */
[----:B------:R-:W-:Y:S01]  /*16150*/  BPT.TRAP 0x1 ;  /* 0x000000040000795c */ /* 0x000fe20000300000 */
.L_x_284:
[----:B------:R-:W2:Y:S02]  /*16160*/  SYNCS.PHASECHK.TRANS64.TRYWAIT P0, [UR5+0x344e8], R8 ;  /* 0x0344e808ff0075a7 */ /* 0x000ea40008000145 */
[----:B--2---:R-:W-:Y:S05]  /*16170*/  @!P0 BRA `(.L_x_285) ;  /* 0x0000005000208947 */ /* 0x004fea0003800000 */
.L_x_403:
[----:B------:R-:W-:Y:S05]  /*16180*/  @!P2 BRA `(.L_x_286) ;  /* 0x000000000004a947 */ /* 0x000fea0003800000 */
[----:B------:R-:W-:Y:S01]  /*16190*/  BPT.TRAP 0x1 ;  /* 0x000000040000795c */ /* 0x000fe20000300000 */
.L_x_286:
[----:B------:R-:W2:Y:S02]  /*161a0*/  SYNCS.PHASECHK.TRANS64.TRYWAIT P0, [UR5+0x344f0], R8 ;  /* 0x0344f008ff0075a7 */ /* 0x000ea40008000145 */
[----:B--2---:R-:W-:Y:S05]  /*161b0*/  @!P0 BRA `(.L_x_287) ;  /* 0x0000005000288947 */ /* 0x004fea0003800000 */
.L_x_404:
[----:B------:R-:W-:Y:S05]  /*161c0*/  @!P2 BRA `(.L_x_288) ;  /* 0x000000000004a947 */ /* 0x000fea0003800000 */
[----:B------:R-:W-:Y:S01]  /*161d0*/  BPT.TRAP 0x1 ;  /* 0x000000040000795c */ /* 0x000fe20000300000 */
.L_x_288:
[----:B------:R-:W-:-:S04]  /*161e0*/  MOV R0, 0x1 ;  /* 0x0000000100007802 */ /* 0x000fc80000000f00 */
[----:B------:R-:W-:-:S07]  /*161f0*/  SHF.L.U32 R0, R0, 0x1f, RZ ;  /* 0x0000001f00007819 */ /* 0x000fce00000006ff */
.L_x_289:
[----:B-1----:R-:W-:-:S04]  /*16200*/  IMAD.U32 R3, RZ, RZ, UR5 ;  /* 0x00000005ff037e24 */ /* 0x002fc8000f8e00ff */
[----:B------:R1:W2:Y:S03]  /*16210*/  SYNCS.PHASECHK.TRANS64.TRYWAIT P0, [R3+URZ+0x344f8], R0 ;  /* 0x0344f800030075a7 */ /* 0x0002a6000800017f */
[----:B--2---:R-:W-:Y:S05]  /*16220*/  @!P0 NANOSLEEP.SYNCS 0x989680 ;  /* 0x009896800000895d */ /* 0x004fea0003900000 */
[----:B------:R-:W2:Y:S02]  /*16230*/  @!P0 SYNCS.PHASECHK.TRANS64 P0, [R3+URZ+0x344f8], R0 ;  /* 0x0344f800030085a7 */ /* 0x000ea4000800007f */
[----:B--2---:R-:W-:Y:S05]  /*16240*/  @!P0 BRA `(.L_x_289) ;  /* 0xfffffffc00ec8947 */ /* 0x004fea000383ffff */
.L_x_281:
[----:B------:R-:W-:Y:S05]  /*16250*/  BSYNC B0 ;  /* 0x0000000000007941 */ /* 0x000fea0003800000 */
.L_x_280:
[----:B------:R-:W-:Y:S05]  /*16260*/  EXIT ;  /* 0x000000000000794d */ /* 0x000fea0003800000 */
.L_x_162:
[----:B------:R-:W1:Y:S01]  /*16270*/  S2UR UR4, SR_CTAID.Y ;  /* 0x00000000000479c3 */ /* 0x000e620000002600 */
[----:B------:R-:W3:Y:S01]  /*16280*/  S2R R0, SR_LANEID ;  /* 0x0000000000007919 */ /* 0x000ee20000000000 */
[----:B------:R-:W-:Y:S01]  /*16290*/  ELECT P0, URZ, PT ;  /* 0x00000000003f782f */ /* 0x000fe20003800000 */
[----:B------:R-:W-:Y:S01]  /*162a0*/  BSSY B0, `(.L_x_290) ;  /* 0x000003b000007945 */ /* 0x000fe20003800000 */
[----:B------:R-:W-:Y:S01]  /*162b0*/  ULDC.64 UR12, c[0x0][0x508] ;  /* 0x00014200000c7ab9 */ /* 0x000fe20000000a00 */
[----:B-1----:R-:W-:-:S04]  /*162c0*/  UIMAD UR4, UR4, UR60, UR58 ;  /* 0x0000003c040472a4 */ /* 0x002fc8000f8e023a */
[----:B------:R-:W-:-:S06]  /*162d0*/  UIMAD.WIDE UR12, UR4, 0x80, UR12 ;  /* 0x00000080040c78a5 */ /* 0x000fcc000f8e020c */
[----:B------:R-:W-:Y:S06]  /*162e0*/  @!P0 BRA `(.L_x_291) ;  /* 0x0000000000d88947 */ /* 0x000fec0003800000 */
[----:B------:R1:W-:Y:S01]  /*162f0*/  STL [R1+0x208], R13 ;  /* 0x0002080d01007387 */ /* 0x0003e20000100800 */
[----:B------:R-:W4:Y:S01]  /*16300*/  LDC.64 R14, c[0x0][0x358] ;  /* 0x0000d600ff0e7b82 */ /* 0x000f220000000a00 */
[----:B------:R-:W-:Y:S02]  /*16310*/  UMOV UR4, 0x400 ;  /* 0x0000040000047882 */ /* 0x000fe40000000000 */
[----:B------:R3:W-:Y:S01]  /*16320*/  STL [R1+0x204], R11 ;  /* 0x0002040b01007387 */ /* 0x0007e20000100800 */
[----:B--2---:R-:W-:-:S04]  /*16330*/  ULEA UR4, UR41, UR4, 0x18 ;  /* 0x0000000429047291 */ /* 0x004fc8000f8ec03f */
[----:B------:R-:W2:Y:S08]  /*16340*/  LDC.64 R8, c[0x0][0x340] ;  /* 0x0000d000ff087b82 */ /* 0x000eb00000000a00 */
[----:B-1----:R-:W4:Y:S08]  /*16350*/  LDC.64 R12, c[0x0][0x350] ;  /* 0x0000d400ff0c7b82 */ /* 0x002f300000000a00 */
[----:B---3--:R-:W2:Y:S08]  /*16360*/  LDC.64 R10, c[0x0][0x348] ;  /* 0x0000d200ff0a7b82 */ /* 0x008eb00000000a00 */
[----:B------:R-:W1:Y:S01]  /*16370*/  LDC.64 R32, c[0x0][0x300] ;  /* 0x0000c000ff207b82 */ /* 0x000e620000000a00 */
[----:B----4-:R3:W-:Y:S07]  /*16380*/  STS.128 [UR4+0x34650], R12 ;  /* 0x0346500cff007988 */ /* 0x0107ee0008000c04 */
[----:B------:R-:W1:Y:S01]  /*16390*/  LDC.64 R34, c[0x0][0x308] ;  /* 0x0000c200ff227b82 */ /* 0x000e620000000a00 */
[----:B--2---:R2:W-:Y:S07]  /*163a0*/  STS.128 [UR4+0x34640], R8 ;  /* 0x03464008ff007988 */ /* 0x0045ee0008000c04 */
[----:B------:R-:W4:Y:S08]  /*163b0*/  LDC.64 R28, c[0x0][0x310] ;  /* 0x0000c400ff1c7b82 */ /* 0x000f300000000a00 */
[----:B---3--:R-:W3:Y:S08]  /*163c0*/  LDC.64 R12, c[0x0][0x420] ;  /* 0x00010800ff0c7b82 */ /* 0x008ef00000000a00 */
[----:B------:R-:W3:Y:S01]  /*163d0*/  LDC.64 R14, c[0x0][0x428] ;  /* 0x00010a00ff0e7b82 */ /* 0x000ee20000000a00 */
[----:B-1----:R-:W-:Y:S07]  /*163e0*/  STS.128 [UR4+0x34600], R32 ;  /* 0x03460020ff007988 */ /* 0x002fee0008000c04 */
[----:B--2---:R-:W1:Y:S08]  /*163f0*/  LDC.64 R8, c[0x0][0x430] ;  /* 0x00010c00ff087b82 */ /* 0x004e700000000a00 */
[----:B------:R-:W1:Y:S01]  /*16400*/  LDC.64 R10, c[0x0][0x438] ;  /* 0x00010e00ff0a7b82 */ /* 0x000e620000000a00 */
[----:B---3--:R2:W-:Y:S07]  /*16410*/  STS.128 [UR4+0x346a0], R12 ;  /* 0x0346a00cff007988 */ /* 0x0085ee0008000c04 */
[----:B------:R-:W4:Y:S08]  /*16420*/  LDC.64 R30, c[0x0][0x318] ;  /* 0x0000c600ff1e7b82 */ /* 0x000f300000000a00 */
[----:B------:R-:W3:Y:S01]  /*16430*/  LDC.64 R24, c[0x0][0x320] ;  /* 0x0000c800ff187b82 */ /* 0x000ee20000000a00 */
[----:B--2---:R2:W5:Y:S07]  /*16440*/  LDL.LU R13, [R1+0x208] ;  /* 0x00020800010d7983 */ /* 0x00456e0000300800 */
[----:B------:R-:W3:Y:S01]  /*16450*/  LDC.64 R26, c[0x0][0x328] ;  /* 0x0000ca00ff1a7b82 */ /* 0x000ee20000000a00 */
[----:B-1----:R1:W-:Y:S07]  /*16460*/  STS.128 [UR4+0x346b0], R8 ;  /* 0x0346b008ff007988 */ /* 0x0023ee0008000c04 */
[----:B------:R-:W2:Y:S01]  /*16470*/  LDC.64 R4, c[0x0][0x330] ;  /* 0x0000cc00ff047b82 */ /* 0x000ea20000000a00 */
[----:B----4-:R4:W-:Y:S04]  /*16480*/  STS.128 [UR4+0x34610], R28 ;  /* 0x0346101cff007988 */ /* 0x0109e80008000c04 */
[----:B-1----:R1:W5:Y:S03]  /*16490*/  LDL.LU R11, [R1+0x204] ;  /* 0x00020400010b7983 */ /* 0x0023660000300800 */
[----:B------:R-:W2:Y:S01]  /*164a0*/  LDC.64 R6, c[0x0][0x338] ;  /* 0x0000ce00ff067b82 */ /* 0x000ea20000000a00 */
[----:B---3--:R3:W-:Y:S07]  /*164b0*/  STS.128 [UR4+0x34620], R24 ;  /* 0x03462018ff007988 */ /* 0x0087ee0008000c04 */
[----:B------:R-:W1:Y:S08]  /*164c0*/  LDC.64 R32, c[0x0][0x360] ;  /* 0x0000d800ff207b82 */ /* 0x000e700000000a00 */
[----:B------:R-:W1:Y:S01]  /*164d0*/  LDC.64 R34, c[0x0][0x368] ;  /* 0x0000da00ff227b82 */ /* 0x000e620000000a00 */
[----:B--2---:R2:W-:Y:S07]  /*164e0*/  STS.128 [UR4+0x34630], R4 ;  /* 0x03463004ff007988 */ /* 0x0045ee0008000c04 */
[----:B----4-:R-:W4:Y:S08]  /*164f0*/  LDC.64 R28, c[0x0][0x370] ;  /* 0x0000dc00ff1c7b82 */ /* 0x010f300000000a00 */
[----:B------:R-:W4:Y:S08]  /*16500*/  LDC.64 R30, c[0x0][0x378] ;  /* 0x0000de00ff1e7b82 */ /* 0x000f300000000a00 */
[----:B---3--:R-:W3:Y:S01]  /*16510*/  LDC.64 R24, c[0x0][0x400] ;  /* 0x00010000ff187b82 */ /* 0x008ee20000000a00 */
[----:B-1----:R1:W-:Y:S07]  /*16520*/  STS.128 [UR4+0x34660], R32 ;  /* 0x03466020ff007988 */ /* 0x0023ee0008000c04 */
[----:B------:R-:W3:Y:S08]  /*16530*/  LDC.64 R26, c[0x0][0x408] ;  /* 0x00010200ff1a7b82 */ /* 0x000ef00000000a00 */
[----:B--2---:R-:W2:Y:S01]  /*16540*/  LDC.64 R4, c[0x0][0x410] ;  /* 0x00010400ff047b82 */ /* 0x004ea20000000a00 */
[----:B----4-:R4:W-:Y:S07]  /*16550*/  STS.128 [UR4+0x34670], R28 ;  /* 0x0346701cff007988 */ /* 0x0109ee0008000c04 */
[----:B------:R-:W2:Y:S01]  /*16560*/  LDC.64 R6, c[0x0][0x418] ;  /* 0x00010600ff067b82 */ /* 0x000ea20000000a00 */
[----:B---3--:R3:W-:Y:S07]  /*16570*/  STS.128 [UR4+0x34680], R24 ;  /* 0x03468018ff007988 */ /* 0x0087ee0008000c04 */
[----:B-1----:R-:W1:Y:S08]  /*16580*/  LDC.64 R32, c[0x0][0x440] ;  /* 0x00011000ff207b82 */ /* 0x002e700000000a00 */
[----:B------:R-:W1:Y:S01]  /*16590*/  LDC.64 R34, c[0x0][0x448] ;  /* 0x00011200ff227b82 */ /* 0x000e620000000a00 */
[----:B--2---:R2:W-:Y:S07]  /*165a0*/  STS.128 [UR4+0x34690], R4 ;  /* 0x03469004ff007988 */ /* 0x0045ee0008000c04 */
[----:B----4-:R-:W4:Y:S08]  /*165b0*/  LDC.64 R28, c[0x0][0x450] ;  /* 0x00011400ff1c7b82 */ /* 0x010f300000000a00 */
[----:B------:R-:W4:Y:S08]  /*165c0*/  LDC.64 R30, c[0x0][0x458] ;  /* 0x00011600ff1e7b82 */ /* 0x000f300000000a00 */
[----:B---3--:R-:W3:Y:S08]  /*165d0*/  LDC.64 R24, c[0x0][0x460] ;  /* 0x00011800ff187b82 */ /* 0x008ef00000000a00 */
[----:B------:R-:W3:Y:S08]  /*165e0*/  LDC.64 R26, c[0x0][0x468] ;  /* 0x00011a00ff1a7b82 */ /* 0x000ef00000000a00 */
[----:B--2---:R-:W2:Y:S08]  /*165f0*/  LDC.64 R4, c[0x0][0x470] ;  /* 0x00011c00ff047b82 */ /* 0x004eb00000000a00 */
[----:B------:R-:W2:Y:S01]  /*16600*/  LDC.64 R6, c[0x0][0x478] ;  /* 0x00011e00ff067b82 */ /* 0x000ea20000000a00 */
[----:B-1----:R1:W-:Y:S04]  /*16610*/  STS.128 [UR4+0x346c0], R32 ;  /* 0x0346c020ff007988 */ /* 0x0023e80008000c04 */
[----:B----4-:R1:W-:Y:S04]  /*16620*/  STS.128 [UR4+0x346d0], R28 ;  /* 0x0346d01cff007988 */ /* 0x0103e80008000c04 */
[----:B---3--:R1:W-:Y:S04]  /*16630*/  STS.128 [UR4+0x346e0], R24 ;  /* 0x0346e018ff007988 */ /* 0x0083e80008000c04 */
[----:B--2---:R1:W-:Y:S02]  /*16640*/  STS.128 [UR4+0x346f0], R4 ;  /* 0x0346f004ff007988 */ /* 0x0043e40008000c04 */
.L_x_291:
[----:B--2---:R-:W-:Y:S05]  /*16650*/  BSYNC B0 ;  /* 0x0000000000007941 */ /* 0x004fea0003800000 */
.L_x_290:
[----:B------:R-:W-:Y:S01]  /*16660*/  ELECT P0, URZ, PT ;  /* 0x00000000003f782f */ /* 0x000fe20003800000 */
[----:B------:R-:W-:Y:S01]  /*16670*/  NOP ;  /* 0x0000000000007918 */ /* 0x000fe20000000000 */
[----:B------:R-:W-:Y:S11]  /*16680*/  BSSY B0, `(.L_x_292) ;  /* 0x000004a000007945 */ /* 0x000ff60003800000 */
[----:B------:R-:W-:Y:S05]  /*16690*/  @!P0 BRA `(.L_x_293) ;  /* 0x0000000400208947 */ /* 0x000fea0003800000 */
[----:B-1----:R-:W1:Y:S08]  /*166a0*/  LDC.64 R4, c[0x0][0x518] ;  /* 0x00014600ff047b82 */ /* 0x002e700000000a00 */
[----:B------:R-:W2:Y:S08]  /*166b0*/  LDC.64 R2, c[0x0][0x528] ;  /* 0x00014a00ff027b82 */ /* 0x000eb00000000a00 */
[----:B------:R-:W4:Y:S01]  /*166c0*/  LDC.64 R8, c[0x0][0x510] ;  /* 0x00014400ff087b82 */ /* 0x000f220000000a00 */
[----:B-1----:R-:W-:-:S07]  /*166d0*/  IMAD.WIDE R4, R18, 0x8, R4 ;  /* 0x0000000812047825 */ /* 0x002fce00078e0204 */
[----:B------:R-:W1:Y:S01]  /*166e0*/  LDC.64 R6, c[0x0][0x520] ;  /* 0x00014800ff067b82 */ /* 0x000e620000000a00 */
[----:B------:R-:W3:Y:S01]  /*166f0*/  LDG.E.64 R4, desc[UR38][R4.64] ;  /* 0x0000002604047981 */ /* 0x000ee2000c1e1b00 */
[----:B--2---:R-:W-:-:S06]  /*16700*/  IMAD.WIDE R2, R18, 0x8, R2 ;  /* 0x0000000812027825 */ /* 0x004fcc00078e0202 */
[----:B------:R-:W2:Y:S01]  /*16710*/  LDG.E.64 R2, desc[UR38][R2.64] ;  /* 0x0000002602027981 */ /* 0x000ea2000c1e1b00 */
[----:B----4-:R-:W-:-:S06]  /*16720*/  IMAD.WIDE R8, R18, 0x8, R8 ;  /* 0x0000000812087825 */ /* 0x010fcc00078e0208 */
[----:B------:R-:W4:Y:S01]  /*16730*/  LDG.E.64 R8, desc[UR38][R8.64] ;  /* 0x0000002608087981 */ /* 0x000f22000c1e1b00 */
[----:B-1----:R-:W-:-:S06]  /*16740*/  IMAD.WIDE R6, R18, 0x8, R6 ;  /* 0x0000000812067825 */ /* 0x002fcc00078e0206 */
[----:B------:R-:W4:Y:S01]  /*16750*/  LDG.E.64 R6, desc[UR38][R6.64] ;  /* 0x0000002606067981 */ /* 0x000f22000c1e1b00 */
[----:B------:R-:W-:Y:S02]  /*16760*/  UMOV UR4, 0x400 ;  /* 0x0000040000047882 */ /* 0x000fe40000000000 */
[----:B------:R-:W-:-:S09]  /*16770*/  ULEA UR4, UR41, UR4, 0x18 ;  /* 0x0000000429047291 */ /* 0x000fd2000f8ec03f */
[----:B------:R-:W1:Y:S04]  /*16780*/  LDS R10, [UR4+0x3461c] ;  /* 0x03461c04ff0a7984 */ /* 0x000e680008000800 */
[----:B------:R-:W1:Y:S01]  /*16790*/  LDS R12, [UR4+0x3469c] ;  /* 0x03469c04ff0c7984 */ /* 0x000e620008000800 */
[----:B------:R-:W-:Y:S02]  /*167a0*/  UIADD3 UR6, UR4, 0x34680, URZ ;  /* 0x0003468004067890 */ /* 0x000fe4000fffe03f */
[----:B------:R-:W-:-:S04]  /*167b0*/  UIADD3 UR5, UR4, 0x34600, URZ ;  /* 0x0003460004057890 */ /* 0x000fc8000fffe03f */
[----:B------:R-:W-:Y:S02]  /*167c0*/  IMAD.U32 R24, RZ, RZ, UR6 ;  /* 0x00000006ff187e24 */ /* 0x000fe4000f8e00ff */
[----:B------:R-:W-:-:S03]  /*167d0*/  MOV R22, UR5 ;  /* 0x0000000500167c02 */ /* 0x000fc60008000f00 */
[----:B------:R-:W-:Y:S02]  /*167e0*/  SHF.R.U64 R24, R24, 0x4, RZ ;  /* 0x0000000418187819 */ /* 0x000fe400000012ff */
[----:B------:R-:W-:Y:S02]  /*167f0*/  SHF.R.U64 R22, R22, 0x4, RZ ;  /* 0x0000000416167819 */ /* 0x000fe400000012ff */
[----:B-----5:R-:W-:Y:S01]  /*16800*/  IADD3 R13, R13, -0x1, RZ ;  /* 0xffffffff0d0d7810 */ /* 0x020fe20007ffe0ff */
[----:B------:R-:W-:Y:S04]  /*16810*/  STS [UR4+0x34690], R24 ;  /* 0x03469018ff007988 */ /* 0x000fe80008000804 */
[----:B------:R-:W-:Y:S04]  /*16820*/  STS [UR4+0x34610], R22 ;  /* 0x03461016ff007988 */ /* 0x000fe80008000804 */
[----:B------:R-:W-:Y:S04]  /*16830*/  STS [UR4+0x34614], R22 ;  /* 0x03461416ff007988 */ /* 0x000fe80008000804 */
[----:B------:R-:W-:Y:S04]  /*16840*/  STS [UR4+0x34694], R24 ;  /* 0x03469418ff007988 */ /* 0x000fe80008000804 */
[----:B------:R-:W-:Y:S04]  /*16850*/  STS [UR4+0x34630], RZ ;  /* 0x034630ffff007988 */ /* 0x000fe80008000804 */
[----:B------:R-:W-:Y:S01]  /*16860*/  STS [UR4+0x346b0], RZ ;  /* 0x0346b0ffff007988 */ /* 0x000fe20008000804 */
[----:B---3--:R-:W-:-:S04]  /*16870*/  SHF.L.U64.HI R5, R4, 0x1, R5 ;  /* 0x0000000104057819 */ /* 0x008fc80000010205 */
[----:B------:R-:W-:Y:S02]  /*16880*/  LOP3.LUT R5, R5, 0x1fffffff, RZ, 0xc0, !PT ;  /* 0x1fffffff05057812 */ /* 0x000fe400078ec0ff */
[----:B--2---:R-:W-:Y:S02]  /*16890*/  SHF.L.U64.HI R3, R2, 0x1, R3 ;  /* 0x0000000102037819 */ /* 0x004fe40000010203 */
[----:B------:R-:W-:Y:S02]  /*168a0*/  SHF.R.U32.HI R15, RZ, 0x4, R5 ;  /* 0x00000004ff0f7819 */ /* 0x000fe40000011605 */
[----:B------:R-:W-:Y:S02]  /*168b0*/  LOP3.LUT R3, R3, 0x1fffffff, RZ, 0xc0, !PT ;  /* 0x1fffffff03037812 */ /* 0x000fe400078ec0ff */
[----:B-1----:R-:W-:Y:S02]  /*168c0*/  LOP3.LUT R10, R10, 0xf, R15, 0xb8, !PT ;  /* 0x0000000f0a0a7812 */ /* 0x002fe400078eb80f */
[----:B------:R-:W-:-:S04]  /*168d0*/  SHF.R.U32.HI R15, RZ, 0x4, R3 ;  /* 0x00000004ff0f7819 */ /* 0x000fc80000011603 */
[----:B------:R-:W-:Y:S01]  /*168e0*/  LOP3.LUT R14, R12, 0xf, R15, 0xb8, !PT ;  /* 0x0000000f0c0e7812 */ /* 0x000fe200078eb80f */
[----:B------:R-:W-:Y:S04]  /*168f0*/  STS [UR4+0x3461c], R10 ;  /* 0x03461c0aff007988 */ /* 0x000fe80008000804 */
[----:B------:R-:W-:Y:S04]  /*16900*/  STS [UR4+0x3469c], R14 ;  /* 0x03469c0eff007988 */ /* 0x000fe80008000804 */
[----:B------:R-:W1:Y:S04]  /*16910*/  LDS R12, [UR4+0x3461c] ;  /* 0x03461c04ff0c7984 */ /* 0x000e680008000800 */
[----:B------:R-:W2:Y:S01]  /*16920*/  LDS R15, [UR4+0x3469c] ;  /* 0x03469c04ff0f7984 */ /* 0x000ea20008000800 */
[----:B-1----:R-:W-:-:S02]  /*16930*/  LOP3.LUT R12, R12, 0xf0, RZ, 0xb8, !PT ;  /* 0x000000f00c0c7812 */ /* 0x002fc400078eb8ff */
[----:B--2---:R-:W-:-:S03]  /*16940*/  LOP3.LUT R15, R15, 0xf0, RZ, 0xb8, !PT ;  /* 0x000000f00f0f7812 */ /* 0x004fc600078eb8ff */
[----:B------:R-:W-:Y:S04]  /*16950*/  STS [UR4+0x3461c], R12 ;  /* 0x03461c0cff007988 */ /* 0x000fe80008000804 */
[----:B------:R-:W-:Y:S04]  /*16960*/  STS [UR4+0x3469c], R15 ;  /* 0x03469c0fff007988 */ /* 0x000fe80008000804 */
[----:B------:R-:W1:Y:S04]  /*16970*/  LDS R23, [UR4+0x3461c] ;  /* 0x03461c04ff177984 */ /* 0x000e680008000800 */
[----:B------:R-:W2:Y:S01]  /*16980*/  LDS R25, [UR4+0x3469c] ;  /* 0x03469c04ff197984 */ /* 0x000ea20008000800 */
[----:B-1----:R-:W-:-:S02]  /*16990*/  LOP3.LUT R23, R23, 0xf00, RZ, 0xb8, !PT ;  /* 0x00000f0017177812 */ /* 0x002fc400078eb8ff */
[----:B--2---:R-:W-:-:S03]  /*169a0*/  LOP3.LUT R25, R25, 0xf00, RZ, 0xb8, !PT ;  /* 0x00000f0019197812 */ /* 0x004fc600078eb8ff */
[----:B------:R-:W-:Y:S04]  /*169b0*/  STS.64 [UR4+0x34618], R22 ;  /* 0x03461816ff007988 */ /* 0x000fe80008000a04 */
[----:B------:R-:W-:Y:S04]  /*169c0*/  STS.64 [UR4+0x34698], R24 ;  /* 0x03469818ff007988 */ /* 0x000fe80008000a04 */
[----:B------:R-:W1:Y:S04]  /*169d0*/  LDS R21, [UR4+0x3461c] ;  /* 0x03461c04ff157984 */ /* 0x000e680008000800 */
[----:B------:R-:W2:Y:S01]  /*169e0*/  LDS R10, [UR4+0x3469c] ;  /* 0x03469c04ff0a7984 */ /* 0x000ea20008000800 */
[----:B------:R-:W-:Y:S01]  /*169f0*/  IMAD.SHL.U32 R4, R4, 0x2, RZ ;  /* 0x0000000204047824 */ /* 0x000fe200078e00ff */
[----:B------:R-:W-:Y:S01]  /*16a00*/  SHF.L.U32 R2, R2, 0x1, RZ ;  /* 0x0000000102027819 */ /* 0x000fe200000006ff */
[----:B------:R-:W-:Y:S01]  /*16a10*/  VIADD R12, R11, 0xffffffff ;  /* 0xffffffff0b0c7836 */ /* 0x000fe20000000000 */
[----:B------:R-:W-:-:S02]  /*16a20*/  CS2R R14, SRZ ;  /* 0x00000000000e7805 */ /* 0x000fc4000001ff00 */
[----:B------:R-:W-:Y:S02]  /*16a30*/  LOP3.LUT R2, R2, 0xfffffffe, RZ, 0xc0, !PT ;  /* 0xfffffffe02027812 */ /* 0x000fe400078ec0ff */
[----:B------:R-:W-:Y:S01]  /*16a40*/  LOP3.LUT R4, R4, 0xfffffffe, RZ, 0xc0, !PT ;  /* 0xfffffffe04047812 */ /* 0x000fe200078ec0ff */
[----:B------:R3:W-:Y:S01]  /*16a50*/  STS.128 [UR4+0x34620], R12 ;  /* 0x0346200cff007988 */ /* 0x0007e20008000c04 */
[----:B------:R-:W-:Y:S02]  /*16a60*/  SHF.R.U64 R3, R2, 0x4, R3 ;  /* 0x0000000402037819 */ /* 0x000fe40000001203 */
[----:B------:R-:W-:Y:S01]  /*16a70*/  SHF.R.U64 R5, R4, 0x4, R5 ;  /* 0x0000000404057819 */ /* 0x000fe20000001205 */
[----:B----4-:R4:W-:Y:S04]  /*16a80*/  STS.64 [UR4+0x34600], R8 ;  /* 0x03460008ff007988 */ /* 0x0109e80008000a04 */
[----:B------:R4:W-:Y:S01]  /*16a90*/  STS [UR4+0x3460c], R5 ;  /* 0x03460c05ff007988 */ /* 0x0009e20008000804 */
[----:B---3--:R-:W-:-:S03]  /*16aa0*/  IADD3 R13, R19, -0x1, RZ ;  /* 0xffffffff130d7810 */ /* 0x008fc60007ffe0ff */
[----:B------:R4:W-:Y:S04]  /*16ab0*/  STS [UR4+0x3468c], R3 ;  /* 0x03468c03ff007988 */ /* 0x0009e80008000804 */
[----:B------:R4:W-:Y:S01]  /*16ac0*/  STS.128 [UR4+0x346a0], R12 ;  /* 0x0346a00cff007988 */ /* 0x0009e20008000c04 */
[----:B-1----:R-:W-:Y:S02]  /*16ad0*/  LOP3.LUT R2, R21, 0xf000, RZ, 0xb8, !PT ;  /* 0x0000f00015027812 */ /* 0x002fe400078eb8ff */
[----:B--2---:R-:W-:Y:S01]  /*16ae0*/  LOP3.LUT R10, R10, 0xf000, RZ, 0xb8, !PT ;  /* 0x0000f0000a0a7812 */ /* 0x004fe200078eb8ff */
[----:B------:R4:W-:Y:S04]  /*16af0*/  STS.64 [UR4+0x34680], R6 ;  /* 0x03468006ff007988 */ /* 0x0009e80008000a04 */
[----:B------:R4:W-:Y:S04]  /*16b00*/  STS [UR4+0x3461c], R2 ;  /* 0x03461c02ff007988 */ /* 0x0009e80008000804 */
[----:B------:R4:W-:Y:S02]  /*16b10*/  STS [UR4+0x3469c], R10 ;  /* 0x03469c0aff007988 */ /* 0x0009e40008000804 */
.L_x_293:
[----:B------:R-:W-:Y:S05]  /*16b20*/  BSYNC B0 ;  /* 0x0000000000007941 */ /* 0x000fea0003800000 */
.L_x_292:
[----:B------:R-:W-:Y:S01]  /*16b30*/  ELECT P0, URZ, PT ;  /* 0x00000000003f782f */ /* 0x000fe20003800000 */
[----:B------:R-:W-:Y:S01]  /*16b40*/  NOP ;  /* 0x0000000000007918 */ /* 0x000fe20000000000 */
[----:B------:R-:W-:Y:S11]  /*16b50*/  BSSY B0, `(.L_x_294) ;  /* 0x0000004000007945 */ /* 0x000ff60003800000 */
[----:B------:R-:W-:Y:S05]  /*16b60*/  @!P0 BRA `(.L_x_295) ;  /* 0x0000000000088947 */ /* 0x000fea0003800000 */
[----:B------:R0:W-:Y:S01]  /*16b70*/  UTMACMDFLUSH ;  /* 0x00000000000079b7 */ /* 0x0001e20000000000 */
[----:B------:R-:W-:-:S04]  /*16b80*/  DEPBAR.LE SB0, 0x0 ;  /* 0x000080000000791a */ /* 0x000fc80000000000 */
.L_x_295:
[----:B------:R-:W-:Y:S05]  /*16b90*/  BSYNC B0 ;  /* 0x0000000000007941 */ /* 0x000fea0003800000 */
.L_x_294:
[----:B------:R-:W-:Y:S01]  /*16ba0*/  UMOV UR4, 0x400 ;  /* 0x0000040000047882 */ /* 0x000fe20000000000 */
[----:B---3--:R-:W-:Y:S01]  /*16bb0*/  IMAD.SHL.U32 R0, R0, 0x4, RZ ;  /* 0x0000000400007824 */ /* 0x008fe200078e00ff */
[----:B------:R-:W-:Y:S01]  /*16bc0*/  ULEA UR17, UR41, UR4, 0x18 ;  /* 0x0000000429117291 */ /* 0x000fe2000f8ec03f */
[----:B------:R-:W-:-:S03]  /*16bd0*/  ULDC UR14, c[0x0][0x884] ;  /* 0x00022100000e7ab9 */ /* 0x000fc60000000800 */
[----:B------:R-:W-:Y:S01]  /*16be0*/  UIADD3 UR20, UR17, 0x34600, URZ ;  /* 0x0003460011147890 */ /* 0x000fe2000fffe03f */
[----:B-1----:R-:W-:Y:S01]  /*16bf0*/  IADD3 R4, P0, R0, UR12, RZ ;  /* 0x0000000c00047c10 */ /* 0x002fe2000ff1e0ff */
[----:B------:R-:W-:Y:S01]  /*16c00*/  UIMAD.WIDE UR14, UR14, 0x80, UR12 ;  /* 0x000000800e0e78a5 */ /* 0x000fe2000f8e020c */
[----:B----4-:R-:W-:Y:S02]  /*16c10*/  IMAD.MOV.U32 R6, RZ, RZ, 0x1 ;  /* 0x00000001ff067424 */ /* 0x010fe400078e00ff */
[----:B------:R-:W-:-:S03]  /*16c20*/  IADD3.X R5, RZ, UR13, RZ, P0, !PT ;  /* 0x0000000dff057c10 */ /* 0x000fc600087fe4ff */
[----:B------:R-:W-:Y:S01]  /*16c30*/  IADD3 R2, P1, R0, UR14, RZ ;  /* 0x0000000e00027c10 */ /* 0x000fe2000ff3e0ff */
[----:B------:R-:W1:Y:S04]  /*16c40*/  LDS R7, [R0+UR20] ;  /* 0x0000001400077984 */ /* 0x000e680008000800 */
[----:B------:R2:W3:Y:S01]  /*16c50*/  LDS R9, [R0+UR20+0x80] ;  /* 0x0000801400097984 */ /* 0x0004e20008000800 */
[----:B------:R-:W-:Y:S01]  /*16c60*/  IMAD.X R3, RZ, RZ, UR15, P1 ;  /* 0x0000000fff037e24 */ /* 0x000fe200088e06ff */
[----:B------:R-:W-:Y:S01]  /*16c70*/  MOV R8, 0x1 ;  /* 0x0000000100087802 */ /* 0x000fe20000000f00 */
[----:B------:R-:W-:Y:S01]  /*16c80*/  BSSY B0, `(.L_x_296) ;  /* 0x00000f1000007945 */ /* 0x000fe20003800000 */
[----:B------:R-:W-:Y:S01]  /*16c90*/  USHF.L.U32 UR4, UR41, 0x7, URZ ;  /* 0x0000000729047899 */ /* 0x000fe2000800063f */
[----:B------:R-:W-:Y:S01]  /*16ca0*/  IMAD.MOV.U32 R10, RZ, RZ, 0x1 ;  /* 0x00000001ff0a7424 */ /* 0x000fe200078e00ff */
[----:B------:R-:W-:-:S02]  /*16cb0*/  MOV R19, RZ ;  /* 0x000000ff00137202 */ /* 0x000fc40000000f00 */
[----:B--2---:R-:W-:Y:S01]  /*16cc0*/  MOV R0, RZ ;  /* 0x000000ff00007202 */ /* 0x004fe20000000f00 */
[----:B------:R-:W-:Y:S02]  /*16cd0*/  USHF.L.U32 UR18, UR41, 0xd, URZ ;  /* 0x0000000d29127899 */ /* 0x000fe4000800063f */
[----:B------:R-:W-:Y:S02]  /*16ce0*/  ULOP3.LUT UR22, UR59, 0x1, URZ, 0xfc, !UPT ;  /* 0x000000013b167892 */ /* 0x000fe4000f8efc3f */
[----:B------:R-:W-:Y:S02]  /*16cf0*/  ULOP3.LUT UR19, UR40, 0x2, URZ, 0xfc, !UPT ;  /* 0x0000000228137892 */ /* 0x000fe4000f8efc3f */
[----:B------:R-:W-:Y:S02]  /*16d00*/  ULOP3.LUT UR16, UR4, 0x80, URZ, 0xc0, !UPT ;  /* 0x0000008004107892 */ /* 0x000fe4000f8ec03f */
[----:B------:R-:W-:Y:S01]  /*16d10*/  UIADD3 UR21, UR17, 0x34680, URZ ;  /* 0x0003468011157890 */ /* 0x000fe2000fffe03f */
[----:B-1----:R-:W5:Y:S04]  /*16d20*/  ATOMG.E.EXCH.STRONG.GPU PT, RZ, [R4], R7 ;  /* 0x0000000704ff73a8 */ /* 0x002f6800041ee100 */
[----:B---3--:R1:W5:Y:S02]  /*16d30*/  ATOMG.E.EXCH.STRONG.GPU PT, RZ, [R2], R9 ;  /* 0x0000000902ff73a8 */ /* 0x00836400041ee100 */
[----:B-1----:R-:W-:-:S02]  /*16d40*/  PRMT R2, R6, 0x7610, R2 ;  /* 0x0000761006027816 */ /* 0x002fc40000000002 */
[----:B------:R-:W-:-:S07]  /*16d50*/  PRMT R3, R8, 0x7610, R3 ;  /* 0x0000761008037816 */ /* 0x000fce0000000003 */
.L_x_315:
[----:B------:R-:W-:Y:S01]  /*16d60*/  LOP3.LUT P0, RZ, R3, 0xff, RZ, 0xc0, !PT ;  /* 0x000000ff03ff7812 */ /* 0x000fe2000780c0ff */
[----:B-1---5:R-:W-:Y:S01]  /*16d70*/  VIADD R4, R11, 0x3f ;  /* 0x0000003f0b047836 */ /* 0x022fe20000000000 */
[----:B------:R-:W-:Y:S05]  /*16d80*/  YIELD ;  /* 0x0000000000007946 */ /* 0x000fea0003800000 */
[----:B------:R-:W-:Y:S01]  /*16d90*/  SHF.R.S32.HI R5, RZ, 0x1f, R4 ;  /* 0x0000001fff057819 */ /* 0x000fe20000011404 */
[----:B------:R-:W-:Y:S03]  /*16da0*/  BSSY B1, `(.L_x_297) ;  /* 0x0000008000017945 */ /* 0x000fe60003800000 */
[----:B------:R-:W-:-:S02]  /*16db0*/  LEA.HI R5, R5, R4, RZ, 0x6 ;  /* 0x0000000405057211 */ /* 0x000fc400078f30ff */
[----:B------:R-:W-:Y:S05]  /*16dc0*/  @!P0 BRA `(.L_x_298) ;  /* 0x0000000000148947 */ /* 0x000fea0003800000 */
[----:B------:R-:W-:-:S04]  /*16dd0*/  DEPBAR {5,4,3,2,1,0} ;  /* 0x0000003f0000791a */ /* 0x000fc80000000000 */
[----:B------:R1:W-:Y:S01]  /*16de0*/  UTMACCTL.IV [UR12] ;  /* 0x000000000c0079b9 */ /* 0x0003e20008000000 */
[----:B------:R-:W-:-:S04]  /*16df0*/  DEPBAR {5,4,3,2,1,0} ;  /* 0x0000003f0000791a */ /* 0x000fc80000000000 */
[----:B------:R1:W-:Y:S02]  /*16e00*/  UTMACCTL.IV [UR14] ;  /* 0x000000000e0079b9 */ /* 0x0003e40008000000 */
[----:B-1----:R-:W-:Y:S01]  /*16e10*/  NOP ;  /* 0x0000000000007918 */ /* 0x002fe20000000000 */
.L_x_298:
[----:B------:R-:W-:Y:S05]  /*16e20*/  BSYNC B1 ;  /* 0x0000000000017941 */ /* 0x000fea0003800000 */
.L_x_297:
[----:B------:R-:W-:Y:S01]  /*16e30*/  UMOV UR4, 0xffffffff ;  /* 0xffffffff00047882 */ /* 0x000fe20000000000 */
[----:B------:R-:W-:Y:S02]  /*16e40*/  SHF.R.S32.HI R7, RZ, 0x6, R5 ;  /* 0x00000006ff077819 */ /* 0x000fe40000011405 */
[----:B------:R-:W-:Y:S05]  /*16e50*/  BRA.DIV UR4, `(.L_x_299) ;  /* 0x0000004604187947 */ /* 0x000fea000b800000 */
[----:B------:R-:W-:-:S13]  /*16e60*/  ELECT P6, URZ, PT ;  /* 0x00000000003f782f */ /* 0x000fda00038c0000 */
.L_x_407:
[----:B------:R-:W-:Y:S01]  /*16e70*/  ISETP.LT.OR P6, PT, R11, 0x1, !P6 ;  /* 0x000000010b00780c */ /* 0x000fe200077c1670 */
[----:B------:R-:W-:-:S12]  /*16e80*/  BSSY B1, `(.L_x_300) ;  /* 0x0000030000017945 */ /* 0x000fd80003800000 */
[----:B------:R-:W-:Y:S05]  /*16e90*/  @P6 BRA `(.L_x_301) ;  /* 0x0000000000b86947 */ /* 0x000fea0003800000 */
[----:B------:R-:W-:Y:S01]  /*16ea0*/  LEA R17, R17, UR16, 0x8 ;  /* 0x0000001011117c11 */ /* 0x000fe2000f8e40ff */
[----:B------:R-:W-:Y:S01]  /*16eb0*/  VIADD R9, R7, 0x1 ;  /* 0x0000000107097836 */ /* 0x000fe20000000000 */
[----:B------:R-:W-:Y:S01]  /*16ec0*/  SHF.L.U32 R16, R16, 0x7, RZ ;  /* 0x0000000710107819 */ /* 0x000fe200000006ff */
[----:B------:R-:W-:Y:S01]  /*16ed0*/  IMAD.MOV.U32 R3, RZ, RZ, R10 ;  /* 0x000000ffff037224 */ /* 0x000fe200078e000a */
[----:B------:R-:W-:Y:S02]  /*16ee0*/  MOV R12, RZ ;  /* 0x000000ff000c7202 */ /* 0x000fe40000000f00 */
[----:B------:R-:W-:-:S07]  /*16ef0*/  MOV R4, R0 ;  /* 0x0000000000047202 */ /* 0x000fce0000000f00 */
.L_x_304:
[----:B-1----:R-:W-:Y:S01]  /*16f00*/  LEA R8, R4, UR17, 0x3 ;  /* 0x0000001104087c11 */ /* 0x002fe2000f8e18ff */
[----:B------:R-:W-:Y:S05]  /*16f10*/  YIELD ;  /* 0x0000000000007946 */ /* 0x000fea0003800000 */
[----:B------:R-:W-:Y:S02]  /*16f20*/  SHF.L.U32 R5, R3, 0x1f, RZ ;  /* 0x0000001f03057819 */ /* 0x000fe400000006ff */
[----:B------:R-:W-:Y:S02]  /*16f30*/  LOP3.LUT P1, RZ, R20, 0x7f, RZ, 0xc0, !PT ;  /* 0x0000007f14ff7812 */ /* 0x000fe4000782c0ff */
[----:B------:R-:W1:Y:S11]  /*16f40*/  SYNCS.PHASECHK.TRANS64.TRYWAIT P0, [R8+URZ+0x344a0], R5 ;  /* 0x0344a005080075a7 */ /* 0x000e76000800017f */
[----:B------:R-:W2:Y:S01]  /*16f50*/  @!P1 LDC R6, c[0x0][0x500] ;  /* 0x00014000ff069b82 */ /* 0x000ea20000000800 */
[----:B-1----:R-:W-:Y:S05]  /*16f60*/  @!P0 BRA `(.L_x_302) ;  /* 0x0000004000f48947 */ /* 0x002fea0003800000 */
.L_x_408:
[----:B------:R-:W-:Y:S01]  /*16f70*/  UPRMT UR4, UR19, 0x9910, URZ ;  /* 0x0000991013047896 */ /* 0x000fe2000800003f */
[----:B--2---:R2:W-:Y:S03]  /*16f80*/  @!P1 SYNCS.ARRIVE.TRANS64 RZ, [R8+URZ+0x34480], R6 ;  /* 0x0344800608ff99a7 */ /* 0x0045e6000800003f */
[----:B------:R-:W-:-:S06]  /*16f90*/  UISETP.NE.AND UP0, UPT, UR4, 0x2, UPT ;  /* 0x000000020400788c */ /* 0x000fcc000bf05270 */
[----:B------:R-:W-:-:S13]  /*16fa0*/  PLOP3.LUT P0, PT, PT, PT, UP0, 0x80, 0x0 ;  /* 0x000000000000781c */ /* 0x000fda0003f0f008 */
[----:B--2---:R-:W-:Y:S05]  /*16fb0*/  @P0 BRA `(.L_x_303) ;  /* 0x0000000000040947 */ /* 0x004fea0003800000 */
[----:B------:R-:W-:Y:S01]  /*16fc0*/  BPT.TRAP 0x1 ;  /* 0x000000040000795c */ /* 0x000fe20000300000 */
.L_x_303:
[C---:B------:R-:W-:Y:S01]  /*16fd0*/  R2UR UR8, R4.reuse ;  /* 0x00000000040872ca */ /* 0x040fe200000e0000 */
[----:B------:R-:W-:Y:S01]  /*16fe0*/  VIADD R4, R4, 0x1 ;  /* 0x0000000104047836 */ /* 0x000fe20000000000 */
[----:B------:R-:W-:Y:S01]  /*16ff0*/  R2UR UR9, R8 ;  /* 0x00000000080972ca */ /* 0x000fe200000e0000 */
[----:B------:R-:W-:Y:S01]  /*17000*/  UMOV UR24, 0x0 ;  /* 0x0000000000187882 */ /* 0x000fe20000000000 */
[----:B------:R-:W-:Y:S01]  /*17010*/  IADD3 R9, R9, -0x1, RZ ;  /* 0xffffffff09097810 */ /* 0x000fe20007ffe0ff */
[----:B------:R-:W-:Y:S01]  /*17020*/  UMOV UR25, 0x10000000 ;  /* 0x1000000000197882 */ /* 0x000fe20000000000 */
[----:B------:R-:W-:Y:S01]  /*17030*/  R2UR UR10, R12 ;  /* 0x000000000c0a72ca */ /* 0x000fe200000e0000 */
[----:B------:R-:W-:Y:S01]  /*17040*/  UMOV UR23, 0x30000 ;  /* 0x0003000000177882 */ /* 0x000fe20000000000 */
[----:B------:R-:W-:Y:S01]  /*17050*/  R2UR UR11, R16 ;  /* 0x00000000100b72ca */ /* 0x000fe200000e0000 */
[----:B------:R-:W-:Y:S01]  /*17060*/  VIADD R12, R12, 0x40 ;  /* 0x000000400c0c7836 */ /* 0x000fe20000000000 */
[----:B------:R-:W-:-:S02]  /*17070*/  R2UR UR7, R17 ;  /* 0x00000000110772ca */ /* 0x000fc400000e0000 */
[----:B------:R-:W-:Y:S01]  /*17080*/  ISETP.GT.AND P1, PT, R9, 0x1, PT ;  /* 0x000000010900780c */ /* 0x000fe20003f24270 */
[----:B------:R-:W-:Y:S01]  /*17090*/  USHF.L.U32 UR8, UR8, 0xe, URZ ;  /* 0x0000000e08087899 */ /* 0x000fe2000800063f */
[C---:B------:R-:W-:Y:S01]  /*170a0*/  ISETP.NE.AND P0, PT, R4.reuse, 0x4, PT ;  /* 0x000000040400780c */ /* 0x040fe20003f05270 */
[----:B------:R-:W-:Y:S02]  /*170b0*/  UIADD3 UR9, UR9, 0x34480, URZ ;  /* 0x0003448009097890 */ /* 0x000fe4000fffe03f */
[----:B------:R-:W-:Y:S01]  /*170c0*/  ULOP3.LUT UR4, UR8, 0x2000, UR18, 0xf8, !UPT ;  /* 0x0000200008047892 */ /* 0x000fe2000f8ef812 */
[----:B------:R-:W-:Y:S01]  /*170d0*/  SEL R6, RZ, 0x1, P0 ;  /* 0x00000001ff067807 */ /* 0x000fe20000000000 */
[----:B------:R-:W-:Y:S01]  /*170e0*/  UIADD3 UR8, UR17, UR8, URZ ;  /* 0x0000000811087290 */ /* 0x000fe2000fffe03f */
[----:B------:R-:W-:Y:S01]  /*170f0*/  SEL R4, R4, RZ, P0 ;  /* 0x000000ff04047207 */ /* 0x000fe20000000000 */
[----:B------:R-:W-:Y:S01]  /*17100*/  ULEA UR4, UR4, UR17, 0x1 ;  /* 0x0000001104047291 */ /* 0x000fe2000f8e083f */
[----:B------:R-:W-:Y:S01]  /*17110*/  LOP3.LUT R3, R3, R6, RZ, 0x3c, !PT ;  /* 0x0000000603037212 */ /* 0x000fe200078e3cff */
[----:B------:R-:W-:Y:S01]  /*17120*/  UMOV UR6, UR10 ;  /* 0x0000000a00067c82 */ /* 0x000fe20008000000 */
[----:B------:R-:W-:Y:S01]  /*17130*/  UMOV UR5, UR9 ;  /* 0x0000000900057c82 */ /* 0x000fe20008000000 */
[----:B------:R-:W-:-:S03]  /*17140*/  UIADD3 UR4, UR4, 0x10000, URZ ;  /* 0x0001000004047890 */ /* 0x000fc6000fffe03f */
[----:B------:R2:W-:Y:S06]  /*17150*/  UTMALDG.2D [UR8], [UR12], desc[UR24] ;  /* 0x000018080c0075b4 */ /* 0x0005ec0008009000 */
[----:B------:R2:W-:Y:S02]  /*17160*/  UTMALDG.2D.MULTICAST [UR4], [UR14], UR23, desc[UR24] ;  /* 0x000018040e0073b4 */ /* 0x0005e40008009817 */
[----:B--2---:R-:W-:Y:S05]  /*17170*/  @P1 BRA `(.L_x_304) ;  /* 0xfffffffc00601947 */ /* 0x004fea000383ffff */
.L_x_301:
[----:B------:R-:W-:Y:S05]  /*17180*/  BSYNC B1 ;  /* 0x0000000000017941 */ /* 0x000fea0003800000 */
.L_x_300:
[----:B------:R-:W-:Y:S02]  /*17190*/  IADD3 R0, R7, R0, RZ ;  /* 0x0000000007007210 */ /* 0x000fe40007ffe0ff */
[----:B------:R-:W-:Y:S02]  /*171a0*/  LOP3.LUT P0, RZ, R2, 0xff, RZ, 0xc0, !PT ;  /* 0x000000ff02ff7812 */ /* 0x000fe4000780c0ff */
[----:B------:R-:W-:-:S04]  /*171b0*/  SHF.R.U32.HI R2, RZ, 0x2, R0 ;  /* 0x00000002ff027819 */ /* 0x000fc80000011600 */
[----:B------:R-:W-:-:S04]  /*171c0*/  LOP3.LUT R2, R2, 0x1, RZ, 0xc0, !PT ;  /* 0x0000000102027812 */ /* 0x000fc800078ec0ff */
[----:B------:R-:W-:Y:S01]  /*171d0*/  ISETP.NE.U32.AND P1, PT, R2, 0x1, PT ;  /* 0x000000010200780c */ /* 0x000fe20003f25070 */
[----:B------:R-:W-:Y:S02]  /*171e0*/  IMAD.U32 R2, RZ, RZ, UR22 ;  /* 0x00000016ff027e24 */ /* 0x000fe4000f8e00ff */
[----:B------:R-:W-:Y:S01]  /*171f0*/  @P0 SYNCS.ARRIVE.TRANS64.A1T0 RZ, [UR17+0x34508], RZ ;  /* 0x034508ffffff09a7 */ /* 0x000fe20008100011 */
[----:B------:R-:W-:Y:S02]  /*17200*/  ISETP.GT.U32.AND P0, PT, R0, 0x3, PT ;  /* 0x000000030000780c */ /* 0x000fe40003f04070 */
[----:B------:R-:W-:Y:S02]  /*17210*/  ISETP.NE.AND P2, PT, R2, 0x3, PT ;  /* 0x000000030200780c */ /* 0x000fe40003f45270 */
[C---:B------:R-:W-:Y:S02]  /*17220*/  ISETP.LT.U32.AND P0, PT, R7.reuse, 0x4, P0 ;  /* 0x000000040700780c */ /* 0x040fe40000701070 */
[----:B------:R-:W-:-:S02]  /*17230*/  ISETP.GT.U32.AND P1, PT, R7, 0x3, !P1 ;  /* 0x000000030700780c */ /* 0x000fc40004f24070 */
[----:B------:R-:W-:Y:S02]  /*17240*/  SEL R3, RZ, 0x1, !P0 ;  /* 0x00000001ff037807 */ /* 0x000fe40004000000 */
[----:B------:R-:W-:Y:S02]  /*17250*/  SEL R2, RZ, 0x1, !P1 ;  /* 0x00000001ff027807 */ /* 0x000fe40004800000 */
[----:B------:R-:W-:Y:S02]  /*17260*/  LOP3.LUT R0, R0, 0x3, RZ, 0xc0, !PT ;  /* 0x0000000300007812 */ /* 0x000fe400078ec0ff */
[----:B------:R-:W-:Y:S01]  /*17270*/  LOP3.LUT R10, R2, R10, R3, 0x96, !PT ;  /* 0x0000000a020a7212 */ /* 0x000fe200078e9603 */
[----:B------:R-:W-:Y:S06]  /*17280*/  @!P2 BRA `(.L_x_305) ;  /* 0x000000000004a947 */ /* 0x000fec0003800000 */
[----:B------:R-:W-:Y:S01]  /*17290*/  BPT.TRAP 0x1 ;  /* 0x000000040000795c */ /* 0x000fe20000300000 */
.L_x_305:
[----:B------:R-:W2:Y:S01]  /*172a0*/  LDL R4, [R1+0x200] ;  /* 0x0002000001047983 */ /* 0x000ea20000100800 */
[----:B------:R-:W-:Y:S01]  /*172b0*/  SHF.L.U32 R2, R19, 0x1f, RZ ;  /* 0x0000001f13027819 */ /* 0x000fe200000006ff */
[----:B------:R-:W-:Y:S01]  /*172c0*/  BSSY B1, `(.L_x_306) ;  /* 0x0000005000017945 */ /* 0x000fe20003800000 */
[C---:B--2---:R-:W-:Y:S02]  /*172d0*/  LEA R3, R4.reuse, UR17, 0x3 ;  /* 0x0000001104037c11 */ /* 0x044fe4000f8e18ff */
[----:B------:R-:W-:Y:S02]  /*172e0*/  LEA R4, R4, UR17, 0x4 ;  /* 0x0000001104047c11 */ /* 0x000fe4000f8e20ff */
[----:B------:R-:W2:Y:S02]  /*172f0*/  SYNCS.PHASECHK.TRANS64.TRYWAIT P0, [R3+URZ+0x34400], R2 ;  /* 0x03440002030075a7 */ /* 0x000ea4000800017f */
[----:B--2---:R-:W-:Y:S05]  /*17300*/  @!P0 BRA `(.L_x_307) ;  /* 0x0000004000208947 */ /* 0x004fea0003800000 */
.L_x_409:
[----:B------:R-:W-:Y:S05]  /*17310*/  BSYNC B1 ;  /* 0x0000000000017941 */ /* 0x000fea0003800000 */
.L_x_306:
[----:B-1----:R-:W1:Y:S01]  /*17320*/  LDS.128 R4, [R4+0x34530] ;  /* 0x0345300004047984 */ /* 0x002e620000000c00 */
[----:B------:R-:W-:Y:S01]  /*17330*/  @!PT LDS RZ, [RZ] ;  /* 0x00000000fffff984 */ /* 0x000fe20000000800 */
[----:B------:R-:W-:Y:S01]  /*17340*/  @!PT LDS RZ, [RZ] ;  /* 0x00000000fffff984 */ /* 0x000fe20000000800 */
[----:B------:R-:W-:Y:S01]  /*17350*/  @!PT LDS RZ, [RZ] ;  /* 0x00000000fffff984 */ /* 0x000fe20000000800 */
[----:B------:R-:W-:Y:S01]  /*17360*/  @!PT LDS RZ, [RZ] ;  /* 0x00000000fffff984 */ /* 0x000fe20000000800 */
[----:B------:R3:W-:Y:S06]  /*17370*/  MEMBAR.ALL.CTA ;  /* 0x0000000000007992 */ /* 0x0007ec0000008000 */
[----:B---3--:R-:W3:Y:S01]  /*17380*/  FENCE.VIEW.ASYNC.S ;  /* 0x00000000000073c6 */ /* 0x008ee20000000000 */
[----:B-1----:R-:W-:Y:S01]  /*17390*/  MOV R17, R5 ;  /* 0x0000000500117202 */ /* 0x002fe20000000f00 */
[----:B------:R-:W-:Y:S01]  /*173a0*/  IMAD.MOV.U32 R16, RZ, RZ, R4 ;  /* 0x000000ffff107224 */ /* 0x000fe200078e0004 */
[----:B---3--:R-:W-:Y:S06]  /*173b0*/  @!P2 BRA `(.L_x_308) ;  /* 0x000000000004a947 */ /* 0x008fec0003800000 */
[----:B------:R-:W-:Y:S01]  /*173c0*/  BPT.TRAP 0x1 ;  /* 0x000000040000795c */ /* 0x000fe20000300000 */
.L_x_308:
[----:B------:R-:W1:Y:S01]  /*173d0*/  S2R R5, SR_CgaCtaId ;  /* 0x0000000000057919 */ /* 0x000e620000008800 */
[----:B------:R-:W-:Y:S02]  /*173e0*/  ISETP.NE.AND P0, PT, R7, RZ, PT ;  /* 0x000000ff0700720c */ /* 0x000fe40003f05270 */
[----:B--2---:R-:W-:Y:S02]  /*173f0*/  IADD3 R2, R3, 0x34440, RZ ;  /* 0x0003444003027810 */ /* 0x004fe40007ffe0ff */
[CC--:B------:R-:W-:Y:S02]  /*17400*/  ISETP.EQ.OR P0, PT, R6.reuse, R18.reuse, !P0 ;  /* 0x000000120600720c */ /* 0x0c0fe40004702670 */
[----:B------:R-:W-:Y:S02]  /*17410*/  ISETP.NE.AND P1, PT, R6, R18, PT ;  /* 0x000000120600720c */ /* 0x000fe40003f25270 */
[----:B-1----:R-:W-:-:S04]  /*17420*/  PRMT R2, R5, 0x654, R2 ;  /* 0x0000065405027816 */ /* 0x002fc80000000002 */
[----:B------:R1:W-:Y:S05]  /*17430*/  SYNCS.ARRIVE.TRANS64.RED.A1T0 RZ, [R2+URZ], RZ ;  /* 0x000000ff02ff79a7 */ /* 0x0003ea000810043f */
[----:B------:R-:W-:Y:S05]  /*17440*/  @P0 BRA `(.L_x_309) ;  /* 0x0000000400a40947 */ /* 0x000fea0003800000 */
[----:B-1----:R-:W1:Y:S02]  /*17450*/  LDC.64 R2, c[0x0][0x290] ;  /* 0x0000a400ff027b82 */ /* 0x002e640000000a00 */
[----:B-1----:R-:W-:-:S05]  /*17460*/  IMAD.WIDE R2, R6, 0xc, R2 ;  /* 0x0000000c06027825 */ /* 0x002fca00078e0202 */
[----:B------:R1:W5:Y:S01]  /*17470*/  LDG.E R11, desc[UR38][R2.64+0x8] ;  /* 0x00000826020b7981 */ /* 0x000362000c1e1900 */
[----:B------:R-:W-:-:S03]  /*17480*/  UMOV UR4, 0xffffffff ;  /* 0xffffffff00047882 */ /* 0x000fc60000000000 */
[----:B------:R-:W-:Y:S05]  /*17490*/  BRA.DIV UR4, `(.L_x_310) ;  /* 0x0000003e04d07947 */ /* 0x000fea000b800000 */
[----:B------:R-:W-:-:S13]  /*174a0*/  ELECT P6, URZ, PT ;  /* 0x00000000003f782f */ /* 0x000fda00038c0000 */
.L_x_412:
[----:B------:R-:W-:Y:S04]  /*174b0*/  BSSY B1, `(.L_x_311) ;  /* 0x000004f000017945 */ /* 0x000fe80003800000 */
[----:B------:R-:W-:Y:S05]  /*174c0*/  @!P6 BRA `(.L_x_312) ;  /* 0x000000040034e947 */ /* 0x000fea0003800000 */
[C---:B------:R-:W-:Y:S01]  /*174d0*/  IMAD.SHL.U32 R21, R6.reuse, 0x8, RZ ;  /* 0x0000000806157824 */ /* 0x040fe200078e00ff */
[----:B------:R-:W-:Y:S01]  /*174e0*/  SHF.R.S32.HI R5, RZ, 0x1f, R6 ;  /* 0x0000001fff057819 */ /* 0x000fe20000011406 */
[----:B------:R-:W-:Y:S01]  /*174f0*/  ULDC.64 UR4, c[0x0][0x510] ;  /* 0x0001440000047ab9 */ /* 0x000fe20000000a00 */
[----:B------:R-:W-:Y:S01]  /*17500*/  ULDC.64 UR6, c[0x0][0x520] ;  /* 0x0001480000067ab9 */ /* 0x000fe20000000a00 */
[----:B------:R-:W2:Y:S01]  /*17510*/  LDG.E R18, desc[UR38][R2.64] ;  /* 0x0000002602127981 */ /* 0x000ea2000c1e1900 */
[----:B------:R-:W-:Y:S02]  /*17520*/  SHF.L.U64.HI R22, R6, 0x3, R5 ;  /* 0x0000000306167819 */ /* 0x000fe40000010205 */
[C---:B------:R-:W-:Y:S02]  /*17530*/  IADD3 R8, P0, R21.reuse, UR4, RZ ;  /* 0x0000000415087c10 */ /* 0x040fe4000ff1e0ff */
[----:B------:R-:W-:Y:S02]  /*17540*/  IADD3 R4, P2, R21, UR6, RZ ;  /* 0x0000000615047c10 */ /* 0x000fe4000ff5e0ff */
[C---:B------:R-:W-:Y:S01]  /*17550*/  IADD3.X R9, R22.reuse, UR5, RZ, P0, !PT ;  /* 0x0000000516097c10 */ /* 0x040fe200087fe4ff */
[----:B------:R-:W-:Y:S01]  /*17560*/  ULDC.64 UR4, c[0x0][0x518] ;  /* 0x0001460000047ab9 */ /* 0x000fe20000000a00 */
[----:B------:R-:W-:-:S03]  /*17570*/  IADD3.X R5, R22, UR7, RZ, P2, !PT ;  /* 0x0000000716057c10 */ /* 0x000fc600097fe4ff */
[----:B------:R-:W3:Y:S04]  /*17580*/  LDG.E.64 R14, desc[UR38][R8.64] ;  /* 0x00000026080e7981 */ /* 0x000ee8000c1e1b00 */
[----:B------:R4:W2:Y:S02]  /*17590*/  LDG.E.64 R12, desc[UR38][R4.64] ;  /* 0x00000026040c7981 */ /* 0x0008a4000c1e1b00 */
[----:B----4-:R-:W-:-:S04]  /*175a0*/  IADD3 R4, P0, R21, UR4, RZ ;  /* 0x0000000415047c10 */ /* 0x010fc8000ff1e0ff */
[----:B------:R-:W-:Y:S01]  /*175b0*/  IADD3.X R5, R22, UR5, RZ, P0, !PT ;  /* 0x0000000516057c10 */ /* 0x000fe200087fe4ff */
[----:B------:R-:W-:-:S04]  /*175c0*/  ULDC.64 UR4, c[0x0][0x528] ;  /* 0x00014a0000047ab9 */ /* 0x000fc80000000a00 */
[----:B------:R4:W2:Y:S02]  /*175d0*/  LDG.E.64 R8, desc[UR38][R4.64] ;  /* 0x0000002604087981 */ /* 0x0008a4000c1e1b00 */
[----:B----4-:R-:W-:-:S04]  /*175e0*/  IADD3 R4, P0, R21, UR4, RZ ;  /* 0x0000000415047c10 */ /* 0x010fc8000ff1e0ff */
[----:B------:R-:W-:-:S06]  /*175f0*/  IADD3.X R5, R22, UR5, RZ, P0, !PT ;  /* 0x0000000516057c10 */ /* 0x000fcc00087fe4ff */
[----:B------:R-:W4:Y:S04]  /*17600*/  LDG.E.64 R4, desc[UR38][R4.64] ;  /* 0x0000002604047981 */ /* 0x000f28000c1e1b00 */
[----:B---3--:R-:W-:Y:S04]  /*17610*/  STS.64 [UR20], R14 ;  /* 0x0000000eff007988 */ /* 0x008fe80008000a14 */
[----:B--2---:R-:W-:Y:S04]  /*17620*/  STS.64 [UR21], R12 ;  /* 0x0000000cff007988 */ /* 0x004fe80008000a15 */
[----:B------:R-:W2:Y:S01]  /*17630*/  LDS R21, [UR20+0x1c] ;  /* 0x00001c14ff157984 */ /* 0x000ea20008000800 */
[----:B------:R-:W-:-:S03]  /*17640*/  SHF.L.U64.HI R26, R8, 0x1, R9 ;  /* 0x00000001081a7819 */ /* 0x000fc60000010209 */
[----:B------:R1:W3:Y:S01]  /*17650*/  LDG.E R9, desc[UR38][R2.64+0x4] ;  /* 0x0000042602097981 */ /* 0x0002e2000c1e1900 */
[----:B------:R-:W-:-:S04]  /*17660*/  LOP3.LUT R26, R26, 0x1fffffff, RZ, 0xc0, !PT ;  /* 0x1fffffff1a1a7812 */ /* 0x000fc800078ec0ff */
[----:B------:R-:W-:-:S04]  /*17670*/  SHF.R.U32.HI R22, RZ, 0x4, R26 ;  /* 0x00000004ff167819 */ /* 0x000fc8000001161a */
[----:B--2---:R-:W-:-:S05]  /*17680*/  LOP3.LUT R21, R21, 0xf, R22, 0xb8, !PT ;  /* 0x0000000f15157812 */ /* 0x004fca00078eb816 */
[----:B------:R-:W-:Y:S04]  /*17690*/  STS [UR20+0x1c], R21 ;  /* 0x00001c15ff007988 */ /* 0x000fe80008000814 */
[----:B------:R-:W2:Y:S02]  /*176a0*/  LDS R24, [UR20+0x1c] ;  /* 0x00001c14ff187984 */ /* 0x000ea40008000800 */
[----:B--2---:R-:W-:-:S05]  /*176b0*/  LOP3.LUT R24, R24, 0xf0, RZ, 0xb8, !PT ;  /* 0x000000f018187812 */ /* 0x004fca00078eb8ff */
[----:B------:R-:W-:Y:S04]  /*176c0*/  STS [UR20+0x1c], R24 ;  /* 0x00001c18ff007988 */ /* 0x000fe80008000814 */
[----:B------:R-:W2:Y:S01]  /*176d0*/  LDS R23, [UR20+0x1c] ;  /* 0x00001c14ff177984 */ /* 0x000ea20008000800 */
[----:B------:R-:W-:-:S04]  /*176e0*/  MOV R22, UR20 ;  /* 0x0000001400167c02 */ /* 0x000fc80008000f00 */
[----:B------:R-:W-:Y:S02]  /*176f0*/  SHF.R.U64 R22, R22, 0x4, RZ ;  /* 0x0000000416167819 */ /* 0x000fe400000012ff */
[----:B--2---:R-:W-:-:S05]  /*17700*/  LOP3.LUT R23, R23, 0xf00, RZ, 0xb8, !PT ;  /* 0x00000f0017177812 */ /* 0x004fca00078eb8ff */
[----:B------:R-:W-:Y:S04]  /*17710*/  STS.64 [UR20+0x18], R22 ;  /* 0x00001816ff007988 */ /* 0x000fe80008000a14 */
[----:B------:R-:W1:Y:S01]  /*17720*/  LDS R25, [UR20+0x1c] ;  /* 0x00001c14ff197984 */ /* 0x000e620008000800 */
[----:B------:R-:W-:Y:S01]  /*17730*/  IMAD.SHL.U32 R21, R8, 0x2, RZ ;  /* 0x0000000208157824 */ /* 0x000fe200078e00ff */
[----:B-----5:R-:W-:-:S04]  /*17740*/  IADD3 R12, R11, -0x1, RZ ;  /* 0xffffffff0b0c7810 */ /* 0x020fc80007ffe0ff */
[----:B------:R-:W-:Y:S02]  /*17750*/  LOP3.LUT R21, R21, 0xfffffffe, RZ, 0xc0, !PT ;  /* 0xfffffffe15157812 */ /* 0x000fe400078ec0ff */
[----:B------:R-:W-:Y:S01]  /*17760*/  CS2R R14, SRZ ;  /* 0x00000000000e7805 */ /* 0x000fe2000001ff00 */
[----:B------:R-:W-:Y:S01]  /*17770*/  VIADD R13, R18, 0xffffffff ;  /* 0xffffffff120d7836 */ /* 0x000fe20000000000 */
[----:B------:R-:W-:Y:S01]  /*17780*/  SHF.R.U64 R21, R21, 0x4, R26 ;  /* 0x0000000415157819 */ /* 0x000fe2000000121a */
[----:B------:R-:W-:Y:S04]  /*17790*/  STS [UR20+0x10], R22 ;  /* 0x00001016ff007988 */ /* 0x000fe80008000814 */
[----:B------:R-:W-:Y:S04]  /*177a0*/  STS [UR20+0x14], R22 ;  /* 0x00001416ff007988 */ /* 0x000fe80008000814 */
[----:B------:R-:W-:Y:S04]  /*177b0*/  STS.128 [UR20+0x20], R12 ;  /* 0x0000200cff007988 */ /* 0x000fe80008000c14 */
[----:B------:R-:W-:Y:S04]  /*177c0*/  STS [UR20+0xc], R21 ;  /* 0x00000c15ff007988 */ /* 0x000fe80008000814 */
[----:B------:R-:W-:Y:S01]  /*177d0*/  STS [UR20+0x30], RZ ;  /* 0x000030ffff007988 */ /* 0x000fe20008000814 */
[----:B-1----:R-:W-:-:S05]  /*177e0*/  LOP3.LUT R2, R25, 0xf000, RZ, 0xb8, !PT ;  /* 0x0000f00019027812 */ /* 0x002fca00078eb8ff */
[----:B------:R-:W-:Y:S04]  /*177f0*/  STS [UR20+0x1c], R2 ;  /* 0x00001c02ff007988 */ /* 0x000fe80008000814 */
[----:B------:R-:W1:Y:S01]  /*17800*/  LDS R3, [UR21+0x1c] ;  /* 0x00001c15ff037984 */ /* 0x000e620008000800 */
[----:B----4-:R-:W-:-:S04]  /*17810*/  SHF.L.U64.HI R18, R4, 0x1, R5 ;  /* 0x0000000104127819 */ /* 0x010fc80000010205 */
[----:B------:R-:W-:-:S04]  /*17820*/  LOP3.LUT R18, R18, 0x1fffffff, RZ, 0xc0, !PT ;  /* 0x1fffffff12127812 */ /* 0x000fc800078ec0ff */
[----:B------:R-:W-:-:S04]  /*17830*/  SHF.R.U32.HI R8, RZ, 0x4, R18 ;  /* 0x00000004ff087819 */ /* 0x000fc80000011612 */
[----:B-1----:R-:W-:-:S05]  /*17840*/  LOP3.LUT R5, R3, 0xf, R8, 0xb8, !PT ;  /* 0x0000000f03057812 */ /* 0x002fca00078eb808 */
[----:B------:R-:W-:Y:S04]  /*17850*/  STS [UR21+0x1c], R5 ;  /* 0x00001c05ff007988 */ /* 0x000fe80008000815 */
[----:B------:R-:W1:Y:S02]  /*17860*/  LDS R8, [UR21+0x1c] ;  /* 0x00001c15ff087984 */ /* 0x000e640008000800 */
[----:B-1----:R-:W-:-:S05]  /*17870*/  LOP3.LUT R8, R8, 0xf0, RZ, 0xb8, !PT ;  /* 0x000000f008087812 */ /* 0x002fca00078eb8ff */
[----:B------:R-:W-:Y:S04]  /*17880*/  STS [UR21+0x1c], R8 ;  /* 0x00001c08ff007988 */ /* 0x000fe80008000815 */
[----:B------:R-:W1:Y:S01]  /*17890*/  LDS R3, [UR21+0x1c] ;  /* 0x00001c15ff037984 */ /* 0x000e620008000800 */
[----:B------:R-:W-:-:S04]  /*178a0*/  MOV R2, UR21 ;  /* 0x0000001500027c02 */ /* 0x000fc80008000f00 */
[----:B------:R-:W-:Y:S02]  /*178b0*/  SHF.R.U64 R2, R2, 0x4, RZ ;  /* 0x0000000402027819 */ /* 0x000fe400000012ff */
[----:B-1----:R-:W-:-:S05]  /*178c0*/  LOP3.LUT R3, R3, 0xf00, RZ, 0xb8, !PT ;  /* 0x00000f0003037812 */ /* 0x002fca00078eb8ff */
[----:B------:R-:W-:Y:S04]  /*178d0*/  STS.64 [UR21+0x18], R2 ;  /* 0x00001802ff007988 */ /* 0x000fe80008000a15 */
[----:B------:R-:W1:Y:S01]  /*178e0*/  LDS R21, [UR21+0x1c] ;  /* 0x00001c15ff157984 */ /* 0x000e620008000800 */
[----:B------:R-:W-:Y:S01]  /*178f0*/  IMAD.SHL.U32 R4, R4, 0x2, RZ ;  /* 0x0000000204047824 */ /* 0x000fe200078e00ff */
[----:B---3--:R-:W-:-:S04]  /*17900*/  IADD3 R13, R9, -0x1, RZ ;  /* 0xffffffff090d7810 */ /* 0x008fc80007ffe0ff */
[----:B------:R-:W-:-:S04]  /*17910*/  LOP3.LUT R5, R4, 0xfffffffe, RZ, 0xc0, !PT ;  /* 0xfffffffe04057812 */ /* 0x000fc800078ec0ff */
[----:B------:R-:W-:Y:S01]  /*17920*/  SHF.R.U64 R5, R5, 0x4, R18 ;  /* 0x0000000405057819 */ /* 0x000fe20000001212 */
[----:B------:R2:W-:Y:S04]  /*17930*/  STS.128 [UR21+0x20], R12 ;  /* 0x0000200cff007988 */ /* 0x0005e80008000c15 */
[----:B------:R2:W-:Y:S04]  /*17940*/  STS [UR21+0xc], R5 ;  /* 0x00000c05ff007988 */ /* 0x0005e80008000815 */
[----:B------:R2:W-:Y:S04]  /*17950*/  STS [UR21+0x10], R2 ;  /* 0x00001002ff007988 */ /* 0x0005e80008000815 */
[----:B------:R2:W-:Y:S04]  /*17960*/  STS [UR21+0x14], R2 ;  /* 0x00001402ff007988 */ /* 0x0005e80008000815 */
[----:B------:R-:W-:Y:S01]  /*17970*/  STS [UR21+0x30], RZ ;  /* 0x000030ffff007988 */ /* 0x000fe20008000815 */
[----:B-1----:R-:W-:-:S05]  /*17980*/  LOP3.LUT R4, R21, 0xf000, RZ, 0xb8, !PT ;  /* 0x0000f00015047812 */ /* 0x002fca00078eb8ff */
[----:B------:R2:W-:Y:S02]  /*17990*/  STS [UR21+0x1c], R4 ;  /* 0x00001c04ff007988 */ /* 0x0005e40008000815 */
.L_x_312:
[----:B------:R-:W-:Y:S05]  /*179a0*/  BSYNC B1 ;  /* 0x0000000000017941 */ /* 0x000fea0003800000 */
.L_x_311:
[----:B------:R-:W-:-:S03]  /*179b0*/  UMOV UR4, 0xffffffff ;  /* 0xffffffff00047882 */ /* 0x000fc60000000000 */
[----:B------:R-:W-:Y:S05]  /*179c0*/  BRA.DIV UR4, `(.L_x_313) ;  /* 0x0000003a04a47947 */ /* 0x000fea000b800000 */
[----:B------:R-:W-:Y:S01]  /*179d0*/  ELECT P6, URZ, PT ;  /* 0x00000000003f782f */ /* 0x000fe200038c0000 */
[----:B------:R-:W-:-:S12]  /*179e0*/  NOP ;  /* 0x0000000000007918 */ /* 0x000fd80000000000 */
.L_x_416:
[----:B-12---:R-:W1:Y:S02]  /*179f0*/  S2R R2, SR_LANEID ;  /* 0x0000000000027919 */ /* 0x006e640000000000 */
[----:B-1----:R-:W-:-:S05]  /*17a00*/  IMAD.SHL.U32 R8, R2, 0x4, RZ ;  /* 0x0000000402087824 */ /* 0x002fca00078e00ff */
[----:B------:R1:W2:Y:S01]  /*17a10*/  LDS R9, [R8+UR20] ;  /* 0x0000001408097984 */ /* 0x0002a20008000800 */
[C---:B------:R-:W-:Y:S02]  /*17a20*/  IADD3 R4, P0, R8.reuse, UR12, RZ ;  /* 0x0000000c08047c10 */ /* 0x040fe4000ff1e0ff */
[----:B------:R-:W-:Y:S01]  /*17a30*/  IADD3 R2, P2, R8, UR14, RZ ;  /* 0x0000000e08027c10 */ /* 0x000fe2000ff5e0ff */
[----:B------:R1:W3:Y:S01]  /*17a40*/  LDS R13, [R8+UR20+0x80] ;  /* 0x00008014080d7984 */ /* 0x0002e20008000800 */
[----:B------:R-:W-:Y:S11]  /*17a50*/  @!P6 BRA `(.L_x_314) ;  /* 0x000000000008e947 */ /* 0x000ff60003800000 */
[----:B------:R0:W-:Y:S01]  /*17a60*/  UTMACMDFLUSH ;  /* 0x00000000000079b7 */ /* 0x0001e20000000000 */
[----:B------:R-:W-:-:S04]  /*17a70*/  DEPBAR.LE SB0, 0x0 ;  /* 0x000080000000791a */ /* 0x000fc80000000000 */
.L_x_314:
[----:B------:R-:W-:Y:S01]  /*17a80*/  IADD3.X R5, RZ, UR13, RZ, P0, !PT ;  /* 0x0000000dff057c10 */ /* 0x000fe200087fe4ff */
[----:B------:R-:W-:Y:S01]  /*17a90*/  IMAD.X R3, RZ, RZ, UR15, P2 ;  /* 0x0000000fff037e24 */ /* 0x000fe200090e06ff */
[----:B------:R-:W-:Y:S05]  /*17aa0*/  WARPSYNC.ALL ;  /* 0x0000000000007948 */ /* 0x000fea0003800000 */
[----:B--2---:R2:W5:Y:S04]  /*17ab0*/  ATOMG.E.EXCH.STRONG.GPU PT, RZ, [R4], R9 ;  /* 0x0000000904ff73a8 */ /* 0x00456800041ee100 */
[----:B---3--:R2:W5:Y:S01]  /*17ac0*/  ATOMG.E.EXCH.STRONG.GPU PT, RZ, [R2], R13 ;  /* 0x0000000d02ff73a8 */ /* 0x00856200041ee100 */
[----:B------:R-:W-:-:S07]  /*17ad0*/  MOV R18, R6 ;  /* 0x0000000600127202 */ /* 0x000fce0000000f00 */
.L_x_309:
[----:B-12---:R-:W2:Y:S01]  /*17ae0*/  LDL.LU R2, [R1+0x200] ;  /* 0x0002000001027983 */ /* 0x006ea20000300800 */
[----:B------:R-:W-:Y:S02]  /*17af0*/  ISETP.NE.AND P2, PT, R7, RZ, PT ;  /* 0x000000ff0700720c */ /* 0x000fe40003f45270 */
[----:B------:R-:W-:Y:S01]  /*17b00*/  SEL R3, RZ, 0x1, !P1 ;  /* 0x00000001ff037807 */ /* 0x000fe20004800000 */
[----:B--2---:R-:W-:-:S05]  /*17b10*/  VIADD R4, R2, 0x1 ;  /* 0x0000000102047836 */ /* 0x004fca0000000000 */
[----:B------:R-:W-:-:S04]  /*17b20*/  ISETP.NE.AND P0, PT, R4, 0x8, PT ;  /* 0x000000080400780c */ /* 0x000fc80003f05270 */
[----:B------:R-:W-:Y:S02]  /*17b30*/  SEL R4, R4, RZ, P0 ;  /* 0x000000ff04047207 */ /* 0x000fe40000000000 */
[----:B------:R-:W-:-:S03]  /*17b40*/  SEL R2, RZ, 0x1, P0 ;  /* 0x00000001ff027807 */ /* 0x000fc60000000000 */
[----:B------:R1:W-:Y:S01]  /*17b50*/  STL [R1+0x200], R4 ;  /* 0x0002000401007387 */ /* 0x0003e20000100800 */
[----:B------:R-:W-:Y:S02]  /*17b60*/  LOP3.LUT R19, R19, R2, RZ, 0x3c, !PT ;  /* 0x0000000213137212 */ /* 0x000fe400078e3cff */
[----:B------:R-:W-:Y:S01]  /*17b70*/  PRMT R2, RZ, 0x7610, R2 ;  /* 0x00007610ff027816 */ /* 0x000fe20000000002 */
[----:B------:R-:W-:Y:S06]  /*17b80*/  @P2 BRA `(.L_x_315) ;  /* 0xfffffff000742947 */ /* 0x000fec000383ffff */
[----:B------:R-:W-:Y:S05]  /*17b90*/  BSYNC B0 ;  /* 0x0000000000007941 */ /* 0x000fea0003800000 */
.L_x_296:
[----:B------:R-:W-:-:S03]  /*17ba0*/  UMOV UR4, 0xffffffff ;  /* 0xffffffff00047882 */ /* 0x000fc60000000000 */
[----:B------:R-:W-:Y:S05]  /*17bb0*/  BRA.DIV UR4, `(.L_x_316) ;  /* 0x0000003a04587947 */ /* 0x000fea000b800000 */
[----:B-----5:R-:W-:-:S13]  /*17bc0*/  ELECT P6, URZ, PT ;  /* 0x00000000003f782f */ /* 0x020fda00038c0000 */
.L_x_419:
[----:B------:R-:W-:Y:S04]  /*17bd0*/  BSSY B0, `(.L_x_317) ;  /* 0x000002a000007945 */ /* 0x000fe80003800000 */
[----:B------:R-:W-:Y:S05]  /*17be0*/  @!P6 BRA `(.L_x_318) ;  /* 0x0000000000a0e947 */ /* 0x000fea0003800000 */
[----:B------:R-:W-:-:S04]  /*17bf0*/  ULOP3.LUT UR4, UR40, 0x2, URZ, 0xfc, !UPT ;  /* 0x0000000228047892 */ /* 0x000fc8000f8efc3f */
[----:B------:R-:W-:-:S06]  /*17c00*/  UISETP.NE.AND UP0, UPT, UR4, 0x3, UPT ;  /* 0x000000030400788c */ /* 0x000fcc000bf05270 */
[----:B------:R-:W-:-:S13]  /*17c10*/  PLOP3.LUT P0, PT, PT, PT, UP0, 0x80, 0x0 ;  /* 0x000000000000781c */ /* 0x000fda0003f0f008 */
[----:B------:R-:W-:Y:S05]  /*17c20*/  @!P0 BRA `(.L_x_319) ;  /* 0x0000000000048947 */ /* 0x000fea0003800000 */
[----:B------:R-:W-:Y:S01]  /*17c30*/  BPT.TRAP 0x1 ;  /* 0x000000040000795c */ /* 0x000fe20000300000 */
.L_x_319:
[----:B------:R-:W-:Y:S02]  /*17c40*/  MOV R3, UR17 ;  /* 0x0000001100037c02 */ /* 0x000fe40008000f00 */
[----:B------:R-:W-:-:S03]  /*17c50*/  SHF.L.U32 R2, R10, 0x1f, RZ ;  /* 0x0000001f0a027819 */ /* 0x000fc600000006ff */
[----:B------:R-:W-:-:S05]  /*17c60*/  VIADD R3, R3, 0x344a0 ;  /* 0x000344a003037836 */ /* 0x000fca0000000000 */
[C---:B------:R-:W-:Y:S01]  /*17c70*/  LEA R7, R0.reuse, R3, 0x3 ;  /* 0x0000000300077211 */ /* 0x040fe200078e18ff */
[----:B------:R-:W-:-:S03]  /*17c80*/  VIADD R0, R0, 0x1 ;  /* 0x0000000100007836 */ /* 0x000fc60000000000 */
[----:B------:R-:W2:Y:S02]  /*17c90*/  SYNCS.PHASECHK.TRANS64.TRYWAIT P0, [R7+URZ], R2 ;  /* 0x00000002070075a7 */ /* 0x000ea4000800017f */
[----:B------:R-:W-:-:S04]  /*17ca0*/  ISETP.NE.AND P1, PT, R0, 0x4, PT ;  /* 0x000000040000780c */ /* 0x000fc80003f25270 */
[----:B------:R-:W-:Y:S02]  /*17cb0*/  SEL R5, RZ, 0x1, P1 ;  /* 0x00000001ff057807 */ /* 0x000fe40000800000 */
[----:B------:R-:W-:Y:S02]  /*17cc0*/  SEL R0, R0, RZ, P1 ;  /* 0x000000ff00007207 */ /* 0x000fe40000800000 */
[----:B------:R-:W-:Y:S02]  /*17cd0*/  LOP3.LUT R5, R10, R5, RZ, 0x3c, !PT ;  /* 0x000000050a057212 */ /* 0x000fe400078e3cff */
[----:B------:R-:W-:Y:S02]  /*17ce0*/  LEA R9, R0, R3, 0x3 ;  /* 0x0000000300097211 */ /* 0x000fe400078e18ff */
[----:B-1----:R-:W-:Y:S01]  /*17cf0*/  SHF.L.U32 R4, R5, 0x1f, RZ ;  /* 0x0000001f05047819 */ /* 0x002fe200000006ff */
[----:B--2---:R-:W-:Y:S06]  /*17d00*/  @!P0 BRA `(.L_x_320) ;  /* 0x0000003800248947 */ /* 0x004fec0003800000 */
.L_x_420:
[----:B------:R-:W2:Y:S01]  /*17d10*/  SYNCS.PHASECHK.TRANS64.TRYWAIT P0, [R9+URZ], R4 ;  /* 0x00000004090075a7 */ /* 0x000ea2000800017f */
[----:B------:R-:W-:-:S05]  /*17d20*/  VIADD R0, R0, 0x1 ;  /* 0x0000000100007836 */ /* 0x000fca0000000000 */
[----:B------:R-:W-:-:S04]  /*17d30*/  ISETP.NE.AND P1, PT, R0, 0x4, PT ;  /* 0x000000040000780c */ /* 0x000fc80003f25270 */
[----:B-1----:R-:W-:Y:S02]  /*17d40*/  SEL R2, RZ, 0x1, P1 ;  /* 0x00000001ff027807 */ /* 0x002fe40000800000 */
[----:B------:R-:W-:Y:S02]  /*17d50*/  SEL R0, R0, RZ, P1 ;  /* 0x000000ff00007207 */ /* 0x000fe40000800000 */
[----:B------:R-:W-:Y:S02]  /*17d60*/  LOP3.LUT R7, R5, R2, RZ, 0x3c, !PT ;  /* 0x0000000205077212 */ /* 0x000fe400078e3cff */
[----:B------:R-:W-:Y:S02]  /*17d70*/  LEA R6, R0, R3, 0x3 ;  /* 0x0000000300067211 */ /* 0x000fe400078e18ff */
[----:B------:R-:W-:Y:S01]  /*17d80*/  SHF.L.U32 R5, R7, 0x1f, RZ ;  /* 0x0000001f07057819 */ /* 0x000fe200000006ff */
[----:B--2---:R-:W-:Y:S06]  /*17d90*/  @!P0 BRA `(.L_x_321) ;  /* 0x0000003800148947 */ /* 0x004fec0003800000 */
.L_x_421:
[----:B------:R-:W2:Y:S01]  /*17da0*/  SYNCS.PHASECHK.TRANS64.TRYWAIT P0, [R6+URZ], R5 ;  /* 0x00000005060075a7 */ /* 0x000ea2000800017f */
[----:B------:R-:W-:-:S05]  /*17db0*/  VIADD R0, R0, 0x1 ;  /* 0x0000000100007836 */ /* 0x000fca0000000000 */
[----:B------:R-:W-:-:S04]  /*17dc0*/  ISETP.NE.AND P1, PT, R0, 0x4, PT ;  /* 0x000000040000780c */ /* 0x000fc80003f25270 */
[----:B------:R-:W-:Y:S02]  /*17dd0*/  SEL R2, RZ, 0x1, P1 ;  /* 0x00000001ff027807 */ /* 0x000fe40000800000 */
[----:B------:R-:W-:Y:S02]  /*17de0*/  SEL R0, R0, RZ, P1 ;  /* 0x000000ff00007207 */ /* 0x000fe40000800000 */
[----:B------:R-:W-:Y:S01]  /*17df0*/  LOP3.LUT R2, R7, R2, RZ, 0x3c, !PT ;  /* 0x0000000207027212 */ /* 0x000fe200078e3cff */
[----:B--2---:R-:W-:Y:S06]  /*17e00*/  @!P0 BRA `(.L_x_322) ;  /* 0x00000038000c8947 */ /* 0x004fec0003800000 */
.L_x_422:
[----:B------:R-:W-:Y:S02]  /*17e10*/  LEA R3, R0, R3, 0x3 ;  /* 0x0000000300037211 */ /* 0x000fe400078e18ff */
[----:B------:R-:W-:-:S07]  /*17e20*/  SHF.L.U32 R0, R2, 0x1f, RZ ;  /* 0x0000001f02007819 */ /* 0x000fce00000006ff */
.L_x_323:
[----:B---3--:R3:W4:Y:S02]  /*17e30*/  SYNCS.PHASECHK.TRANS64.TRYWAIT P0, [R3+URZ], R0 ;  /* 0x00000000030075a7 */ /* 0x008724000800017f */
[----:B----4-:R-:W-:Y:S05]  /*17e40*/  @!P0 NANOSLEEP.SYNCS 0x989680 ;  /* 0x009896800000895d */ /* 0x010fea0003900000 */
[----:B------:R-:W4:Y:S02]  /*17e50*/  @!P0 SYNCS.PHASECHK.TRANS64 P0, [R3+URZ], R0 ;  /* 0x00000000030085a7 */ /* 0x000f24000800007f */
[----:B----4-:R-:W-:Y:S05]  /*17e60*/  @!P0 BRA `(.L_x_323) ;  /* 0xfffffffc00f08947 */ /* 0x010fea000383ffff */
.L_x_318:
[----:B------:R-:W-:Y:S05]  /*17e70*/  BSYNC B0 ;  /* 0x0000000000007941 */ /* 0x000fea0003800000 */
.L_x_317:
[----:B------:R-:W-:Y:S05]  /*17e80*/  EXIT ;  /* 0x000000000000794d */ /* 0x000fea0003800000 */
.L_x_161:
[----:B------:R-:W-:Y:S01]  /*17e90*/  PLOP3.LUT P1, PT, PT, PT, UP3, 0x80, 0x0 ;  /* 0x000000000000781c */ /* 0x000fe20003f2f038 */
[----:B------:R-:W-:Y:S01]  /*17ea0*/  ULDC UR20, c[0x0][0x14] ;  /* 0x0000050000147ab9 */ /* 0x000fe20000000800 */
[----:B------:R-:W-:Y:S01]  /*17eb0*/  ULDC UR18, c[0x0][0x10] ;  /* 0x0000040000127ab9 */ /* 0x000fe20000000800 */
[----:B------:R-:W-:Y:S01]  /*17ec0*/  ULDC.64 UR12, c[0x0][0x8c8] ;  /* 0x00023200000c7ab9 */ /* 0x000fe20000000a00 */
[----:B------:R-:W-:Y:S01]  /*17ed0*/  UIMAD.WIDE.U32 UR18, UR60, UR18, URZ ;  /* 0x000000123c1272a5 */ /* 0x000fe2000f8e003f */
[----:B------:R-:W-:Y:S01]  /*17ee0*/  IMAD.MOV.U32 R14, RZ, RZ, 0x1 ;  /* 0x00000001ff0e7424 */ /* 0x000fe200078e00ff */
[----:B------:R-:W-:Y:S01]  /*17ef0*/  ULDC.64 UR14, c[0x0][0x8e0] ;  /* 0x00023800000e7ab9 */ /* 0x000fe20000000a00 */
[----:B------:R-:W-:Y:S01]  /*17f00*/  UIADD3 UR11, UP1, UR12, -0x1, URZ ;  /* 0xffffffff0c0b7890 */ /* 0x000fe2000ff3e03f */
[----:B------:R-:W-:Y:S01]  /*17f10*/  MOV R13, RZ ;  /* 0x000000ff000d7202 */ /* 0x000fe20000000f00 */
[----:B------:R-:W-:Y:S01]  /*17f20*/  ULDC UR21, c[0x0][0x904] ;  /* 0x0002410000157ab9 */ /* 0x000fe20000000800 */
[----:B------:R-:W-:Y:S01]  /*17f30*/  UMOV UR22, 0xffffffff ;  /* 0xffffffff00167882 */ /* 0x000fe20000000000 */
[----:B------:R-:W-:-:S02]  /*17f40*/  UIADD3 UR12, UP2, UR14, -0x1, URZ ;  /* 0xffffffff0e0c7890 */ /* 0x000fc4000ff5e03f */
[----:B------:R-:W1:Y:S01]  /*17f50*/  @P1 S2R R2, SR_CTAID.Y ;  /* 0x0000000000021919 */ /* 0x000e620000002600 */
[----:B------:R-:W-:Y:S02]  /*17f60*/  UIMAD.WIDE.U32 UR26, UR18, UR20, URZ ;  /* 0x00000014121a72a5 */ /* 0x000fe4000f8e003f */
[----:B------:R-:W-:Y:S02]  /*17f70*/  USHF.L.U32 UR22, UR22, UR21, URZ ;  /* 0x0000001516167299 */ /* 0x000fe4000800063f */
[----:B------:R-:W-:Y:S01]  /*17f80*/  UIMAD UR20, UR19, UR20, URZ ;  /* 0x00000014131472a4 */ /* 0x000fe2000f8e023f */
[----:B------:R-:W-:Y:S01]  /*17f90*/  ULDC UR35, c[0x0][0x8a8] ;  /* 0x00022a0000237ab9 */ /* 0x000fe20000000800 */
[----:B------:R-:W-:Y:S01]  /*17fa0*/  UMOV UR23, 0x1 ;  /* 0x0000000100177882 */ /* 0x000fe20000000000 */
[----:B------:R-:W-:Y:S02]  /*17fb0*/  UIADD3.X UR14, UR15, -0x1, URZ, UP2, !UPT ;  /* 0xffffffff0f0e7890 */ /* 0x000fe400097fe43f */
[----:B------:R-:W-:-:S02]  /*17fc0*/  UIADD3.X UR13, UR13, -0x1, URZ, UP1, !UPT ;  /* 0xffffffff0d0d7890 */ /* 0x000fc40008ffe43f */
[----:B------:R-:W-:Y:S02]  /*17fd0*/  ULOP3.LUT UR15, UR59, 0x2, URZ, 0xfc, !UPT ;  /* 0x000000023b0f7892 */ /* 0x000fe4000f8efc3f */
[----:B------:R-:W-:Y:S02]  /*17fe0*/  UIADD3 UR16, UR9, -0x1, URZ ;  /* 0xffffffff09107890 */ /* 0x000fe4000fffe03f */
[----:B------:R-:W-:Y:S02]  /*17ff0*/  UIADD3 UR17, UR10, -0x1, URZ ;  /* 0xffffffff0a117890 */ /* 0x000fe4000fffe03f */
[----:B------:R-:W-:Y:S02]  /*18000*/  UIADD3 UR35, UR35, -0x1, URZ ;  /* 0xffffffff23237890 */ /* 0x000fe4000fffe03f */
[----:B------:R-:W-:Y:S02]  /*18010*/  USHF.L.U32 UR18, UR23, UR21, URZ ;  /* 0x0000001517127299 */ /* 0x000fe4000800063f */
[----:B------:R-:W-:-:S02]  /*18020*/  ULOP3.LUT UR19, URZ, UR22, URZ, 0x33, !UPT ;  /* 0x000000163f137292 */ /* 0x000fc4000f8e333f */
[----:B------:R-:W-:Y:S01]  /*18030*/  UIADD3 UR20, UR27, UR20, URZ ;  /* 0x000000141b147290 */ /* 0x000fe2000fffe03f */
[----:B-1----:R-:W-:-:S15]  /*18040*/  @P1 R2UR UR58, R2 ;  /* 0x00000000023a12ca */ /* 0x002fde00000e0000 */
.L_x_344:
[----:B------:R-:W1:Y:S01]  /*18050*/  LDC.64 R2, c[0x0][0x8f8] ;  /* 0x00023e00ff027b82 */ /* 0x000e620000000a00 */
[----:B------:R-:W-:Y:S01]  /*18060*/  UIADD3 UR8, UP1, UR8, UR26, URZ ;  /* 0x0000001a08087290 */ /* 0x000fe2000ff3e03f */
[----:B------:R-:W-:Y:S01]  /*18070*/  ISETP.NE.AND P2, PT, R15, RZ, PT ;  /* 0x000000ff0f00720c */ /* 0x000fe20003f45270 */
[----:B------:R-:W-:Y:S01]  /*18080*/  UMOV UR21, 0xffffffff ;  /* 0xffffffff00157882 */ /* 0x000fe20000000000 */
[----:B------:R-:W-:Y:S01]  /*18090*/  UMOV UR22, 0xffffffff ;  /* 0xffffffff00167882 */ /* 0x000fe20000000000 */
[----:B------:R-:W-:Y:S01]  /*180a0*/  UIADD3.X UR7, UR7, UR20, URZ, UP1, !UPT ;  /* 0x0000001407077290 */ /* 0x000fe20008ffe43f */
[----:B------:R-:W-:Y:S01]  /*180b0*/  MOV R19, RZ ;  /* 0x000000ff00137202 */ /* 0x000fe20000000f00 */
[----:B------:R-:W-:Y:S01]  /*180c0*/  UMOV UR23, 0xffffffff ;  /* 0xffffffff00177882 */ /* 0x000fe20000000000 */
[----:B-1----:R-:W-:-:S03]  /*180d0*/  ISETP.LE.U32.AND P1, PT, R2, UR8, PT ;  /* 0x0000000802007c0c */ /* 0x002fc6000bf23070 */
[----:B------:R-:W-:-:S05]  /*180e0*/  IMAD.U32 R2, RZ, RZ, UR7 ;  /* 0x00000007ff027e24 */ /* 0x000fca000f8e00ff */
[----:B------:R-:W-:-:S13]  /*180f0*/  ISETP.GE.U32.AND.EX P1, PT, R2, R3, PT, P1 ;  /* 0x000000030200720c */ /* 0x000fda0003f26110 */
[----:B---345:R-:W-:Y:S05]  /*18100*/  @P2 BRA P1, `(.L_x_324) ;  /* 0x0000001800442947 */ /* 0x038fea0000800000 */
[----:B------:R-:W-:-:S04]  /*18110*/  IADD3 R2, P2, R6, UR5, RZ ;  /* 0x0000000506027c10 */ /* 0x000fc8000ff5e0ff */
[----:B------:R-:W-:Y:S02]  /*18120*/  ISETP.GT.U32.AND P1, PT, R2, UR8, PT ;  /* 0x0000000802007c0c */ /* 0x000fe4000bf24070 */
[----:B------:R-:W-:-:S04]  /*18130*/  IADD3.X R2, R7, UR6, RZ, P2, !PT ;  /* 0x0000000607027c10 */ /* 0x000fc800097fe4ff */
[----:B------:R-:W-:-:S13]  /*18140*/  ISETP.GT.U32.AND.EX P1, PT, R2, UR7, PT, P1 ;  /* 0x0000000702007c0c */ /* 0x000fda000bf24110 */
[----:B------:R-:W-:Y:S05]  /*18150*/  @P1 BRA `(.L_x_325) ;  /* 0x0000001400241947 */ /* 0x000fea0003800000 */
[----:B------:R-:W-:Y:S01]  /*18160*/  VIADD R11, R21, UR4 ;  /* 0x00000004150b7c36 */ /* 0x000fe20008000000 */
[----:B------:R-:W-:Y:S01]  /*18170*/  ULDC UR21, c[0x0][0x910] ;  /* 0x0002440000157ab9 */ /* 0x000fe20000000800 */
[----:B------:R-:W-:Y:S01]  /*18180*/  MOV R23, R8 ;  /* 0x0000000800177202 */ /* 0x000fe20000000f00 */
[----:B------:R-:W-:Y:S02]  /*18190*/  IMAD.MOV.U32 R16, RZ, RZ, R0 ;  /* 0x000000ffff107224 */ /* 0x000fe400078e0000 */
[----:B------:R-:W-:-:S04]  /*181a0*/  IADD3 R12, R11, 0x20, RZ ;  /* 0x000000200b0c7810 */ /* 0x000fc80007ffe0ff */
[----:B------:R-:W-:-:S13]  /*181b0*/  ISETP.GE.AND P1, PT, R12, UR21, PT ;  /* 0x000000150c007c0c */ /* 0x000fda000bf26270 */
[----:B------:R-:W1:Y:S01]  /*181c0*/  @!P1 LDC.64 R2, c[0x0][0x918] ;  /* 0x00024600ff029b82 */ /* 0x000e620000000a00 */
[----:B------:R-:W-:Y:S01]  /*181d0*/  @!P1 VIADD R7, R11, 0x20 ;  /* 0x000000200b079836 */ /* 0x000fe20000000000 */
[----:B------:R-:W-:Y:S01]  /*181e0*/  BSSY B0, `(.L_x_326) ;  /* 0x0000064000007945 */ /* 0x000fe20003800000 */
[----:B------:R-:W-:Y:S02]  /*181f0*/  MOV R6, 0x7fffffff ;  /* 0x7fffffff00067802 */ /* 0x000fe40000000f00 */
[----:B-1----:R-:W-:-:S05]  /*18200*/  @!P1 IMAD.WIDE R2, R7, 0xc, R2 ;  /* 0x0000000c07029825 */ /* 0x002fca00078e0202 */
[----:B------:R1:W5:Y:S04]  /*18210*/  @!P1 LDG.E R8, desc[UR38][R2.64] ;  /* 0x0000002602089981 */ /* 0x000368000c1e1900 */
[----:B------:R1:W5:Y:S01]  /*18220*/  @!P1 LDG.E R0, desc[UR38][R2.64+0x4] ;  /* 0x0000042602009981 */ /* 0x000362000c1e1900 */
[----:B------:R-:W-:Y:S01]  /*18230*/  ISETP.GE.AND P1, PT, R11, UR21, PT ;  /* 0x000000150b007c0c */ /* 0x000fe2000bf26270 */
[----:B------:R-:W-:-:S12]  /*18240*/  IMAD.MOV.U32 R7, RZ, RZ, RZ ;  /* 0x000000ffff077224 */ /* 0x000fd800078e00ff */
[----:B-1----:R-:W-:Y:S05]  /*18250*/  @P1 BRA `(.L_x_327) ;  /* 0x0000000400701947 */ /* 0x002fea0003800000 */
[----:B------:R-:W-:Y:S01]  /*18260*/  IABS R7, R9 ;  /* 0x0000000900077213 */ /* 0x000fe20000000000 */
[----:B------:R-:W-:Y:S01]  /*18270*/  ULDC UR24, c[0x0][0x8f0] ;  /* 0x00023c0000187ab9 */ /* 0x000fe20000000800 */
[----:B------:R-:W-:Y:S02]  /*18280*/  IABS R6, R10 ;  /* 0x0000000a00067213 */ /* 0x000fe40000000000 */
[----:B------:R-:W1:Y:S01]  /*18290*/  I2F.RP R3, R7 ;  /* 0x0000000700037306 */ /* 0x000e620000209400 */
[----:B------:R-:W-:Y:S02]  /*182a0*/  PLOP3.LUT P3, PT, PT, PT, UP0, 0x80, 0x0 ;  /* 0x000000000000781c */ /* 0x000fe40003f6f008 */
[C---:B------:R-:W-:Y:S02]  /*182b0*/  IADD3 R22, P2, R16.reuse, UR12, RZ ;  /* 0x0000000c10167c10 */ /* 0x040fe4000ff5e0ff */
[C---:B------:R-:W-:Y:S02]  /*182c0*/  IADD3 R20, P1, R23.reuse, UR11, RZ ;  /* 0x0000000b17147c10 */ /* 0x040fe4000ff3e0ff */
[----:B------:R-:W-:Y:S01]  /*182d0*/  LEA.HI.X.SX32 R25, R16, UR14, 0x1, P2 ;  /* 0x0000000e10197c11 */ /* 0x000fe200090f0eff */
[----:B------:R-:W3:Y:S01]  /*182e0*/  I2F.RP R2, R6 ;  /* 0x0000000600027306 */ /* 0x000ee20000209400 */
[----:B------:R-:W-:-:S07]  /*182f0*/  LEA.HI.X.SX32 R27, R23, UR13, 0x1, P1 ;  /* 0x0000000d171b7c11 */ /* 0x000fce00088f0eff */
[----:B-1----:R-:W1:Y:S08]  /*18300*/  MUFU.RCP R3, R3 ;  /* 0x0000000300037308 */ /* 0x002e700000001000 */
[----:B---3--:R-:W3:Y:S01]  /*18310*/  MUFU.RCP R2, R2 ;  /* 0x0000000200027308 */ /* 0x008ee20000001000 */
[----:B-1----:R-:W-:-:S07]  /*18320*/  IADD3 R19, R3, 0xffffffe, RZ ;  /* 0x0ffffffe03137810 */ /* 0x002fce0007ffe0ff */
[----:B------:R-:W1:Y:S01]  /*18330*/  F2I.FTZ.U32.TRUNC.NTZ R19, R19 ;  /* 0x0000001300137305 */ /* 0x000e62000021f000 */
[----:B---3--:R-:W-:-:S07]  /*18340*/  VIADD R17, R2, 0xffffffe ;  /* 0x0ffffffe02117836 */ /* 0x008fce0000000000 */
[----:B------:R-:W3:Y:S01]  /*18350*/  F2I.FTZ.U32.TRUNC.NTZ R17, R17 ;  /* 0x0000001100117305 */ /* 0x000ee2000021f000 */
[----:B-1----:R-:W-:Y:S01]  /*18360*/  IADD3 R18, RZ, -R19, RZ ;  /* 0x80000013ff127210 */ /* 0x002fe20007ffe0ff */
[----:B---3--:R-:W-:Y:S01]  /*18370*/  IMAD.MOV R16, RZ, RZ, -R17 ;  /* 0x000000ffff107224 */ /* 0x008fe200078e0a11 */
[----:B------:R-:W-:Y:S06]  /*18380*/  @!P3 BRA `(.L_x_328) ;  /* 0x000000000034b947 */ /* 0x000fec0003800000 */
[----:B------:R-:W-:Y:S01]  /*18390*/  ULDC UR4, c[0x0][0x8dc] ;  /* 0x0002370000047ab9 */ /* 0x000fe20000000800 */
[----:B------:R-:W-:Y:S01]  /*183a0*/  ULDC.64 UR22, c[0x0][0x8d0] ;  /* 0x0002340000167ab9 */ /* 0x000fe20000000a00 */
[----:B------:R-:W-:-:S04]  /*183b0*/  IADD3 R3, P1, R20, UR4, RZ ;  /* 0x0000000414037c10 */ /* 0x000fc8000ff3e0ff */
[----:B------:R-:W-:-:S05]  /*183c0*/  IADD3.X R23, RZ, R27, RZ, P1, !PT ;  /* 0x0000001bff177210 */ /* 0x000fca0000ffe4ff */
[----:B------:R-:W-:-:S04]  /*183d0*/  IMAD.WIDE.U32 R4, R23, UR22, RZ ;  /* 0x0000001617047c25 */ /* 0x000fc8000f8e00ff */
[----:B------:R-:W-:-:S04]  /*183e0*/  IMAD.WIDE.U32 R4, P1, R3, UR23, R4 ;  /* 0x0000001703047c25 */ /* 0x000fc8000f820004 */
[----:B------:R-:W-:Y:S01]  /*183f0*/  IMAD.WIDE.U32 R2, R3, UR22, RZ ;  /* 0x0000001603027c25 */ /* 0x000fe2000f8e00ff */
[----:B------:R-:W-:-:S04]  /*18400*/  MOV R2, R5 ;  /* 0x0000000500027202 */ /* 0x000fc80000000f00 */
[----:B------:R-:W-:Y:S01]  /*18410*/  IADD3 RZ, P2, R3, R4, RZ ;  /* 0x0000000403ff7210 */ /* 0x000fe20007f5e0ff */
[----:B------:R-:W-:-:S04]  /*18420*/  IMAD.X R3, RZ, RZ, RZ, P1 ;  /* 0x000000ffff037224 */ /* 0x000fc800008e06ff */
[----:B------:R-:W-:-:S04]  /*18430*/  IMAD.WIDE.U32.X R2, R23, UR23, R2, P2 ;  /* 0x0000001717027c25 */ /* 0x000fc800090e0402 */
[----:B------:R-:W-:Y:S01]  /*18440*/  IMAD.MOV.U32 R20, RZ, RZ, R2 ;  /* 0x000000ffff147224 */ /* 0x000fe200078e0002 */
[----:B------:R-:W-:-:S07]  /*18450*/  MOV R27, R3 ;  /* 0x00000003001b7202 */ /* 0x000fce0000000f00 */
.L_x_328:
[----:B------:R-:W-:Y:S05]  /*18460*/  @!P0 BRA `(.L_x_329) ;  /* 0x0000000000348947 */ /* 0x000fea0003800000 */
[----:B------:R-:W-:Y:S01]  /*18470*/  ULDC UR4, c[0x0][0x8f4] ;  /* 0x00023d0000047ab9 */ /* 0x000fe20000000800 */
[----:B------:R-:W-:Y:S01]  /*18480*/  ULDC.64 UR22, c[0x0][0x8e8] ;  /* 0x00023a0000167ab9 */ /* 0x000fe20000000a00 */
[----:B------:R-:W-:-:S05]  /*18490*/  IADD3 R3, P1, R22, UR4, RZ ;  /* 0x0000000416037c10 */ /* 0x000fca000ff3e0ff */
[----:B------:R-:W-:-:S04]  /*184a0*/  IMAD.X R23, RZ, RZ, R25, P1 ;  /* 0x000000ffff177224 */ /* 0x000fc800008e0619 */
[----:B------:R-:W-:-:S04]  /*184b0*/  IMAD.WIDE.U32 R4, R23, UR22, RZ ;  /* 0x0000001617047c25 */ /* 0x000fc8000f8e00ff */
[----:B------:R-:W-:-:S04]  /*184c0*/  IMAD.WIDE.U32 R4, P1, R3, UR23, R4 ;  /* 0x0000001703047c25 */ /* 0x000fc8000f820004 */
[----:B------:R-:W-:-:S04]  /*184d0*/  IMAD.WIDE.U32 R2, R3, UR22, RZ ;  /* 0x0000001603027c25 */ /* 0x000fc8000f8e00ff */
[----:B------:R-:W-:Y:S01]  /*184e0*/  IMAD.MOV.U32 R2, RZ, RZ, R5 ;  /* 0x000000ffff027224 */ /* 0x000fe200078e0005 */
[----:B------:R-:W-:Y:S02]  /*184f0*/  IADD3 RZ, P2, R3, R4, RZ ;  /* 0x0000000403ff7210 */ /* 0x000fe40007f5e0ff */
[----:B------:R-:W-:-:S03]  /*18500*/  IADD3.X R3, RZ, RZ, RZ, P1, !PT ;  /* 0x000000ffff037210 */ /* 0x000fc60000ffe4ff */
[----:B------:R-:W-:-:S04]  /*18510*/  IMAD.WIDE.U32.X R2, R23, UR23, R2, P2 ;  /* 0x0000001717027c25 */ /* 0x000fc800090e0402 */
[----:B------:R-:W-:Y:S01]  /*18520*/  IMAD.MOV.U32 R25, RZ, RZ, R3 ;  /* 0x000000ffff197224 */ /* 0x000fe200078e0003 */
[----:B------:R-:W-:-:S07]  /*18530*/  MOV R22, R2 ;  /* 0x0000000200167202 */ /* 0x000fce0000000f00 */
.L_x_329:
[----:B------:R-:W-:Y:S01]  /*18540*/  MOV R2, RZ ;  /* 0x000000ff00027202 */ /* 0x000fe20000000f00 */
[----:B------:R-:W-:Y:S01]  /*18550*/  IMAD R18, R18, R7, RZ ;  /* 0x0000000712127224 */ /* 0x000fe200078e02ff */
[----:B------:R-:W-:Y:S01]  /*18560*/  SHF.R.U64 R22, R22, UR24, R25 ;  /* 0x0000001816167c19 */ /* 0x000fe20008001219 */
[----:B------:R-:W-:Y:S01]  /*18570*/  IMAD.MOV.U32 R3, RZ, RZ, R19 ;  /* 0x000000ffff037224 */ /* 0x000fe200078e0013 */
[----:B------:R-:W-:Y:S01]  /*18580*/  ULDC UR4, c[0x0][0x8d8] ;  /* 0x0002360000047ab9 */ /* 0x000fe20000000800 */
[----:B------:R-:W-:Y:S01]  /*18590*/  IMAD R4, R16, R6, RZ ;  /* 0x0000000610047224 */ /* 0x000fe200078e02ff */
[----:B------:R-:W-:Y:S01]  /*185a0*/  SHF.R.U64 R20, R20, UR4, R27 ;  /* 0x0000000414147c19 */ /* 0x000fe2000800121b */
[----:B------:R-:W-:Y:S01]  /*185b0*/  IMAD.HI.U32 R19, R19, R18, R2 ;  /* 0x0000001213137227 */ /* 0x000fe200078e0002 */
[----:B------:R-:W-:Y:S02]  /*185c0*/  MOV R3, R17 ;  /* 0x0000001100037202 */ /* 0x000fe40000000f00 */
[----:B------:R-:W-:-:S02]  /*185d0*/  IADD3 R20, R20, UR16, RZ ;  /* 0x0000001014147c10 */ /* 0x000fc4000fffe0ff */
[----:B------:R-:W-:Y:S01]  /*185e0*/  IABS R16, R9 ;  /* 0x0000000900107213 */ /* 0x000fe20000000000 */
[----:B------:R-:W-:Y:S01]  /*185f0*/  IMAD.HI.U32 R2, R17, R4, R2 ;  /* 0x0000000411027227 */ /* 0x000fe200078e0002 */
[----:B------:R-:W-:Y:S02]  /*18600*/  IABS R3, R10 ;  /* 0x0000000a00037213 */ /* 0x000fe40000000000 */
[----:B------:R-:W-:Y:S01]  /*18610*/  IABS R5, R20 ;  /* 0x0000001400057213 */ /* 0x000fe20000000000 */
[----:B------:R-:W-:Y:S01]  /*18620*/  VIADD R17, R22, UR17 ;  /* 0x0000001116117c36 */ /* 0x000fe20008000000 */
[----:B------:R-:W-:Y:S01]  /*18630*/  PLOP3.LUT P5, PT, PT, PT, UP3, 0x80, 0x0 ;  /* 0x000000000000781c */ /* 0x000fe20003faf038 */
[----:B------:R-:W-:Y:S01]  /*18640*/  IMAD.MOV R18, RZ, RZ, -R16 ;  /* 0x000000ffff127224 */ /* 0x000fe200078e0a10 */
[----:B------:R-:W-:Y:S01]  /*18650*/  IADD3 R16, RZ, -R3, RZ ;  /* 0x80000003ff107210 */ /* 0x000fe20007ffe0ff */
[----:B------:R-:W-:Y:S01]  /*18660*/  IMAD.HI.U32 R2, R2, R5, RZ ;  /* 0x0000000502027227 */ /* 0x000fe200078e00ff */
[----:B------:R-:W-:-:S05]  /*18670*/  IABS R4, R17 ;  /* 0x0000001100047213 */ /* 0x000fca0000000000 */
[----:B------:R-:W-:-:S04]  /*18680*/  IMAD.HI.U32 R3, R19, R4, RZ ;  /* 0x0000000413037227 */ /* 0x000fc800078e00ff */
[----:B------:R-:W-:Y:S02]  /*18690*/  IMAD R4, R3, R18, R4 ;  /* 0x0000001203047224 */ /* 0x000fe400078e0204 */
[----:B------:R-:W-:-:S03]  /*186a0*/  IMAD R3, R2, R16, R5 ;  /* 0x0000001002037224 */ /* 0x000fc600078e0205 */
[----:B------:R-:W-:Y:S02]  /*186b0*/  ISETP.GT.U32.AND P2, PT, R7, R4, PT ;  /* 0x000000040700720c */ /* 0x000fe40003f44070 */
[----:B------:R-:W-:-:S11]  /*186c0*/  ISETP.GT.U32.AND P1, PT, R6, R3, PT ;  /* 0x000000030600720c */ /* 0x000fd60003f24070 */
[----:B------:R-:W-:Y:S01]  /*186d0*/  @!P2 IMAD.IADD R4, R4, 0x1, -R7 ;  /* 0x000000010404a824 */ /* 0x000fe200078e0a07 */
[----:B------:R-:W-:Y:S02]  /*186e0*/  ISETP.GE.AND P2, PT, R17, RZ, PT ;  /* 0x000000ff1100720c */ /* 0x000fe40003f46270 */
[----:B------:R-:W-:Y:S02]  /*186f0*/  @!P1 IADD3 R3, R3, -R6, RZ ;  /* 0x8000000603039210 */ /* 0x000fe40007ffe0ff */
[----:B------:R-:W-:Y:S02]  /*18700*/  ISETP.GT.U32.AND P4, PT, R7, R4, PT ;  /* 0x000000040700720c */ /* 0x000fe40003f84070 */
[----:B------:R-:W-:Y:S02]  /*18710*/  ISETP.GT.U32.AND P3, PT, R6, R3, PT ;  /* 0x000000030600720c */ /* 0x000fe40003f64070 */
[----:B------:R-:W-:-:S09]  /*18720*/  ISETP.GE.AND P1, PT, R20, RZ, PT ;  /* 0x000000ff1400720c */ /* 0x000fd20003f26270 */
[----:B------:R-:W-:Y:S01]  /*18730*/  @!P4 IMAD.IADD R4, R4, 0x1, -R7 ;  /* 0x000000010404c824 */ /* 0x000fe200078e0a07 */
[----:B------:R-:W-:Y:S02]  /*18740*/  ISETP.NE.AND P4, PT, RZ, UR10, PT ;  /* 0x0000000aff007c0c */ /* 0x000fe4000bf85270 */
[----:B------:R-:W-:Y:S01]  /*18750*/  @!P3 IADD3 R3, R3, -R6, RZ ;  /* 0x800000060303b210 */ /* 0x000fe20007ffe0ff */
[----:B------:R-:W-:Y:S01]  /*18760*/  @!P2 IMAD.MOV R4, RZ, RZ, -R4 ;  /* 0x000000ffff04a224 */ /* 0x000fe200078e0a04 */
[----:B------:R-:W-:Y:S02]  /*18770*/  ISETP.NE.AND P3, PT, RZ, UR9, PT ;  /* 0x00000009ff007c0c */ /* 0x000fe4000bf65270 */
[----:B------:R-:W-:-:S07]  /*18780*/  @!P1 IADD3 R3, -R3, RZ, RZ ;  /* 0x000000ff03039210 */ /* 0x000fce0007ffe1ff */
[----:B------:R-:W-:-:S04]  /*18790*/  @!P4 LOP3.LUT R4, RZ, UR10, RZ, 0x33, !PT ;  /* 0x0000000aff04cc12 */ /* 0x000fc8000f8e33ff */
[----:B------:R-:W-:Y:S01]  /*187a0*/  @!P3 LOP3.LUT R3, RZ, UR9, RZ, 0x33, !PT ;  /* 0x00000009ff03bc12 */ /* 0x000fe2000f8e33ff */
[----:B------:R-:W-:-:S03]  /*187b0*/  IMAD.IADD R4, R17, 0x1, -R4 ;  /* 0x0000000111047824 */ /* 0x000fc600078e0a04 */
[----:B------:R-:W-:-:S04]  /*187c0*/  IADD3 R3, R20, -R3, RZ ;  /* 0x8000000314037210 */ /* 0x000fc80007ffe0ff */
[----:B------:R-:W-:Y:S01]  /*187d0*/  SEL R2, R4, R3, !P5 ;  /* 0x0000000304027207 */ /* 0x000fe20006800000 */
[----:B------:R-:W-:-:S03]  /*187e0*/  IMAD R6, R3, R4, RZ ;  /* 0x0000000403067224 */ /* 0x000fc600078e02ff */
[--C-:B------:R-:W-:Y:S01]  /*187f0*/  SHF.R.S32.HI R5, RZ, 0x1f, R2.reuse ;  /* 0x0000001fff057819 */ /* 0x100fe20000011402 */
[----:B------:R-:W-:Y:S01]  /*18800*/  IMAD.MOV.U32 R4, RZ, RZ, R2 ;  /* 0x000000ffff047224 */ /* 0x000fe200078e0002 */
[----:B------:R-:W-:-:S07]  /*18810*/  SHF.R.S32.HI R7, RZ, 0x1f, R6 ;  /* 0x0000001fff077819 */ /* 0x000fce0000011406 */
.L_x_327:
[----:B--2---:R-:W-:Y:S05]  /*18820*/  BSYNC B0 ;  /* 0x0000000000007941 */ /* 0x004fea0003800000 */
.L_x_326:
[----:B------:R-:W1:Y:S01]  /*18830*/  SHFL.UP PT, R3, R6, 0x1, RZ ;  /* 0x0420000006037989 */ /* 0x000e6200000e00ff */
[----:B------:R-:W-:-:S03]  /*18840*/  ISETP.NE.AND P1, PT, R21, RZ, PT ;  /* 0x000000ff1500720c */ /* 0x000fc60003f25270 */
[----:B------:R-:W2:Y:S01]  /*18850*/  SHFL.UP PT, R2, R7, 0x1, RZ ;  /* 0x0420000007027989 */ /* 0x000ea200000e00ff */
[----:B-1----:R-:W-:Y:S02]  /*18860*/  SEL R3, R3, RZ, P1 ;  /* 0x000000ff03037207 */ /* 0x002fe40000800000 */
[----:B--2---:R-:W-:Y:S02]  /*18870*/  SEL R2, R2, RZ, P1 ;  /* 0x000000ff02027207 */ /* 0x004fe40000800000 */
[----:B------:R-:W-:-:S04]  /*18880*/  IADD3 R18, P2, R3, R6, RZ ;  /* 0x0000000603127210 */ /* 0x000fc80007f5e0ff */
[----:B------:R-:W-:Y:S01]  /*18890*/  IADD3.X R19, R2, R7, RZ, P2, !PT ;  /* 0x0000000702137210 */ /* 0x000fe200017fe4ff */
[----:B------:R-:W1:Y:S01]  /*188a0*/  SHFL.UP PT, R3, R18, 0x2, RZ ;  /* 0x0440000012037989 */ /* 0x000e6200000e00ff */
[----:B------:R-:W-:-:S03]  /*188b0*/  ISETP.GE.U32.AND P2, PT, R21, 0x2, PT ;  /* 0x000000021500780c */ /* 0x000fc60003f46070 */
[----:B------:R-:W2:Y:S01]  /*188c0*/  SHFL.UP PT, R2, R19, 0x2, RZ ;  /* 0x0440000013027989 */ /* 0x000ea200000e00ff */
[----:B-1----:R-:W-:-:S04]  /*188d0*/  SEL R3, R3, RZ, P2 ;  /* 0x000000ff03037207 */ /* 0x002fc80001000000 */
[----:B------:R-:W-:Y:S02]  /*188e0*/  IADD3 R16, P3, R3, R18, RZ ;  /* 0x0000001203107210 */ /* 0x000fe40007f7e0ff */
[----:B--2---:R-:W-:-:S03]  /*188f0*/  SEL R2, R2, RZ, P2 ;  /* 0x000000ff02027207 */ /* 0x004fc60001000000 */
[----:B------:R-:W1:Y:S02]  /*18900*/  SHFL.UP PT, R3, R16, 0x4, RZ ;  /* 0x0480000010037989 */ /* 0x000e6400000e00ff */
[----:B------:R-:W-:Y:S01]  /*18910*/  IMAD.X R17, R2, 0x1, R19, P3 ;  /* 0x0000000102117824 */ /* 0x000fe200018e0613 */
[----:B------:R-:W-:-:S04]  /*18920*/  ISETP.GE.U32.AND P3, PT, R21, 0x4, PT ;  /* 0x000000041500780c */ /* 0x000fc80003f66070 */
[----:B------:R-:W2:Y:S01]  /*18930*/  SHFL.UP PT, R2, R17, 0x4, RZ ;  /* 0x0480000011027989 */ /* 0x000ea200000e00ff */
[----:B-1----:R-:W-:-:S04]  /*18940*/  SEL R3, R3, RZ, P3 ;  /* 0x000000ff03037207 */ /* 0x002fc80001800000 */
[----:B------:R-:W-:Y:S02]  /*18950*/  IADD3 R18, P4, R3, R16, RZ ;  /* 0x0000001003127210 */ /* 0x000fe40007f9e0ff */
[----:B--2---:R-:W-:-:S03]  /*18960*/  SEL R2, R2, RZ, P3 ;  /* 0x000000ff02027207 */ /* 0x004fc60001800000 */
[----:B------:R-:W1:Y:S01]  /*18970*/  SHFL.UP PT, R3, R18, 0x8, RZ ;  /* 0x0500000012037989 */ /* 0x000e6200000e00ff */
[----:B------:R-:W-:Y:S02]  /*18980*/  IADD3.X R19, R2, R17, RZ, P4, !PT ;  /* 0x0000001102137210 */ /* 0x000fe400027fe4ff */
        /* <DEDUP_REMOVED lines=11> */
[----:B--2---:R-:W-:-:S04]  /*18a40*/  SEL R2, R2, RZ, P5 ;  /* 0x000000ff02027207 */ /* 0x004fc80002800000 */
[----:B------:R-:W-:Y:S02]  /*18a50*/  IADD3.X R18, R2, R17, RZ, P6, !PT ;  /* 0x0000001102127210 */ /* 0x000fe400037fe4ff */
[----:B------:R-:W-:-:S04]  /*18a60*/  IADD3 R2, P6, R19, UR5, RZ ;  /* 0x0000000513027c10 */ /* 0x000fc8000ffde0ff */
[----:B------:R-:W-:Y:S02]  /*18a70*/  IADD3.X R3, R18, UR6, RZ, P6, !PT ;  /* 0x0000000612037c10 */ /* 0x000fe4000b7fe4ff */
[----:B------:R-:W-:-:S04]  /*18a80*/  ISETP.GT.U32.AND P6, PT, R2, UR8, PT ;  /* 0x0000000802007c0c */ /* 0x000fc8000bfc4070 */
[----:B------:R-:W-:-:S13]  /*18a90*/  ISETP.GT.U32.AND.EX P6, PT, R3, UR7, PT, P6 ;  /* 0x0000000703007c0c */ /* 0x000fda000bfc4160 */
[----:B------:R-:W-:-:S04]  /*18aa0*/  VOTE.ANY R16, PT, P6 ;  /* 0x0000000000107806 */ /* 0x000fc800030e0100 */
[----:B------:R-:W-:-:S13]  /*18ab0*/  ISETP.NE.AND P6, PT, R16, RZ, PT ;  /* 0x000000ff1000720c */ /* 0x000fda0003fc5270 */
[----:B------:R-:W-:Y:S05]  /*18ac0*/  @P6 BRA `(.L_x_330) ;  /* 0x0000000800786947 */ /* 0x000fea0003800000 */
[----:B------:R-:W-:Y:S01]  /*18ad0*/  IMAD.MOV.U32 R19, RZ, RZ, R2 ;  /* 0x000000ffff137224 */ /* 0x000fe200078e0002 */
[----:B------:R-:W-:Y:S01]  /*18ae0*/  MOV R20, R3 ;  /* 0x0000000300147202 */ /* 0x000fe20000000f00 */
[----:B------:R-:W-:Y:S01]  /*18af0*/  ULDC UR21, c[0x0][0x910] ;  /* 0x0002440000157ab9 */ /* 0x000fe20000000800 */
[----:B------:R-:W-:Y:S01]  /*18b00*/  ULDC UR28, c[0x0][0x8f4] ;  /* 0x00023d00001c7ab9 */ /* 0x000fe20000000800 */
[----:B------:R-:W-:Y:S01]  /*18b10*/  ULDC UR4, c[0x0][0x8dc] ;  /* 0x0002370000047ab9 */ /* 0x000fe20000000800 */
[----:B------:R-:W-:Y:S01]  /*18b20*/  ULDC UR29, c[0x0][0x8d8] ;  /* 0x00023600001d7ab9 */ /* 0x000fe20000000800 */
[----:B------:R-:W-:Y:S01]  /*18b30*/  ULDC UR30, c[0x0][0x8f0] ;  /* 0x00023c00001e7ab9 */ /* 0x000fe20000000800 */
[----:B------:R-:W-:Y:S01]  /*18b40*/  ULDC.64 UR22, c[0x0][0x8d0] ;  /* 0x0002340000167ab9 */ /* 0x000fe20000000a00 */
[----:B------:R-:W-:-:S05]  /*18b50*/  ULDC.64 UR24, c[0x0][0x8e8] ;  /* 0x00023a0000187ab9 */ /* 0x000fca0000000a00 */
.L_x_335:
[----:B------:R-:W-:Y:S01]  /*18b60*/  IMAD.MOV.U32 R11, RZ, RZ, R12 ;  /* 0x000000ffff0b7224 */ /* 0x000fe200078e000c */
[----:B------:R-:W-:Y:S01]  /*18b70*/  IADD3 R12, R12, 0x20, RZ ;  /* 0x000000200c0c7810 */ /* 0x000fe20007ffe0ff */
[----:B-----5:R-:W-:Y:S01]  /*18b80*/  IMAD.MOV.U32 R17, RZ, RZ, R0 ;  /* 0x000000ffff117224 */ /* 0x020fe200078e0000 */
[----:B------:R-:W-:Y:S02]  /*18b90*/  MOV R16, R8 ;  /* 0x0000000800107202 */ /* 0x000fe40000000f00 */
[----:B------:R-:W-:-:S13]  /*18ba0*/  ISETP.GE.AND P6, PT, R12, UR21, PT ;  /* 0x000000150c007c0c */ /* 0x000fda000bfc6270 */
[----:B------:R-:W1:Y:S01]  /*18bb0*/  @!P6 LDC.64 R2, c[0x0][0x918] ;  /* 0x00024600ff02eb82 */ /* 0x000e620000000a00 */
[----:B------:R-:W2:Y:S01]  /*18bc0*/  SHFL.IDX PT, R20, R20, 0x1f, 0x1f ;  /* 0x03e01f0014147f89 */ /* 0x000ea200000e0000 */
[----:B------:R-:W-:-:S03]  /*18bd0*/  @!P6 VIADD R7, R11, 0x20 ;  /* 0x000000200b07e836 */ /* 0x000fc60000000000 */
[----:B------:R-:W3:Y:S01]  /*18be0*/  SHFL.IDX PT, R19, R19, 0x1f, 0x1f ;  /* 0x03e01f0013137f89 */ /* 0x000ee200000e0000 */
[----:B------:R-:W-:Y:S01]  /*18bf0*/  BSSY B0, `(.L_x_331) ;  /* 0x0000064000007945 */ /* 0x000fe20003800000 */
[----:B-1----:R-:W-:-:S05]  /*18c00*/  @!P6 IMAD.WIDE R2, R7, 0xc, R2 ;  /* 0x0000000c0702e825 */ /* 0x002fca00078e0202 */
[----:B------:R1:W5:Y:S04]  /*18c10*/  @!P6 LDG.E R8, desc[UR38][R2.64] ;  /* 0x000000260208e981 */ /* 0x000368000c1e1900 */
[----:B------:R1:W5:Y:S01]  /*18c20*/  @!P6 LDG.E R0, desc[UR38][R2.64+0x4] ;  /* 0x000004260200e981 */ /* 0x000362000c1e1900 */
[----:B------:R-:W-:Y:S01]  /*18c30*/  ISETP.GE.AND P6, PT, R11, UR21, PT ;  /* 0x000000150b007c0c */ /* 0x000fe2000bfc6270 */
[----:B------:R-:W-:Y:S01]  /*18c40*/  IMAD.MOV.U32 R7, RZ, RZ, RZ ;  /* 0x000000ffff077224 */ /* 0x000fe200078e00ff */
[----:B--2---:R-:W-:Y:S02]  /*18c50*/  R2UR UR6, R20 ;  /* 0x00000000140672ca */ /* 0x004fe400000e0000 */
[----:B---3--:R-:W-:Y:S02]  /*18c60*/  R2UR UR5, R19 ;  /* 0x00000000130572ca */ /* 0x008fe400000e0000 */
[----:B------:R-:W-:-:S07]  /*18c70*/  MOV R6, 0x7fffffff ;  /* 0x7fffffff00067802 */ /* 0x000fce0000000f00 */
[----:B-1----:R-:W-:Y:S06]  /*18c80*/  @P6 BRA `(.L_x_332) ;  /* 0x0000000400686947 */ /* 0x002fec0003800000 */
[----:B------:R-:W-:-:S04]  /*18c90*/  IADD3 R18, P6, R16, UR11, RZ ;  /* 0x0000000b10127c10 */ /* 0x000fc8000ffde0ff */
[----:B------:R-:W-:Y:S02]  /*18ca0*/  LEA.HI.X.SX32 R23, R16, UR13, 0x1, P6 ;  /* 0x0000000d10177c11 */ /* 0x000fe4000b0f0eff */
[----:B------:R-:W-:Y:S02]  /*18cb0*/  IABS R16, R9 ;  /* 0x0000000900107213 */ /* 0x000fe40000000000 */
[C---:B------:R-:W-:Y:S02]  /*18cc0*/  IADD3 R20, P6, R17.reuse, UR12, RZ ;  /* 0x0000000c11147c10 */ /* 0x040fe4000ffde0ff */
[----:B------:R-:W1:Y:S02]  /*18cd0*/  I2F.RP R2, R16 ;  /* 0x0000001000027306 */ /* 0x000e640000209400 */
[----:B------:R-:W-:Y:S02]  /*18ce0*/  LEA.HI.X.SX32 R25, R17, UR14, 0x1, P6 ;  /* 0x0000000e11197c11 */ /* 0x000fe4000b0f0eff */
[----:B------:R-:W-:-:S04]  /*18cf0*/  PLOP3.LUT P6, PT, PT, PT, UP0, 0x80, 0x0 ;  /* 0x000000000000781c */ /* 0x000fc80003fcf008 */
[----:B-1----:R-:W1:Y:S02]  /*18d00*/  MUFU.RCP R2, R2 ;  /* 0x0000000200027308 */ /* 0x002e640000001000 */
[----:B-1----:R-:W-:-:S06]  /*18d10*/  IADD3 R17, R2, 0xffffffe, RZ ;  /* 0x0ffffffe02117810 */ /* 0x002fcc0007ffe0ff */
[----:B------:R-:W1:Y:S02]  /*18d20*/  F2I.FTZ.U32.TRUNC.NTZ R17, R17 ;  /* 0x0000001100117305 */ /* 0x000e64000021f000 */
[----:B-1----:R-:W-:Y:S01]  /*18d30*/  IMAD.MOV R19, RZ, RZ, -R17 ;  /* 0x000000ffff137224 */ /* 0x002fe200078e0a11 */
[----:B------:R-:W-:Y:S06]  /*18d40*/  @!P6 BRA `(.L_x_333) ;  /* 0x00000000002ce947 */ /* 0x000fec0003800000 */
[----:B------:R-:W-:-:S04]  /*18d50*/  IADD3 R7, P6, R18, UR4, RZ ;  /* 0x0000000412077c10 */ /* 0x000fc8000ffde0ff */
[----:B------:R-:W-:-:S05]  /*18d60*/  IADD3.X R23, RZ, R23, RZ, P6, !PT ;  /* 0x00000017ff177210 */ /* 0x000fca00037fe4ff */
[----:B------:R-:W-:-:S04]  /*18d70*/  IMAD.WIDE.U32 R4, R23, UR22, RZ ;  /* 0x0000001617047c25 */ /* 0x000fc8000f8e00ff */
[----:B------:R-:W-:-:S04]  /*18d80*/  IMAD.WIDE.U32 R4, P6, R7, UR23, R4 ;  /* 0x0000001707047c25 */ /* 0x000fc8000f8c0004 */
[----:B------:R-:W-:Y:S01]  /*18d90*/  IMAD.WIDE.U32 R6, R7, UR22, RZ ;  /* 0x0000001607067c25 */ /* 0x000fe2000f8e00ff */
[----:B------:R-:W-:-:S03]  /*18da0*/  MOV R2, R5 ;  /* 0x0000000500027202 */ /* 0x000fc60000000f00 */
[----:B------:R-:W-:Y:S01]  /*18db0*/  IMAD.X R3, RZ, RZ, RZ, P6 ;  /* 0x000000ffff037224 */ /* 0x000fe200030e06ff */
[----:B------:R-:W-:-:S05]  /*18dc0*/  IADD3 RZ, P6, R7, R4, RZ ;  /* 0x0000000407ff7210 */ /* 0x000fca0007fde0ff */
[----:B------:R-:W-:-:S04]  /*18dd0*/  IMAD.WIDE.U32.X R2, R23, UR23, R2, P6 ;  /* 0x0000001717027c25 */ /* 0x000fc8000b0e0402 */
[----:B------:R-:W-:Y:S01]  /*18de0*/  IMAD.MOV.U32 R18, RZ, RZ, R2 ;  /* 0x000000ffff127224 */ /* 0x000fe200078e0002 */
[----:B------:R-:W-:-:S07]  /*18df0*/  MOV R23, R3 ;  /* 0x0000000300177202 */ /* 0x000fce0000000f00 */
.L_x_333:
        /* <DEDUP_REMOVED lines=12> */
.L_x_334:
[----:B------:R-:W-:Y:S01]  /*18ec0*/  IABS R2, R9 ;  /* 0x0000000900027213 */ /* 0x000fe20000000000 */
[----:B------:R-:W-:Y:S01]  /*18ed0*/  IMAD R5, R19, R16, RZ ;  /* 0x0000001013057224 */ /* 0x000fe200078e02ff */
[----:B------:R-:W-:Y:S01]  /*18ee0*/  SHF.R.U64 R4, R20, UR30, R25 ;  /* 0x0000001e14047c19 */ /* 0x000fe20008001219 */
[----:B------:R-:W-:Y:S01]  /*18ef0*/  IMAD.MOV.U32 R3, RZ, RZ, R17 ;  /* 0x000000ffff037224 */ /* 0x000fe200078e0011 */
[----:B------:R-:W-:Y:S01]  /*18f00*/  SHF.R.U64 R18, R18, UR29, R23 ;  /* 0x0000001d12127c19 */ /* 0x000fe20008001217 */
[----:B------:R-:W-:Y:S01]  /*18f10*/  IMAD.MOV R7, RZ, RZ, -R2 ;  /* 0x000000ffff077224 */ /* 0x000fe200078e0a02 */
[----:B------:R-:W-:Y:S02]  /*18f20*/  IADD3 R4, R4, UR17, RZ ;  /* 0x0000001104047c10 */ /* 0x000fe4000fffe0ff */
[----:B------:R-:W-:Y:S02]  /*18f30*/  MOV R2, RZ ;  /* 0x000000ff00027202 */ /* 0x000fe40000000f00 */
[----:B------:R-:W-:-:S03]  /*18f40*/  IABS R6, R4 ;  /* 0x0000000400067213 */ /* 0x000fc60000000000 */
[----:B------:R-:W-:Y:S01]  /*18f50*/  IMAD.HI.U32 R2, R17, R5, R2 ;  /* 0x0000000511027227 */ /* 0x000fe200078e0002 */
[----:B------:R-:W-:Y:S02]  /*18f60*/  IABS R17, R10 ;  /* 0x0000000a00117213 */ /* 0x000fe40000000000 */
[----:B------:R-:W-:Y:S01]  /*18f70*/  MOV R5, R6 ;  /* 0x0000000600057202 */ /* 0x000fe20000000f00 */
[----:B------:R-:W-:Y:S01]  /*18f80*/  IMAD.MOV.U32 R3, RZ, RZ, R7 ;  /* 0x000000ffff037224 */ /* 0x000fe200078e0007 */
[----:B------:R-:W1:Y:S01]  /*18f90*/  I2F.RP R6, R17 ;  /* 0x0000001100067306 */ /* 0x000e620000209400 */
[----:B------:R-:W-:Y:S02]  /*18fa0*/  VIADD R7, R18, UR16 ;  /* 0x0000001012077c36 */ /* 0x000fe40008000000 */
[----:B------:R-:W-:-:S03]  /*18fb0*/  IMAD.HI.U32 R2, R2, R5, RZ ;  /* 0x0000000502027227 */ /* 0x000fc600078e00ff */
[----:B------:R-:W-:Y:S01]  /*18fc0*/  IABS R18, R7 ;  /* 0x0000000700127213 */ /* 0x000fe20000000000 */
[----:B------:R-:W-:-:S05]  /*18fd0*/  IMAD R5, R2, R3, R5 ;  /* 0x0000000302057224 */ /* 0x000fca00078e0205 */
[----:B------:R-:W-:Y:S01]  /*18fe0*/  ISETP.GT.U32.AND P6, PT, R16, R5, PT ;  /* 0x000000051000720c */ /* 0x000fe20003fc4070 */
[----:B-1----:R-:W1:-:S12]  /*18ff0*/  MUFU.RCP R6, R6 ;  /* 0x0000000600067308 */ /* 0x002e580000001000 */
[----:B------:R-:W-:Y:S01]  /*19000*/  @!P6 IADD3 R5, R5, -R16, RZ ;  /* 0x800000100505e210 */ /* 0x000fe20007ffe0ff */
[----:B-1----:R-:W-:-:S04]  /*19010*/  VIADD R2, R6, 0xffffffe ;  /* 0x0ffffffe06027836 */ /* 0x002fc80000000000 */
[----:B------:R1:W2:Y:S02]  /*19020*/  F2I.FTZ.U32.TRUNC.NTZ R3, R2 ;  /* 0x0000000200037305 */ /* 0x0002a4000021f000 */
[----:B-1----:R-:W-:Y:S02]  /*19030*/  MOV R2, RZ ;  /* 0x000000ff00027202 */ /* 0x002fe40000000f00 */
[----:B--2---:R-:W-:-:S05]  /*19040*/  IADD3 R20, RZ, -R3, RZ ;  /* 0x80000003ff147210 */ /* 0x004fca0007ffe0ff */
[----:B------:R-:W-:Y:S01]  /*19050*/  IMAD R19, R20, R17, RZ ;  /* 0x0000001114137224 */ /* 0x000fe200078e02ff */
[----:B------:R-:W-:-:S03]  /*19060*/  IABS R20, R10 ;  /* 0x0000000a00147213 */ /* 0x000fc60000000000 */
[----:B------:R-:W-:Y:S01]  /*19070*/  IMAD.HI.U32 R6, R3, R19, R2 ;  /* 0x0000001303067227 */ /* 0x000fe200078e0002 */
[----:B------:R-:W-:-:S03]  /*19080*/  MOV R3, R18 ;  /* 0x0000001200037202 */ /* 0x000fc60000000f00 */
[----:B------:R-:W-:Y:S02]  /*19090*/  IMAD.MOV R20, RZ, RZ, -R20 ;  /* 0x000000ffff147224 */ /* 0x000fe400078e0a14 */
[----:B------:R-:W-:-:S04]  /*190a0*/  IMAD.HI.U32 R2, R6, R3, RZ ;  /* 0x0000000306027227 */ /* 0x000fc800078e00ff */
[----:B------:R-:W-:-:S04]  /*190b0*/  IMAD.MOV.U32 R18, RZ, RZ, R20 ;  /* 0x000000ffff127224 */ /* 0x000fc800078e0014 */
[----:B------:R-:W-:-:S05]  /*190c0*/  IMAD R2, R2, R18, R3 ;  /* 0x0000001202027224 */ /* 0x000fca00078e0203 */
[----:B------:R-:W-:-:S13]  /*190d0*/  ISETP.GT.U32.AND P6, PT, R17, R2, PT ;  /* 0x000000021100720c */ /* 0x000fda0003fc4070 */
[----:B------:R-:W-:Y:S02]  /*190e0*/  @!P6 IADD3 R2, R2, -R17, RZ ;  /* 0x800000110202e210 */ /* 0x000fe40007ffe0ff */
[----:B------:R-:W-:-:S13]  /*190f0*/  ISETP.GT.U32.AND P6, PT, R16, R5, PT ;  /* 0x000000051000720c */ /* 0x000fda0003fc4070 */
[----:B------:R-:W-:Y:S01]  /*19100*/  @!P6 IMAD.IADD R5, R5, 0x1, -R16 ;  /* 0x000000010505e824 */ /* 0x000fe200078e0a10 */
[----:B------:R-:W-:-:S03]  /*19110*/  ISETP.GT.U32.AND P6, PT, R17, R2, PT ;  /* 0x000000021100720c */ /* 0x000fc60003fc4070 */
[----:B------:R-:W-:-:S10]  /*19120*/  IMAD.MOV.U32 R3, RZ, RZ, R5 ;  /* 0x000000ffff037224 */ /* 0x000fd400078e0005 */
[----:B------:R-:W-:Y:S02]  /*19130*/  @!P6 IADD3 R2, R2, -R17, RZ ;  /* 0x800000110202e210 */ /* 0x000fe40007ffe0ff */
[----:B------:R-:W-:-:S13]  /*19140*/  ISETP.GE.AND P6, PT, R4, RZ, PT ;  /* 0x000000ff0400720c */ /* 0x000fda0003fc6270 */
[----:B------:R-:W-:Y:S02]  /*19150*/  @!P6 IADD3 R3, -R3, RZ, RZ ;  /* 0x000000ff0303e210 */ /* 0x000fe40007ffe1ff */
        /* <DEDUP_REMOVED lines=11> */
[----:B------:R-:W-:Y:S02]  /*19210*/  SHF.R.S32.HI R5, RZ, 0x1f, R4 ;  /* 0x0000001fff057819 */ /* 0x000fe40000011404 */
[----:B------:R-:W-:-:S07]  /*19220*/  SHF.R.S32.HI R7, RZ, 0x1f, R6 ;  /* 0x0000001fff077819 */ /* 0x000fce0000011406 */
.L_x_332:
[----:B------:R-:W-:Y:S05]  /*19230*/  BSYNC B0 ;  /* 0x0000000000007941 */ /* 0x000fea0003800000 */
.L_x_331:
[----:B------:R-:W1:Y:S04]  /*19240*/  SHFL.UP PT, R3, R6, 0x1, RZ ;  /* 0x0420000006037989 */ /* 0x000e6800000e00ff */
[----:B------:R-:W2:Y:S01]  /*19250*/  SHFL.UP PT, R2, R7, 0x1, RZ ;  /* 0x0420000007027989 */ /* 0x000ea200000e00ff */
[----:B-1----:R-:W-:Y:S02]  /*19260*/  SEL R3, R3, RZ, P1 ;  /* 0x000000ff03037207 */ /* 0x002fe40000800000 */
[----:B--2---:R-:W-:Y:S02]  /*19270*/  SEL R2, R2, RZ, P1 ;  /* 0x000000ff02027207 */ /* 0x004fe40000800000 */
[----:B------:R-:W-:-:S04]  /*19280*/  IADD3 R18, P6, R3, R6, RZ ;  /* 0x0000000603127210 */ /* 0x000fc80007fde0ff */
[----:B------:R-:W-:Y:S01]  /*19290*/  IADD3.X R17, R2, R7, RZ, P6, !PT ;  /* 0x0000000702117210 */ /* 0x000fe200037fe4ff */
[----:B------:R-:W1:Y:S04]  /*192a0*/  SHFL.UP PT, R3, R18, 0x2, RZ ;  /* 0x0440000012037989 */ /* 0x000e6800000e00ff */
[----:B------:R-:W2:Y:S01]  /*192b0*/  SHFL.UP PT, R2, R17, 0x2, RZ ;  /* 0x0440000011027989 */ /* 0x000ea200000e00ff */
[----:B-1----:R-:W-:Y:S02]  /*192c0*/  SEL R3, R3, RZ, P2 ;  /* 0x000000ff03037207 */ /* 0x002fe40001000000 */
[----:B--2---:R-:W-:Y:S02]  /*192d0*/  SEL R2, R2, RZ, P2 ;  /* 0x000000ff02027207 */ /* 0x004fe40001000000 */
[----:B------:R-:W-:-:S05]  /*192e0*/  IADD3 R16, P6, R3, R18, RZ ;  /* 0x0000001203107210 */ /* 0x000fca0007fde0ff */
[----:B------:R-:W-:Y:S01]  /*192f0*/  IMAD.X R23, R2, 0x1, R17, P6 ;  /* 0x0000000102177824 */ /* 0x000fe200030e0611 */
        /* <DEDUP_REMOVED lines=17> */
[----:B------:R-:W-:Y:S02]  /*19410*/  IADD3.X R3, R16, R17, RZ, P6, !PT ;  /* 0x0000001110037210 */ /* 0x000fe400037fe4ff */
[----:B------:R-:W-:-:S04]  /*19420*/  IADD3 R19, P6, R2, UR5, RZ ;  /* 0x0000000502137c10 */ /* 0x000fc8000ffde0ff */
[----:B------:R-:W-:Y:S02]  /*19430*/  IADD3.X R20, R3, UR6, RZ, P6, !PT ;  /* 0x0000000603147c10 */ /* 0x000fe4000b7fe4ff */
[----:B------:R-:W-:-:S04]  /*19440*/  ISETP.GT.U32.AND P6, PT, R19, UR8, PT ;  /* 0x0000000813007c0c */ /* 0x000fc8000bfc4070 */
[----:B------:R-:W-:-:S13]  /*19450*/  ISETP.GT.U32.AND.EX P6, PT, R20, UR7, PT, P6 ;  /* 0x0000000714007c0c */ /* 0x000fda000bfc4160 */
[----:B------:R-:W-:-:S04]  /*19460*/  VOTE.ANY R16, PT, P6 ;  /* 0x0000000000107806 */ /* 0x000fc800030e0100 */
[----:B------:R-:W-:-:S13]  /*19470*/  ISETP.NE.AND P6, PT, R16, RZ, PT ;  /* 0x000000ff1000720c */ /* 0x000fda0003fc5270 */
[----:B------:R-:W-:Y:S05]  /*19480*/  @!P6 BRA `(.L_x_335) ;  /* 0xfffffff400b4e947 */ /* 0x000fea000383ffff */
[----:B------:R-:W-:Y:S01]  /*19490*/  IMAD.MOV.U32 R19, RZ, RZ, R2 ;  /* 0x000000ffff137224 */ /* 0x000fe200078e0002 */
[----:B------:R-:W-:-:S07]  /*194a0*/  MOV R18, R3 ;  /* 0x0000000300127202 */ /* 0x000fce0000000f00 */
.L_x_330:
[----:B------:R-:W1:Y:S08]  /*194b0*/  BREV R16, R16 ;  /* 0x0000001000107301 */ /* 0x000e700000000000 */
[----:B-1----:R-:W1:Y:S02]  /*194c0*/  FLO.U32.SH R17, R16 ;  /* 0x0000001000117300 */ /* 0x002e6400000e0400 */
[----:B-1----:R-:W1:Y:S02]  /*194d0*/  SHFL.IDX PT, R11, R11, R17, 0x1f ;  /* 0x00001f110b0b7589 */ /* 0x002e6400000e0000 */
[----:B-1----:R-:W-:-:S13]  /*194e0*/  R2UR UR4, R11 ;  /* 0x000000000b0472ca */ /* 0x002fda00000e0000 */
[----:B------:R-:W-:-:S05]  /*194f0*/  VIADD R23, R21, UR4 ;  /* 0x0000000415177c36 */ /* 0x000fca0008000000 */
[----:B------:R-:W-:-:S13]  /*19500*/  ISETP.GE.AND P1, PT, R23, UR21, PT ;  /* 0x0000001517007c0c */ /* 0x000fda000bf26270 */
[----:B------:R-:W1:Y:S02]  /*19510*/  @!P1 LDC.64 R2, c[0x0][0x918] ;  /* 0x00024600ff029b82 */ /* 0x000e640000000a00 */
[----:B-1----:R-:W-:-:S05]  /*19520*/  @!P1 IMAD.WIDE R2, R23, 0xc, R2 ;  /* 0x0000000c17029825 */ /* 0x002fca00078e0202 */
[----:B-----5:R1:W5:Y:S04]  /*19530*/  @!P1 LDG.E R8, desc[UR38][R2.64] ;  /* 0x0000002602089981 */ /* 0x020368000c1e1900 */
[----:B------:R1:W5:Y:S01]  /*19540*/  @!P1 LDG.E R0, desc[UR38][R2.64+0x4] ;  /* 0x0000042602009981 */ /* 0x000362000c1e1900 */
[----:B------:R-:W-:-:S03]  /*19550*/  IADD3 R12, P1, P2, R19, UR5, -R6 ;  /* 0x00000005130c7c10 */ /* 0x000fc6000fa3e806 */
[----:B------:R-:W-:Y:S01]  /*19560*/  SHFL.IDX PT, R6, R6, R17, 0x1f ;  /* 0x00001f1106067589 */ /* 0x000fe200000e0000 */
[----:B------:R-:W-:-:S03]  /*19570*/  IADD3.X R18, R18, UR6, ~R7, P1, P2 ;  /* 0x0000000612127c10 */ /* 0x000fc60008fe4c07 */
[----:B------:R-:W2:Y:S04]  /*19580*/  SHFL.IDX PT, R12, R12, R17, 0x1f ;  /* 0x00001f110c0c7589 */ /* 0x000ea800000e0000 */
[----:B------:R-:W3:Y:S04]  /*19590*/  SHFL.IDX PT, R18, R18, R17, 0x1f ;  /* 0x00001f1112127589 */ /* 0x000ee800000e0000 */
[----:B------:R1:W4:Y:S04]  /*195a0*/  SHFL.IDX PT, R7, R7, R17, 0x1f ;  /* 0x00001f1107077589 */ /* 0x00032800000e0000 */
[----:B------:R1:W1:Y:S04]  /*195b0*/  SHFL.IDX PT, R5, R5, R17, 0x1f ;  /* 0x00001f1105057589 */ /* 0x00026800000e0000 */
[----:B------:R1:W1:Y:S01]  /*195c0*/  SHFL.IDX PT, R4, R4, R17, 0x1f ;  /* 0x00001f1104047589 */ /* 0x00026200000e0000 */
[----:B--2---:R-:W-:-:S02]  /*195d0*/  R2UR UR5, R12 ;  /* 0x000000000c0572ca */ /* 0x004fc400000e0000 */
[----:B---3--:R-:W-:-:S15]  /*195e0*/  R2UR UR6, R18 ;  /* 0x00000000120672ca */ /* 0x008fde00000e0000 */
.L_x_325:
[----:B-1----:R-:W1:Y:S01]  /*195f0*/  LDC R2, c[0x0][0x910] ;  /* 0x00024400ff027b82 */ /* 0x002e620000000800 */
[----:B------:R-:W-:Y:S01]  /*19600*/  UMOV UR21, 0xffffffff ;  /* 0xffffffff00157882 */ /* 0x000fe20000000000 */
[----:B------:R-:W-:Y:S01]  /*19610*/  UMOV UR22, 0xffffffff ;  /* 0xffffffff00167882 */ /* 0x000fe20000000000 */
[----:B------:R-:W-:Y:S01]  /*19620*/  UMOV UR23, 0xffffffff ;  /* 0xffffffff00177882 */ /* 0x000fe20000000000 */
[----:B------:R-:W-:Y:S02]  /*19630*/  MOV R19, RZ ;  /* 0x000000ff00137202 */ /* 0x000fe40000000f00 */
[----:B-1----:R-:W-:-:S13]  /*19640*/  ISETP.LE.AND P1, PT, R2, UR4, PT ;  /* 0x0000000402007c0c */ /* 0x002fda000bf23270 */
[----:B------:R-:W-:Y:S05]  /*19650*/  @P1 BRA `(.L_x_324) ;  /* 0x0000000000f01947 */ /* 0x000fea0003800000 */
[C---:B------:R-:W-:Y:S01]  /*19660*/  R2UR UR22, R4.reuse ;  /* 0x00000000041672ca */ /* 0x040fe200000e0000 */
[----:B------:R-:W-:Y:S01]  /*19670*/  UIADD3 UR21, UP1, -UR5, UR8, URZ ;  /* 0x0000000805157290 */ /* 0x000fe2000ff3e13f */
[----:B------:R-:W-:Y:S01]  /*19680*/  R2UR UR23, R5 ;  /* 0x00000000051772ca */ /* 0x000fe200000e0000 */
[----:B------:R-:W-:Y:S01]  /*19690*/  ULDC UR28, c[0x0][0x8c0] ;  /* 0x00023000001c7ab9 */ /* 0x000fe20000000800 */
[----:B------:R-:W-:Y:S01]  /*196a0*/  ULDC UR30, c[0x0][0x8b0] ;  /* 0x00022c00001e7ab9 */ /* 0x000fe20000000800 */
[----:B------:R-:W-:Y:S01]  /*196b0*/  ULDC UR31, c[0x0][0x904] ;  /* 0x00024100001f7ab9 */ /* 0x000fe20000000800 */
[----:B------:R-:W-:-:S03]  /*196c0*/  SHF.R.U64 R2, R4, UR30, R5 ;  /* 0x0000001e04027c19 */ /* 0x000fc60008001205 */
[----:B------:R-:W-:-:S04]  /*196d0*/  UIADD3.X UR22, ~UR6, UR7, URZ, UP1, !UPT ;  /* 0x0000000706167290 */ /* 0x000fc80008ffe53f */
[----:B------:R-:W-:Y:S02]  /*196e0*/  USHF.R.U32.HI UR29, URZ, UR28, UR22 ;  /* 0x0000001c3f1d7299 */ /* 0x000fe40008011616 */
[----:B------:R-:W-:Y:S01]  /*196f0*/  USHF.R.U32.HI UR34, URZ, UR30, UR23 ;  /* 0x0000001e3f227299 */ /* 0x000fe20008011617 */
[----:B------:R-:W-:Y:S01]  /*19700*/  R2UR UR23, R2 ;  /* 0x00000000021772ca */ /* 0x000fe200000e0000 */
[----:B------:R-:W-:Y:S02]  /*19710*/  USHF.R.U32.HI UR24, URZ, UR30, UR29 ;  /* 0x0000001e3f187299 */ /* 0x000fe4000801161d */
[----:B------:R-:W-:Y:S02]  /*19720*/  USHF.R.U64 UR21, UR21, UR28, UR22 ;  /* 0x0000001c15157299 */ /* 0x000fe40008001216 */
[----:B------:R-:W-:Y:S02]  /*19730*/  USHF.R.U32.HI UR25, URZ, UR31, UR24 ;  /* 0x0000001f3f197299 */ /* 0x000fe40008011618 */
[----:B------:R-:W-:-:S02]  /*19740*/  USHF.R.U64 UR22, UR21, UR30, UR29 ;  /* 0x0000001e15167299 */ /* 0x000fc4000800121d */
[----:B------:R-:W-:Y:S02]  /*19750*/  ULOP3.LUT UR28, UR25, UR34, URZ, 0xfc, !UPT ;  /* 0x00000022191c7292 */ /* 0x000fe4000f8efc3f */
[----:B------:R-:W-:-:S04]  /*19760*/  USHF.R.U64 UR24, UR22, UR31, UR24 ;  /* 0x0000001f16187299 */ /* 0x000fc80008001218 */
[----:B------:R-:W-:-:S13]  /*19770*/  ISETP.NE.U32.AND P1, PT, RZ, UR28, PT ;  /* 0x0000001cff007c0c */ /* 0x000fda000bf25070 */
[----:B------:R-:W-:Y:S05]  /*19780*/  @!P1 BRA `(.L_x_336) ;  /* 0x0000000000189947 */ /* 0x000fea0003800000 */
[----:B------:R-:W-:-:S07]  /*19790*/  MOV R12, 0x197b0 ;  /* 0x000197b0000c7802 */ /* 0x000fce0000000f00 */
[----:B--2-45:R-:W-:Y:S05]  /*197a0*/  CALL.REL.NOINC `(.L_x_337) ;  /* 0x0000002400547944 */ /* 0x034fea0003c00000 */
[----:B------:R-:W-:-:S04]  /*197b0*/  UIADD3 UR25, -UR28, URZ, URZ ;  /* 0x0000003f1c197290 */ /* 0x000fc8000fffe13f */
[----:B------:R-:W-:-:S03]  /*197c0*/  UIMAD UR24, UR23, UR25, UR24 ;  /* 0x00000019171872a4 */ /* 0x000fc6000f8e0218 */
[----:B------:R-:W-:Y:S01]  /*197d0*/  UMOV UR23, UR28 ;  /* 0x0000001c00177c82 */ /* 0x000fe20008000000 */
[----:B------:R-:W-:Y:S08]  /*197e0*/  BRA `(.L_x_338) ;  /* 0x0000000000587947 */ /* 0x000ff00003800000 */
.L_x_336:
[----:B------:R-:W1:Y:S01]  /*197f0*/  I2F.U32.RP R2, UR23 ;  /* 0x0000001700027d06 */ /* 0x000e620008209000 */
[----:B------:R-:W-:Y:S01]  /*19800*/  UMOV UR28, URZ ;  /* 0x0000003f001c7c82 */ /* 0x000fe20008000000 */
[----:B------:R-:W-:-:S06]  /*19810*/  UISETP.NE.U32.AND UP4, UPT, UR23, URZ, UPT ;  /* 0x0000003f1700728c */ /* 0x000fcc000bf85070 */
[----:B-1----:R-:W1:Y:S02]  /*19820*/  MUFU.RCP R2, R2 ;  /* 0x0000000200027308 */ /* 0x002e640000001000 */
[----:B-1----:R-:W-:-:S06]  /*19830*/  VIADD R3, R2, 0xffffffe ;  /* 0x0ffffffe02037836 */ /* 0x002fcc0000000000 */
[----:B------:R-:W1:Y:S02]  /*19840*/  F2I.FTZ.U32.TRUNC.NTZ R3, R3 ;  /* 0x0000000300037305 */ /* 0x000e64000021f000 */
[----:B-1----:R-:W-:-:S13]  /*19850*/  R2UR UR29, R3 ;  /* 0x00000000031d72ca */ /* 0x002fda00000e0000 */
[----:B------:R-:W-:-:S04]  /*19860*/  UIADD3 UR25, URZ, -UR29, URZ ;  /* 0x8000001d3f197290 */ /* 0x000fc8000fffe03f */
[----:B------:R-:W-:-:S04]  /*19870*/  UIMAD UR25, UR25, UR23, URZ ;  /* 0x00000017191972a4 */ /* 0x000fc8000f8e023f */
[----:B------:R-:W-:-:S04]  /*19880*/  UIMAD.WIDE.U32 UR28, UR29, UR25, UR28 ;  /* 0x000000191d1c72a5 */ /* 0x000fc8000f8e001c */
[----:B------:R-:W-:-:S04]  /*19890*/  UIMAD.WIDE.U32 UR28, UR29, UR24, URZ ;  /* 0x000000181d1c72a5 */ /* 0x000fc8000f8e003f */
[----:B------:R-:W-:-:S04]  /*198a0*/  UIADD3 UR25, -UR29, URZ, URZ ;  /* 0x0000003f1d197290 */ /* 0x000fc8000fffe13f */
[----:B------:R-:W-:-:S04]  /*198b0*/  UIMAD UR25, UR23, UR25, UR24 ;  /* 0x00000019171972a4 */ /* 0x000fc8000f8e0218 */
[----:B------:R-:W-:-:S11]  /*198c0*/  UISETP.GE.U32.AND UP1, UPT, UR25, UR23, UPT ;  /* 0x000000171900728c */ /* 0x000fd6000bf26070 */
[----:B------:R-:W-:Y:S02]  /*198d0*/  @UP1 UIADD3 UR25, UR25, -UR23, URZ ;  /* 0x8000001719191290 */ /* 0x000fe4000fffe03f */
[----:B------:R-:W-:Y:S02]  /*198e0*/  @UP1 UIADD3 UR29, UR29, 0x1, URZ ;  /* 0x000000011d1d1890 */ /* 0x000fe4000fffe03f */
[----:B------:R-:W-:-:S11]  /*198f0*/  UISETP.GE.U32.AND UP2, UPT, UR25, UR23, UPT ;  /* 0x000000171900728c */ /* 0x000fd6000bf46070 */
[----:B------:R-:W-:Y:S02]  /*19900*/  @UP2 UIADD3 UR29, UR29, 0x1, URZ ;  /* 0x000000011d1d2890 */ /* 0x000fe4000fffe03f */
[----:B------:R-:W-:-:S04]  /*19910*/  @!UP4 ULOP3.LUT UR29, URZ, UR23, URZ, 0x33, !UPT ;  /* 0x000000173f1dc292 */ /* 0x000fc8000f8e333f */
[----:B------:R-:W-:-:S04]  /*19920*/  UIADD3 UR25, -UR29, URZ, URZ ;  /* 0x0000003f1d197290 */ /* 0x000fc8000fffe13f */
[----:B------:R-:W-:-:S03]  /*19930*/  UIMAD UR24, UR23, UR25, UR24 ;  /* 0x00000019171872a4 */ /* 0x000fc6000f8e0218 */
[----:B------:R-:W-:-:S09]  /*19940*/  UMOV UR23, UR29 ;  /* 0x0000001d00177c82 */ /* 0x000fd20008000000 */
.L_x_338:
[----:B------:R-:W-:Y:S01]  /*19950*/  ULOP3.LUT UR22, UR22, UR19, URZ, 0xc0, !UPT ;  /* 0x0000001316167292 */ /* 0x000fe2000f8ec03f */
[----:B------:R-:W-:Y:S01]  /*19960*/  MOV R19, 0x1 ;  /* 0x0000000100137802 */ /* 0x000fe20000000f00 */
[----:B------:R-:W-:Y:S02]  /*19970*/  ULOP3.LUT UR21, UR21, UR35, URZ, 0xc0, !UPT ;  /* 0x0000002315157292 */ /* 0x000fe4000f8ec03f */
[----:B------:R-:W-:Y:S01]  /*19980*/  UIMAD UR22, UR18, UR23, UR22 ;  /* 0x00000017121672a4 */ /* 0x000fe2000f8e0216 */
[----:B------:R-:W-:Y:S01]  /*19990*/  ULDC UR28, c[0x0][0x8a8] ;  /* 0x00022a00001c7ab9 */ /* 0x000fe20000000800 */
[----:B------:R-:W-:Y:S01]  /*199a0*/  ULDC UR25, c[0x0][0x8b8] ;  /* 0x00022e0000197ab9 */ /* 0x000fe20000000800 */
[----:B------:R-:W-:Y:S02]  /*199b0*/  UIMAD UR24, UR24, UR28, UR21 ;  /* 0x0000001c181872a4 */ /* 0x000fe4000f8e0215 */
[----:B------:R-:W-:Y:S01]  /*199c0*/  UIMAD UR22, UR22, UR25, UR58 ;  /* 0x00000019161672a4 */ /* 0x000fe2000f8e023a */
[----:B------:R-:W-:Y:S01]  /*199d0*/  @UP3 UMOV UR23, UR4 ;  /* 0x0000000400173c82 */ /* 0x000fe20008000000 */
[----:B------:R-:W-:-:S03]  /*199e0*/  @!UP3 UMOV UR23, UR4 ;  /* 0x000000040017bc82 */ /* 0x000fc60008000000 */
[----:B------:R-:W-:Y:S02]  /*199f0*/  @UP3 UMOV UR21, UR24 ;  /* 0x0000001800153c82 */ /* 0x000fe40008000000 */
[----:B------:R-:W-:Y:S01]  /*19a00*/  @!UP3 UMOV UR21, UR22 ;  /* 0x000000160015bc82 */ /* 0x000fe20008000000 */
[----:B------:R-:W-:-:S05]  /*19a10*/  @!UP3 UMOV UR22, UR24 ;  /* 0x000000180016bc82 */ /* 0x000fca0008000000 */
.L_x_324:
[----:B------:R-:W-:-:S06]  /*19a20*/  UISETP.NE.AND UP1, UPT, UR15, 0x3, UPT ;  /* 0x000000030f00788c */ /* 0x000fcc000bf25270 */
[----:B------:R-:W-:-:S13]  /*19a30*/  PLOP3.LUT P1, PT, PT, PT, UP1, 0x80, 0x0 ;  /* 0x000000000000781c */ /* 0x000fda0003f2f018 */
[----:B------:R-:W-:Y:S05]  /*19a40*/  @!P1 BRA `(.L_x_339) ;  /* 0x0000000000049947 */ /* 0x000fea0003800000 */
[----:B--2---:R-:W-:Y:S01]  /*19a50*/  BPT.TRAP 0x1 ;  /* 0x000000040000795c */ /* 0x004fe20000300000 */
.L_x_339:
[----:B------:R-:W1:Y:S01]  /*19a60*/  S2R R3, SR_CgaCtaId ;  /* 0x0000000000037919 */ /* 0x000e620000008800 */
[----:B------:R-:W-:-:S04]  /*19a70*/  MOV R2, 0x400 ;  /* 0x0000040000027802 */ /* 0x000fc80000000f00 */
[----:B-1----:R-:W-:Y:S02]  /*19a80*/  LEA R2, R3, R2, 0x18 ;  /* 0x0000000203027211 */ /* 0x002fe400078ec0ff */
[----:B------:R-:W-:-:S03]  /*19a90*/  SHF.L.U32 R3, R14, 0x1f, RZ ;  /* 0x0000001f0e037819 */ /* 0x000fc600000006ff */
[----:B------:R-:W-:-:S04]  /*19aa0*/  IMAD R12, R13, 0x8, R2 ;  /* 0x000000080d0c7824 */ /* 0x000fc800078e0202 */
[----:B------:R-:W1:Y:S02]  /*19ab0*/  SYNCS.PHASECHK.TRANS64.TRYWAIT P2, [R12+URZ+0x34440], R3 ;  /* 0x034440030c0075a7 */ /* 0x000e64000804017f */
[----:B-1----:R-:W-:Y:S05]  /*19ac0*/  @!P2 BRA `(.L_x_340) ;  /* 0x0000001800f0a947 */ /* 0x002fea0003800000 */
.L_x_423:
[----:B------:R-:W-:Y:S01]  /*19ad0*/  ELECT P2, URZ, PT ;  /* 0x00000000003f782f */ /* 0x000fe20003840000 */
[----:B------:R-:W-:-:S12]  /*19ae0*/  BSSY B0, `(.L_x_341) ;  /* 0x0000010000007945 */ /* 0x000fd80003800000 */
[----:B------:R-:W-:Y:S05]  /*19af0*/  @!P2 BRA `(.L_x_342) ;  /* 0x000000000038a947 */ /* 0x000fea0003800000 */
[----:B-1----:R-:W-:Y:S01]  /*19b00*/  LEA R3, R13, R2, 0x4 ;  /* 0x000000020d037211 */ /* 0x002fe200078e20ff */
[----:B------:R-:W-:Y:S01]  /*19b10*/  IMAD.U32 R18, RZ, RZ, UR23 ;  /* 0x00000017ff127e24 */ /* 0x000fe2000f8e00ff */
[----:B------:R-:W-:Y:S01]  /*19b20*/  MOV R17, UR22 ;  /* 0x0000001600117c02 */ /* 0x000fe20008000f00 */
[----:B------:R-:W-:-:S05]  /*19b30*/  IMAD.U32 R16, RZ, RZ, UR21 ;  /* 0x00000015ff107e24 */ /* 0x000fca000f8e00ff */
[----:B------:R1:W-:Y:S01]  /*19b40*/  STS.128 [R3+0x34530], R16 ;  /* 0x0345301003007388 */ /* 0x0003e20000000c00 */
[----:B------:R-:W-:Y:S01]  /*19b50*/  @!PT LDS RZ, [RZ] ;  /* 0x00000000fffff984 */ /* 0x000fe20000000800 */
[----:B------:R-:W-:Y:S01]  /*19b60*/  @!PT LDS RZ, [RZ] ;  /* 0x00000000fffff984 */ /* 0x000fe20000000800 */
[----:B------:R-:W-:Y:S01]  /*19b70*/  @!PT LDS RZ, [RZ] ;  /* 0x00000000fffff984 */ /* 0x000fe20000000800 */
[----:B------:R-:W-:Y:S01]  /*19b80*/  @!PT LDS RZ, [RZ] ;  /* 0x00000000fffff984 */ /* 0x000fe20000000800 */
[----:B------:R3:W-:Y:S06]  /*19b90*/  MEMBAR.ALL.CTA ;  /* 0x0000000000007992 */ /* 0x0007ec0000008000 */
[----:B---3--:R-:W3:Y:S01]  /*19ba0*/  FENCE.VIEW.ASYNC.S ;  /* 0x00000000000073c6 */ /* 0x008ee20000000000 */
[----:B------:R-:W-:Y:S05]  /*19bb0*/  @!P1 BRA `(.L_x_343) ;  /* 0x0000000000049947 */ /* 0x000fea0003800000 */
[----:B--2---:R-:W-:Y:S01]  /*19bc0*/  BPT.TRAP 0x1 ;  /* 0x000000040000795c */ /* 0x004fe20000300000 */
.L_x_343:
[----:B---3--:R3:W-:Y:S02]  /*19bd0*/  SYNCS.ARRIVE.TRANS64.A1T0 RZ, [R12+URZ+0x34400], RZ ;  /* 0x034400ff0cff79a7 */ /* 0x0087e4000810003f */
.L_x_342:
[----:B--2---:R-:W-:Y:S05]  /*19be0*/  BSYNC B0 ;  /* 0x0000000000007941 */ /* 0x004fea0003800000 */
.L_x_341:
[----:B------:R-:W-:Y:S02]  /*19bf0*/  ISETP.NE.AND P3, PT, R19, RZ, PT ;  /* 0x000000ff1300720c */ /* 0x000fe40003f65270 */
[----:B------:R-:W-:-:S04]  /*19c00*/  IADD3 R13, R13, 0x1, RZ ;  /* 0x000000010d0d7810 */ /* 0x000fc80007ffe0ff */
[----:B------:R-:W-:-:S04]  /*19c10*/  ISETP.NE.AND P2, PT, R13, 0x8, PT ;  /* 0x000000080d00780c */ /* 0x000fc80003f45270 */
[----:B-1----:R-:W-:Y:S02]  /*19c20*/  SEL R3, RZ, 0x1, P2 ;  /* 0x00000001ff037807 */ /* 0x002fe40001000000 */
[----:B------:R-:W-:Y:S02]  /*19c30*/  SEL R13, R13, RZ, P2 ;  /* 0x000000ff0d0d7207 */ /* 0x000fe40001000000 */
[----:B------:R-:W-:Y:S01]  /*19c40*/  LOP3.LUT R14, R14, R3, RZ, 0x3c, !PT ;  /* 0x000000030e0e7212 */ /* 0x000fe200078e3cff */
[----:B------:R-:W-:Y:S06]  /*19c50*/  @P3 BRA `(.L_x_344) ;  /* 0xffffffe000fc3947 */ /* 0x000fec000383ffff */
[----:B------:R-:W-:Y:S05]  /*19c60*/  @!P1 BRA `(.L_x_345) ;  /* 0x0000000000049947 */ /* 0x000fea0003800000 */
[----:B------:R-:W-:Y:S01]  /*19c70*/  BPT.TRAP 0x1 ;  /* 0x000000040000795c */ /* 0x000fe20000300000 */
.L_x_345:
[----:B------:R-:W-:Y:S01]  /*19c80*/  IMAD R3, R13, 0x8, R2 ;  /* 0x000000080d037824 */ /* 0x000fe200078e0202 */
[----:B-----5:R-:W-:-:S04]  /*19c90*/  SHF.L.U32 R0, R14, 0x1f, RZ ;  /* 0x0000001f0e007819 */ /* 0x020fc800000006ff */
[----:B------:R-:W1:Y:S02]  /*19ca0*/  SYNCS.PHASECHK.TRANS64.TRYWAIT P0, [R3+URZ+0x34440], R0 ;  /* 0x03444000030075a7 */ /* 0x000e64000800017f */
[----:B-1----:R-:W-:Y:S05]  /*19cb0*/  @!P0 BRA `(.L_x_346) ;  /* 0x0000001800888947 */ /* 0x002fea0003800000 */
.L_x_424:
[----:B------:R-:W-:Y:S05]  /*19cc0*/  @!P1 BRA `(.L_x_347) ;  /* 0x0000000000049947 */ /* 0x000fea0003800000 */
[----:B------:R-:W-:Y:S01]  /*19cd0*/  BPT.TRAP 0x1 ;  /* 0x000000040000795c */ /* 0x000fe20000300000 */
.L_x_347:
[----:B------:R-:W-:-:S04]  /*19ce0*/  IADD3 R13, R13, 0x1, RZ ;  /* 0x000000010d0d7810 */ /* 0x000fc80007ffe0ff */
[----:B------:R-:W-:-:S04]  /*19cf0*/  ISETP.NE.AND P0, PT, R13, 0x8, PT ;  /* 0x000000080d00780c */ /* 0x000fc80003f05270 */
[----:B-1----:R-:W-:Y:S02]  /*19d00*/  SEL R3, RZ, 0x1, P0 ;  /* 0x00000001ff037807 */ /* 0x002fe40000000000 */
[----:B------:R-:W-:Y:S02]  /*19d10*/  SEL R13, R13, RZ, P0 ;  /* 0x000000ff0d0d7207 */ /* 0x000fe40000000000 */
[----:B------:R-:W-:-:S03]  /*19d20*/  LOP3.LUT R14, R14, R3, RZ, 0x3c, !PT ;  /* 0x000000030e0e7212 */ /* 0x000fc600078e3cff */
[----:B------:R-:W-:Y:S01]  /*19d30*/  IMAD R3, R13, 0x8, R2 ;  /* 0x000000080d037824 */ /* 0x000fe200078e0202 */
[----:B------:R-:W-:-:S04]  /*19d40*/  SHF.L.U32 R0, R14, 0x1f, RZ ;  /* 0x0000001f0e007819 */ /* 0x000fc800000006ff */
[----:B------:R-:W1:Y:S02]  /*19d50*/  SYNCS.PHASECHK.TRANS64.TRYWAIT P0, [R3+URZ+0x34440], R0 ;  /* 0x03444000030075a7 */ /* 0x000e64000800017f */
[----:B-1----:R-:W-:Y:S05]  /*19d60*/  @!P0 BRA `(.L_x_348) ;  /* 0x0000001800708947 */ /* 0x002fea0003800000 */
.L_x_425:
[----:B------:R-:W-:Y:S05]  /*19d70*/  @!P1 BRA `(.L_x_349) ;  /* 0x0000000000049947 */ /* 0x000fea0003800000 */
[----:B------:R-:W-:Y:S01]  /*19d80*/  BPT.TRAP 0x1 ;  /* 0x000000040000795c */ /* 0x000fe20000300000 */
.L_x_349:
[----:B-1----:R-:W-:-:S04]  /*19d90*/  IADD3 R0, R13, 0x1, RZ ;  /* 0x000000010d007810 */ /* 0x002fc80007ffe0ff */
[----:B------:R-:W-:-:S04]  /*19da0*/  ISETP.NE.AND P0, PT, R0, 0x8, PT ;  /* 0x000000080000780c */ /* 0x000fc80003f05270 */
[----:B------:R-:W-:Y:S02]  /*19db0*/  SEL R3, RZ, 0x1, P0 ;  /* 0x00000001ff037807 */ /* 0x000fe40000000000 */
[----:B------:R-:W-:Y:S02]  /*19dc0*/  SEL R5, R0, RZ, P0 ;  /* 0x000000ff00057207 */ /* 0x000fe40000000000 */
[----:B------:R-:W-:-:S03]  /*19dd0*/  LOP3.LUT R14, R14, R3, RZ, 0x3c, !PT ;  /* 0x000000030e0e7212 */ /* 0x000fc600078e3cff */
[----:B------:R-:W-:Y:S01]  /*19de0*/  IMAD R3, R5, 0x8, R2 ;  /* 0x0000000805037824 */ /* 0x000fe200078e0202 */
[----:B------:R-:W-:-:S04]  /*19df0*/  SHF.L.U32 R0, R14, 0x1f, RZ ;  /* 0x0000001f0e007819 */ /* 0x000fc800000006ff */
[----:B------:R-:W1:Y:S02]  /*19e00*/  SYNCS.PHASECHK.TRANS64.TRYWAIT P0, [R3+URZ+0x34440], R0 ;  /* 0x03444000030075a7 */ /* 0x000e64000800017f */
[----:B-1----:R-:W-:Y:S05]  /*19e10*/  @!P0 BRA `(.L_x_350) ;  /* 0x0000001800588947 */ /* 0x002fea0003800000 */
.L_x_426:
[----:B------:R-:W-:Y:S05]  /*19e20*/  @!P1 BRA `(.L_x_351) ;  /* 0x0000000000049947 */ /* 0x000fea0003800000 */
[----:B------:R-:W-:Y:S01]  /*19e30*/  BPT.TRAP 0x1 ;  /* 0x000000040000795c */ /* 0x000fe20000300000 */
.L_x_351:
        /* <DEDUP_REMOVED lines=9> */
.L_x_427:
[----:B------:R-:W-:Y:S05]  /*19ed0*/  @!P1 BRA `(.L_x_353) ;  /* 0x0000000000049947 */ /* 0x000fea0003800000 */
[----:B------:R-:W-:Y:S01]  /*19ee0*/  BPT.TRAP 0x1 ;  /* 0x000000040000795c */ /* 0x000fe20000300000 */
.L_x_353:
        /* <DEDUP_REMOVED lines=9> */
.L_x_428:
[----:B------:R-:W-:Y:S05]  /*19f80*/  @!P1 BRA `(.L_x_355) ;  /* 0x0000000000049947 */ /* 0x000fea0003800000 */
[----:B------:R-:W-:Y:S01]  /*19f90*/  BPT.TRAP 0x1 ;  /* 0x000000040000795c */ /* 0x000fe20000300000 */
.L_x_355:
        /* <DEDUP_REMOVED lines=9> */
.L_x_429:
[----:B------:R-:W-:Y:S05]  /*1a030*/  @!P1 BRA `(.L_x_357) ;  /* 0x0000000000049947 */ /* 0x000fea0003800000 */
[----:B------:R-:W-:Y:S01]  /*1a040*/  BPT.TRAP 0x1 ;  /* 0x000000040000795c */ /* 0x000fe20000300000 */
.L_x_357:
[----:B-1----:R-:W-:-:S04]  /*1a050*/  IADD3 R0, R5, 0x1, RZ ;  /* 0x0000000105007810 */ /* 0x002fc80007ffe0ff */
[----:B------:R-:W-:-:S04]  /*1a060*/  ISETP.NE.AND P0, PT, R0, 0x8, PT ;  /* 0x000000080000780c */ /* 0x000fc80003f05270 */
[----:B------:R-:W-:Y:S02]  /*1a070*/  SEL R3, RZ, 0x1, P0 ;  /* 0x00000001ff037807 */ /* 0x000fe40000000000 */
[----:B------:R-:W-:Y:S02]  /*1a080*/  SEL R5, R0, RZ, P0 ;  /* 0x000000ff00057207 */ /* 0x000fe40000000000 */
[----:B----4-:R-:W-:-:S03]  /*1a090*/  LOP3.LUT R7, R14, R3, RZ, 0x3c, !PT ;  /* 0x000000030e077212 */ /* 0x010fc600078e3cff */
[----:B------:R-:W-:Y:S01]  /*1a0a0*/  IMAD R3, R5, 0x8, R2 ;  /* 0x0000000805037824 */ /* 0x000fe200078e0202 */
[----:B------:R-:W-:-:S04]  /*1a0b0*/  SHF.L.U32 R0, R7, 0x1f, RZ ;  /* 0x0000001f07007819 */ /* 0x000fc800000006ff */
[----:B------:R-:W1:Y:S02]  /*1a0c0*/  SYNCS.PHASECHK.TRANS64.TRYWAIT P0, [R3+URZ+0x34440], R0 ;  /* 0x03444000030075a7 */ /* 0x000e64000800017f */
[----:B-1----:R-:W-:Y:S05]  /*1a0d0*/  @!P0 BRA `(.L_x_358) ;  /* 0x0000001400f88947 */ /* 0x002fea0003800000 */
.L_x_430:
[----:B------:R-:W-:Y:S05]  /*1a0e0*/  @!P1 BRA `(.L_x_359) ;  /* 0x0000000000049947 */ /* 0x000fea0003800000 */
[----:B------:R-:W-:Y:S01]  /*1a0f0*/  BPT.TRAP 0x1 ;  /* 0x000000040000795c */ /* 0x000fe20000300000 */
.L_x_359:
[----:B-1----:R-:W-:-:S04]  /*1a100*/  IADD3 R0, R5, 0x1, RZ ;  /* 0x0000000105007810 */ /* 0x002fc80007ffe0ff */
[----:B------:R-:W-:-:S04]  /*1a110*/  ISETP.NE.AND P0, PT, R0, 0x8, PT ;  /* 0x000000080000780c */ /* 0x000fc80003f05270 */
[----:B------:R-:W-:Y:S02]  /*1a120*/  SEL R4, RZ, 0x1, P0 ;  /* 0x00000001ff047807 */ /* 0x000fe40000000000 */
[----:B------:R-:W-:Y:S02]  /*1a130*/  SEL R3, R0, RZ, P0 ;  /* 0x000000ff00037207 */ /* 0x000fe40000000000 */
[----:B------:R-:W-:-:S03]  /*1a140*/  LOP3.LUT R0, R7, R4, RZ, 0x3c, !PT ;  /* 0x0000000407007212 */ /* 0x000fc600078e3cff */
[----:B------:R-:W-:Y:S01]  /*1a150*/  IMAD R3, R3, 0x8, R2 ;  /* 0x0000000803037824 */ /* 0x000fe200078e0202 */
[----:B------:R-:W-:-:S07]  /*1a160*/  SHF.L.U32 R0, R0, 0x1f, RZ ;  /* 0x0000001f00007819 */ /* 0x000fce00000006ff */
.L_x_360:
[----:B-1----:R1:W2:Y:S02]  /*1a170*/  SYNCS.PHASECHK.TRANS64.TRYWAIT P0, [R3+URZ+0x34440], R0 ;  /* 0x03444000030075a7 */ /* 0x0022a4000800017f */
[----:B--2---:R-:W-:Y:S05]  /*1a180*/  @!P0 NANOSLEEP.SYNCS 0x989680 ;  /* 0x009896800000895d */ /* 0x004fea0003900000 */
[----:B------:R-:W2:Y:S02]  /*1a190*/  @!P0 SYNCS.PHASECHK.TRANS64 P0, [R3+URZ+0x34440], R0 ;  /* 0x03444000030085a7 */ /* 0x000ea4000800007f */
[----:B--2---:R-:W-:Y:S05]  /*1a1a0*/  @P0 EXIT ;  /* 0x000000000000094d */ /* 0x004fea0003800000 */
[----:B------:R-:W-:Y:S05]  /*1a1b0*/  BRA `(.L_x_360) ;  /* 0xfffffffc00ec7947 */ /* 0x000fea000383ffff */
.L_x_25:
[----:B-1----:R-:W-:-:S04]  /*1a1c0*/  MOV R13, UR11 ;  /* 0x0000000b000d7c02 */ /* 0x002fc80008000f00 */
[----:B------:R1:W2:Y:S03]  /*1a1d0*/  SYNCS.PHASECHK.TRANS64.TRYWAIT P1, [R13+URZ+0x34400], R12 ;  /* 0x0344000c0d0075a7 */ /* 0x0002a6000802017f */
[----:B--2---:R-:W-:Y:S05]  /*1a1e0*/  @!P1 NANOSLEEP.SYNCS 0x989680 ;  /* 0x009896800000995d */ /* 0x004fea0003900000 */
[----:B------:R-:W2:Y:S02]  /*1a1f0*/  @!P1 SYNCS.PHASECHK.TRANS64 P1, [R13+URZ+0x34400], R12 ;  /* 0x0344000c0d0095a7 */ /* 0x000ea4000802007f */
[----:B--2---:R-:W-:Y:S05]  /*1a200*/  @!P1 BRA `(.L_x_25) ;  /* 0xfffffffc00ec9947 */ /* 0x004fea000383ffff */
[----:B------:R-:W-:Y:S05]  /*1a210*/  BRA `(.L_x_361) ;  /* 0xfffffe8c00c07947 */ /* 0x000fea000383ffff */
.L_x_37:
[----:B------:R-:W-:-:S06]  /*1a220*/  UIADD3 UR4, UR48, UR51, URZ ;  /* 0x0000003330047290 */ /* 0x000fcc000fffe03f */
[----:B-1----:R-:W-:-:S04]  /*1a230*/  IMAD.U32 R0, RZ, RZ, UR4 ;  /* 0x00000004ff007e24 */ /* 0x002fc8000f8e00ff */
[----:B------:R1:W2:Y:S03]  /*1a240*/  SYNCS.PHASECHK.TRANS64.TRYWAIT P0, [R0+URZ], R11 ;  /* 0x0000000b000075a7 */ /* 0x0002a6000800017f */
[----:B--2---:R-:W-:Y:S05]  /*1a250*/  @!P0 NANOSLEEP.SYNCS 0x989680 ;  /* 0x009896800000895d */ /* 0x004fea0003900000 */
[----:B------:R-:W2:Y:S02]  /*1a260*/  @!P0 SYNCS.PHASECHK.TRANS64 P0, [R0+URZ], R11 ;  /* 0x0000000b000085a7 */ /* 0x000ea4000800007f */
[----:B--2---:R-:W-:Y:S05]  /*1a270*/  @!P0 BRA `(.L_x_37) ;  /* 0xfffffffc00e88947 */ /* 0x004fea000383ffff */
[----:B------:R-:W-:Y:S05]  /*1a280*/  BRA `(.L_x_362) ;  /* 0xfffffe9800f07947 */ /* 0x000fea000383ffff */
.L_x_42:
[----:B---3--:R-:W-:-:S04]  /*1a290*/  MOV R3, UR4 ;  /* 0x0000000400037c02 */ /* 0x008fc80008000f00 */
[----:B------:R3:W4:Y:S03]  /*1a2a0*/  SYNCS.PHASECHK.TRANS64.TRYWAIT P0, [R3+URZ+0x34480], R0 ;  /* 0x03448000030075a7 */ /* 0x000726000800017f */
[----:B----4-:R-:W-:Y:S05]  /*1a2b0*/  @!P0 NANOSLEEP.SYNCS 0x989680 ;  /* 0x009896800000895d */ /* 0x010fea0003900000 */
[----:B------:R-:W4:Y:S02]  /*1a2c0*/  @!P0 SYNCS.PHASECHK.TRANS64 P0, [R3+URZ+0x34480], R0 ;  /* 0x03448000030085a7 */ /* 0x000f24000800007f */
[----:B----4-:R-:W-:Y:S05]  /*1a2d0*/  @!P0 BRA `(.L_x_42) ;  /* 0xfffffffc00ec8947 */ /* 0x010fea000383ffff */
[----:B------:R-:W-:Y:S05]  /*1a2e0*/  BRA `(.L_x_41) ;  /* 0xfffffea800287947 */ /* 0x000fea000383ffff */
.L_x_47:
[----:B---3--:R-:W-:-:S04]  /*1a2f0*/  IMAD.U32 R9, RZ, RZ, UR4 ;  /* 0x00000004ff097e24 */ /* 0x008fc8000f8e00ff */
[----:B------:R3:W4:Y:S03]  /*1a300*/  SYNCS.PHASECHK.TRANS64.TRYWAIT P0, [R9+URZ+0x34480], R4 ;  /* 0x03448004090075a7 */ /* 0x000726000800017f */
[----:B----4-:R-:W-:Y:S05]  /*1a310*/  @!P0 NANOSLEEP.SYNCS 0x989680 ;  /* 0x009896800000895d */ /* 0x010fea0003900000 */
[----:B------:R-:W4:Y:S02]  /*1a320*/  @!P0 SYNCS.PHASECHK.TRANS64 P0, [R9+URZ+0x34480], R4 ;  /* 0x03448004090085a7 */ /* 0x000f24000800007f */
[----:B----4-:R-:W-:Y:S05]  /*1a330*/  @!P0 BRA `(.L_x_47) ;  /* 0xfffffffc00ec8947 */ /* 0x010fea000383ffff */
[----:B------:R-:W-:Y:S05]  /*1a340*/  BRA `(.L_x_46) ;  /* 0xfffffee000587947 */ /* 0x000fea000383ffff */
.L_x_53:
[----:B------:R-:W-:-:S06]  /*1a350*/  UIADD3 UR4, UR48, UR51, URZ ;  /* 0x0000003330047290 */ /* 0x000fcc000fffe03f */
[----:B-1----:R-:W-:-:S04]  /*1a360*/  MOV R2, UR4 ;  /* 0x0000000400027c02 */ /* 0x002fc80008000f00 */
[----:B------:R1:W3:Y:S03]  /*1a370*/  SYNCS.PHASECHK.TRANS64.TRYWAIT P0, [R2+URZ+0x10], R0 ;  /* 0x00001000020075a7 */ /* 0x0002e6000800017f */
[----:B---3--:R-:W-:Y:S05]  /*1a380*/  @!P0 NANOSLEEP.SYNCS 0x989680 ;  /* 0x009896800000895d */ /* 0x008fea0003900000 */
[----:B------:R-:W3:Y:S02]  /*1a390*/  @!P0 SYNCS.PHASECHK.TRANS64 P0, [R2+URZ+0x10], R0 ;  /* 0x00001000020085a7 */ /* 0x000ee4000800007f */
[----:B---3--:R-:W-:Y:S05]  /*1a3a0*/  @!P0 BRA `(.L_x_53) ;  /* 0xfffffffc00e88947 */ /* 0x008fea000383ffff */
[----:B------:R-:W-:Y:S05]  /*1a3b0*/  BRA `(.L_x_363) ;  /* 0xffffff2400f87947 */ /* 0x000fea000383ffff */
.L_x_65:
[----:B------:R-:W-:-:S07]  /*1a3c0*/  IMAD.MOV.U32 R15, RZ, RZ, -0x1 ;  /* 0xffffffffff0f7424 */ /* 0x000fce00078e00ff */
[----:B-123-5:R-:W-:Y:S05]  /*1a3d0*/  WARPSYNC.COLLECTIVE R15, `(.L_x_364) ;  /* 0x000000000f0c7348 */ /* 0x02efea0003c00000 */
[----:B------:R-:W-:Y:S02]  /*1a3e0*/  ELECT P6, UR62, PT ;  /* 0x00000000003e782f */ /* 0x000fe400038c0000 */
[----:B------:R-:W-:Y:S01]  /*1a3f0*/  MOV R14, UR62 ;  /* 0x0000003e000e7c02 */ /* 0x000fe20008000f00 */
[----:B-123-5:R-:W-:Y:S10]  /*1a400*/  ENDCOLLECTIVE ;  /* 0x000000000000791b */ /* 0x02eff40003800000 */
.L_x_364:
[----:B------:R-:W-:Y:S05]  /*1a410*/  BRA `(.L_x_365) ;  /* 0xffffff2c00807947 */ /* 0x000fea000383ffff */
.L_x_67:
[----:B-1----:R-:W-:-:S04]  /*1a420*/  MOV R4, UR50 ;  /* 0x0000003200047c02 */ /* 0x002fc80008000f00 */
[----:B------:R1:W3:Y:S03]  /*1a430*/  SYNCS.PHASECHK.TRANS64.TRYWAIT P2, [R4+URZ+0x344c0], R159 ;  /* 0x0344c09f040075a7 */ /* 0x0002e6000804017f */
[----:B---3--:R-:W-:Y:S05]  /*1a440*/  @!P2 NANOSLEEP.SYNCS 0x989680 ;  /* 0x009896800000a95d */ /* 0x008fea0003900000 */
[----:B------:R-:W3:Y:S02]  /*1a450*/  @!P2 SYNCS.PHASECHK.TRANS64 P2, [R4+URZ+0x344c0], R159 ;  /* 0x0344c09f0400a5a7 */ /* 0x000ee4000804007f */
[----:B---3--:R-:W-:Y:S05]  /*1a460*/  @!P2 BRA `(.L_x_67) ;  /* 0xfffffffc00eca947 */ /* 0x008fea000383ffff */
[----:B------:R-:W-:Y:S05]  /*1a470*/  BRA `(.L_x_366) ;  /* 0xffffff2c00907947 */ /* 0x000fea000383ffff */
.L_x_73:
[----:B-1----:R-:W-:-:S04]  /*1a480*/  IMAD.U32 R12, RZ, RZ, UR50 ;  /* 0x00000032ff0c7e24 */ /* 0x002fc8000f8e00ff */
[----:B------:R1:W2:Y:S03]  /*1a490*/  SYNCS.PHASECHK.TRANS64.TRYWAIT P3, [R12+URZ+0x344c8], R159 ;  /* 0x0344c89f0c0075a7 */ /* 0x0002a6000806017f */
[----:B--2---:R-:W-:Y:S05]  /*1a4a0*/  @!P3 NANOSLEEP.SYNCS 0x989680 ;  /* 0x009896800000b95d */ /* 0x004fea0003900000 */
[----:B------:R-:W2:Y:S02]  /*1a4b0*/  @!P3 SYNCS.PHASECHK.TRANS64 P3, [R12+URZ+0x344c8], R159 ;  /* 0x0344c89f0c00b5a7 */ /* 0x000ea4000806007f */
[----:B--2---:R-:W-:Y:S05]  /*1a4c0*/  @!P3 BRA `(.L_x_73) ;  /* 0xfffffffc00ecb947 */ /* 0x004fea000383ffff */
[----:B------:R-:W-:Y:S05]  /*1a4d0*/  BRA `(.L_x_367) ;  /* 0xffffff3400307947 */ /* 0x000fea000383ffff */
.L_x_78:
[----:B-1----:R-:W-:-:S04]  /*1a4e0*/  MOV R12, UR50 ;  /* 0x00000032000c7c02 */ /* 0x002fc80008000f00 */
[----:B------:R1:W2:Y:S03]  /*1a4f0*/  SYNCS.PHASECHK.TRANS64.TRYWAIT P3, [R12+URZ+0x344d0], R159 ;  /* 0x0344d09f0c0075a7 */ /* 0x0002a6000806017f */
[----:B--2---:R-:W-:Y:S05]  /*1a500*/  @!P3 NANOSLEEP.SYNCS 0x989680 ;  /* 0x009896800000b95d */ /* 0x004fea0003900000 */
[----:B------:R-:W2:Y:S02]  /*1a510*/  @!P3 SYNCS.PHASECHK.TRANS64 P3, [R12+URZ+0x344d0], R159 ;  /* 0x0344d09f0c00b5a7 */ /* 0x000ea4000806007f */
[----:B--2---:R-:W-:Y:S05]  /*1a520*/  @!P3 BRA `(.L_x_78) ;  /* 0xfffffffc00ecb947 */ /* 0x004fea000383ffff */
[----:B------:R-:W-:Y:S05]  /*1a530*/  BRA `(.L_x_368) ;  /* 0xffffff3800787947 */ /* 0x000fea000383ffff */
.L_x_83:
[----:B-1----:R-:W-:-:S04]  /*1a540*/  IMAD.U32 R12, RZ, RZ, UR50 ;  /* 0x00000032ff0c7e24 */ /* 0x002fc8000f8e00ff */
[----:B------:R1:W2:Y:S03]  /*1a550*/  SYNCS.PHASECHK.TRANS64.TRYWAIT P3, [R12+URZ+0x344d8], R159 ;  /* 0x0344d89f0c0075a7 */ /* 0x0002a6000806017f */
[----:B--2---:R-:W-:Y:S05]  /*1a560*/  @!P3 NANOSLEEP.SYNCS 0x989680 ;  /* 0x009896800000b95d */ /* 0x004fea0003900000 */
[----:B------:R-:W2:Y:S02]  /*1a570*/  @!P3 SYNCS.PHASECHK.TRANS64 P3, [R12+URZ+0x344d8], R159 ;  /* 0x0344d89f0c00b5a7 */ /* 0x000ea4000806007f */
[----:B--2---:R-:W-:Y:S05]  /*1a580*/  @!P3 BRA `(.L_x_83) ;  /* 0xfffffffc00ecb947 */ /* 0x004fea000383ffff */
[----:B------:R-:W-:Y:S05]  /*1a590*/  BRA `(.L_x_369) ;  /* 0xffffff4000007947 */ /* 0x000fea000383ffff */
.L_x_88:
[----:B-1----:R-:W-:-:S04]  /*1a5a0*/  MOV R13, UR50 ;  /* 0x00000032000d7c02 */ /* 0x002fc80008000f00 */
[----:B------:R1:W2:Y:S03]  /*1a5b0*/  SYNCS.PHASECHK.TRANS64.TRYWAIT P3, [R13+URZ+0x344c0], R20 ;  /* 0x0344c0140d0075a7 */ /* 0x0002a6000806017f */
[----:B--2---:R-:W-:Y:S05]  /*1a5c0*/  @!P3 NANOSLEEP.SYNCS 0x989680 ;  /* 0x009896800000b95d */ /* 0x004fea0003900000 */
[----:B------:R-:W2:Y:S02]  /*1a5d0*/  @!P3 SYNCS.PHASECHK.TRANS64 P3, [R13+URZ+0x344c0], R20 ;  /* 0x0344c0140d00b5a7 */ /* 0x000ea4000806007f */
[----:B--2---:R-:W-:Y:S05]  /*1a5e0*/  @!P3 BRA `(.L_x_88) ;  /* 0xfffffffc00ecb947 */ /* 0x004fea000383ffff */
[----:B------:R-:W-:Y:S05]  /*1a5f0*/  BRA `(.L_x_370) ;  /* 0xffffff4400507947 */ /* 0x000fea000383ffff */
.L_x_93:
[----:B-1----:R-:W-:-:S04]  /*1a600*/  IMAD.U32 R13, RZ, RZ, UR50 ;  /* 0x00000032ff0d7e24 */ /* 0x002fc8000f8e00ff */
[----:B------:R1:W2:Y:S03]  /*1a610*/  SYNCS.PHASECHK.TRANS64.TRYWAIT P3, [R13+URZ+0x344c8], R20 ;  /* 0x0344c8140d0075a7 */ /* 0x0002a6000806017f */
[----:B--2---:R-:W-:Y:S05]  /*1a620*/  @!P3 NANOSLEEP.SYNCS 0x989680 ;  /* 0x009896800000b95d */ /* 0x004fea0003900000 */
[----:B------:R-:W2:Y:S02]  /*1a630*/  @!P3 SYNCS.PHASECHK.TRANS64 P3, [R13+URZ+0x344c8], R20 ;  /* 0x0344c8140d00b5a7 */ /* 0x000ea4000806007f */
[----:B--2---:R-:W-:Y:S05]  /*1a640*/  @!P3 BRA `(.L_x_93) ;  /* 0xfffffffc00ecb947 */ /* 0x004fea000383ffff */
[----:B------:R-:W-:Y:S05]  /*1a650*/  BRA `(.L_x_371) ;  /* 0xffffff4800d87947 */ /* 0x000fea000383ffff */
.L_x_98:
[----:B-1----:R-:W-:-:S04]  /*1a660*/  MOV R13, UR50 ;  /* 0x00000032000d7c02 */ /* 0x002fc80008000f00 */
[----:B------:R1:W2:Y:S03]  /*1a670*/  SYNCS.PHASECHK.TRANS64.TRYWAIT P3, [R13+URZ+0x344d0], R20 ;  /* 0x0344d0140d0075a7 */ /* 0x0002a6000806017f */
[----:B--2---:R-:W-:Y:S05]  /*1a680*/  @!P3 NANOSLEEP.SYNCS 0x989680 ;  /* 0x009896800000b95d */ /* 0x004fea0003900000 */
[----:B------:R-:W2:Y:S02]  /*1a690*/  @!P3 SYNCS.PHASECHK.TRANS64 P3, [R13+URZ+0x344d0], R20 ;  /* 0x0344d0140d00b5a7 */ /* 0x000ea4000806007f */
[----:B--2---:R-:W-:Y:S05]  /*1a6a0*/  @!P3 BRA `(.L_x_98) ;  /* 0xfffffffc00ecb947 */ /* 0x004fea000383ffff */
[----:B------:R-:W-:Y:S05]  /*1a6b0*/  BRA `(.L_x_372) ;  /* 0xffffff5000187947 */ /* 0x000fea000383ffff */
.L_x_103:
[----:B-1----:R-:W-:-:S04]  /*1a6c0*/  IMAD.U32 R13, RZ, RZ, UR50 ;  /* 0x00000032ff0d7e24 */ /* 0x002fc8000f8e00ff */
[----:B------:R1:W2:Y:S03]  /*1a6d0*/  SYNCS.PHASECHK.TRANS64.TRYWAIT P3, [R13+URZ+0x344d8], R20 ;  /* 0x0344d8140d0075a7 */ /* 0x0002a6000806017f */
[----:B--2---:R-:W-:Y:S05]  /*1a6e0*/  @!P3 NANOSLEEP.SYNCS 0x989680 ;  /* 0x009896800000b95d */ /* 0x004fea0003900000 */
[----:B------:R-:W2:Y:S02]  /*1a6f0*/  @!P3 SYNCS.PHASECHK.TRANS64 P3, [R13+URZ+0x344d8], R20 ;  /* 0x0344d8140d00b5a7 */ /* 0x000ea4000806007f */
[----:B--2---:R-:W-:Y:S05]  /*1a700*/  @!P3 BRA `(.L_x_103) ;  /* 0xfffffffc00ecb947 */ /* 0x004fea000383ffff */
[----:B------:R-:W-:Y:S05]  /*1a710*/  BRA `(.L_x_373) ;  /* 0xffffff5400987947 */ /* 0x000fea000383ffff */
.L_x_108:
[----:B-1----:R-:W-:-:S04]  /*1a720*/  MOV R12, UR50 ;  /* 0x00000032000c7c02 */ /* 0x002fc80008000f00 */
[----:B------:R1:W2:Y:S03]  /*1a730*/  SYNCS.PHASECHK.TRANS64.TRYWAIT P3, [R12+URZ+0x344c0], R159 ;  /* 0x0344c09f0c0075a7 */ /* 0x0002a6000806017f */
[----:B--2---:R-:W-:Y:S05]  /*1a740*/  @!P3 NANOSLEEP.SYNCS 0x989680 ;  /* 0x009896800000b95d */ /* 0x004fea0003900000 */
[----:B------:R-:W2:Y:S02]  /*1a750*/  @!P3 SYNCS.PHASECHK.TRANS64 P3, [R12+URZ+0x344c0], R159 ;  /* 0x0344c09f0c00b5a7 */ /* 0x000ea4000806007f */
[----:B--2---:R-:W-:Y:S05]  /*1a760*/  @!P3 BRA `(.L_x_108) ;  /* 0xfffffffc00ecb947 */ /* 0x004fea000383ffff */
[----:B------:R-:W-:Y:S05]  /*1a770*/  BRA `(.L_x_374) ;  /* 0xffffff5800d87947 */ /* 0x000fea000383ffff */
.L_x_113:
[----:B-1----:R-:W-:-:S04]  /*1a780*/  IMAD.U32 R12, RZ, RZ, UR50 ;  /* 0x00000032ff0c7e24 */ /* 0x002fc8000f8e00ff */
[----:B------:R1:W2:Y:S03]  /*1a790*/  SYNCS.PHASECHK.TRANS64.TRYWAIT P3, [R12+URZ+0x344c8], R159 ;  /* 0x0344c89f0c0075a7 */ /* 0x0002a6000806017f */
[----:B--2---:R-:W-:Y:S05]  /*1a7a0*/  @!P3 NANOSLEEP.SYNCS 0x989680 ;  /* 0x009896800000b95d */ /* 0x004fea0003900000 */
[----:B------:R-:W2:Y:S02]  /*1a7b0*/  @!P3 SYNCS.PHASECHK.TRANS64 P3, [R12+URZ+0x344c8], R159 ;  /* 0x0344c89f0c00b5a7 */ /* 0x000ea4000806007f */
[----:B--2---:R-:W-:Y:S05]  /*1a7c0*/  @!P3 BRA `(.L_x_113) ;  /* 0xfffffffc00ecb947 */ /* 0x004fea000383ffff */
[----:B------:R-:W-:Y:S05]  /*1a7d0*/  BRA `(.L_x_375) ;  /* 0xffffff6000587947 */ /* 0x000fea000383ffff */
.L_x_118:
[----:B-1----:R-:W-:-:S04]  /*1a7e0*/  MOV R12, UR50 ;  /* 0x00000032000c7c02 */ /* 0x002fc80008000f00 */
[----:B------:R1:W2:Y:S03]  /*1a7f0*/  SYNCS.PHASECHK.TRANS64.TRYWAIT P3, [R12+URZ+0x344d0], R159 ;  /* 0x0344d09f0c0075a7 */ /* 0x0002a6000806017f */
[----:B--2---:R-:W-:Y:S05]  /*1a800*/  @!P3 NANOSLEEP.SYNCS 0x989680 ;  /* 0x009896800000b95d */ /* 0x004fea0003900000 */
[----:B------:R-:W2:Y:S02]  /*1a810*/  @!P3 SYNCS.PHASECHK.TRANS64 P3, [R12+URZ+0x344d0], R159 ;  /* 0x0344d09f0c00b5a7 */ /* 0x000ea4000806007f */
[----:B--2---:R-:W-:Y:S05]  /*1a820*/  @!P3 BRA `(.L_x_118) ;  /* 0xfffffffc00ecb947 */ /* 0x004fea000383ffff */
[----:B------:R-:W-:Y:S05]  /*1a830*/  BRA `(.L_x_376) ;  /* 0xffffff6400987947 */ /* 0x000fea000383ffff */
.L_x_123:
[----:B-1----:R-:W-:-:S04]  /*1a840*/  IMAD.U32 R12, RZ, RZ, UR50 ;  /* 0x00000032ff0c7e24 */ /* 0x002fc8000f8e00ff */
[----:B------:R1:W2:Y:S03]  /*1a850*/  SYNCS.PHASECHK.TRANS64.TRYWAIT P3, [R12+URZ+0x344d8], R159 ;  /* 0x0344d89f0c0075a7 */ /* 0x0002a6000806017f */
[----:B--2---:R-:W-:Y:S05]  /*1a860*/  @!P3 NANOSLEEP.SYNCS 0x989680 ;  /* 0x009896800000b95d */ /* 0x004fea0003900000 */
[----:B------:R-:W2:Y:S02]  /*1a870*/  @!P3 SYNCS.PHASECHK.TRANS64 P3, [R12+URZ+0x344d8], R159 ;  /* 0x0344d89f0c00b5a7 */ /* 0x000ea4000806007f */
[----:B--2---:R-:W-:Y:S05]  /*1a880*/  @!P3 BRA `(.L_x_123) ;  /* 0xfffffffc00ecb947 */ /* 0x004fea000383ffff */
[----:B------:R-:W-:Y:S05]  /*1a890*/  BRA `(.L_x_377) ;  /* 0xffffff6c00187947 */ /* 0x000fea000383ffff */
.L_x_128:
[----:B-1----:R-:W-:-:S04]  /*1a8a0*/  MOV R13, UR50 ;  /* 0x00000032000d7c02 */ /* 0x002fc80008000f00 */
[----:B------:R1:W2:Y:S03]  /*1a8b0*/  SYNCS.PHASECHK.TRANS64.TRYWAIT P3, [R13+URZ+0x344c0], R20 ;  /* 0x0344c0140d0075a7 */ /* 0x0002a6000806017f */
[----:B--2---:R-:W-:Y:S05]  /*1a8c0*/  @!P3 NANOSLEEP.SYNCS 0x989680 ;  /* 0x009896800000b95d */ /* 0x004fea0003900000 */
[----:B------:R-:W2:Y:S02]  /*1a8d0*/  @!P3 SYNCS.PHASECHK.TRANS64 P3, [R13+URZ+0x344c0], R20 ;  /* 0x0344c0140d00b5a7 */ /* 0x000ea4000806007f */
[----:B--2---:R-:W-:Y:S05]  /*1a8e0*/  @!P3 BRA `(.L_x_128) ;  /* 0xfffffffc00ecb947 */ /* 0x004fea000383ffff */
[----:B------:R-:W-:Y:S05]  /*1a8f0*/  BRA `(.L_x_378) ;  /* 0xffffff7000587947 */ /* 0x000fea000383ffff */
.L_x_133:
[----:B-1----:R-:W-:-:S04]  /*1a900*/  IMAD.U32 R13, RZ, RZ, UR50 ;  /* 0x00000032ff0d7e24 */ /* 0x002fc8000f8e00ff */
[----:B------:R1:W2:Y:S03]  /*1a910*/  SYNCS.PHASECHK.TRANS64.TRYWAIT P3, [R13+URZ+0x344c8], R20 ;  /* 0x0344c8140d0075a7 */ /* 0x0002a6000806017f */
[----:B--2---:R-:W-:Y:S05]  /*1a920*/  @!P3 NANOSLEEP.SYNCS 0x989680 ;  /* 0x009896800000b95d */ /* 0x004fea0003900000 */
[----:B------:R-:W2:Y:S02]  /*1a930*/  @!P3 SYNCS.PHASECHK.TRANS64 P3, [R13+URZ+0x344c8], R20 ;  /* 0x0344c8140d00b5a7 */ /* 0x000ea4000806007f */
[----:B--2---:R-:W-:Y:S05]  /*1a940*/  @!P3 BRA `(.L_x_133) ;  /* 0xfffffffc00ecb947 */ /* 0x004fea000383ffff */
[----:B------:R-:W-:Y:S05]  /*1a950*/  BRA `(.L_x_379) ;  /* 0xffffff7400d87947 */ /* 0x000fea000383ffff */
.L_x_138:
[----:B-1----:R-:W-:-:S04]  /*1a960*/  MOV R13, UR50 ;  /* 0x00000032000d7c02 */ /* 0x002fc80008000f00 */
[----:B------:R1:W2:Y:S03]  /*1a970*/  SYNCS.PHASECHK.TRANS64.TRYWAIT P3, [R13+URZ+0x344d0], R20 ;  /* 0x0344d0140d0075a7 */ /* 0x0002a6000806017f */
[----:B--2---:R-:W-:Y:S05]  /*1a980*/  @!P3 NANOSLEEP.SYNCS 0x989680 ;  /* 0x009896800000b95d */ /* 0x004fea0003900000 */
[----:B------:R-:W2:Y:S02]  /*1a990*/  @!P3 SYNCS.PHASECHK.TRANS64 P3, [R13+URZ+0x344d0], R20 ;  /* 0x0344d0140d00b5a7 */ /* 0x000ea4000806007f */
[----:B--2---:R-:W-:Y:S05]  /*1a9a0*/  @!P3 BRA `(.L_x_138) ;  /* 0xfffffffc00ecb947 */ /* 0x004fea000383ffff */
[----:B------:R-:W-:Y:S05]  /*1a9b0*/  BRA `(.L_x_380) ;  /* 0xffffff7c00187947 */ /* 0x000fea000383ffff */
.L_x_143:
[----:B-1----:R-:W-:-:S04]  /*1a9c0*/  IMAD.U32 R13, RZ, RZ, UR50 ;  /* 0x00000032ff0d7e24 */ /* 0x002fc8000f8e00ff */
[----:B------:R1:W2:Y:S03]  /*1a9d0*/  SYNCS.PHASECHK.TRANS64.TRYWAIT P3, [R13+URZ+0x344d8], R20 ;  /* 0x0344d8140d0075a7 */ /* 0x0002a6000806017f */
[----:B--2---:R-:W-:Y:S05]  /*1a9e0*/  @!P3 NANOSLEEP.SYNCS 0x989680 ;  /* 0x009896800000b95d */ /* 0x004fea0003900000 */
[----:B------:R-:W2:Y:S02]  /*1a9f0*/  @!P3 SYNCS.PHASECHK.TRANS64 P3, [R13+URZ+0x344d8], R20 ;  /* 0x0344d8140d00b5a7 */ /* 0x000ea4000806007f */
[----:B--2---:R-:W-:Y:S05]  /*1aa00*/  @!P3 BRA `(.L_x_143) ;  /* 0xfffffffc00ecb947 */ /* 0x004fea000383ffff */
[----:B------:R-:W-:Y:S05]  /*1aa10*/  BRA `(.L_x_381) ;  /* 0xffffff8000987947 */ /* 0x000fea000383ffff */
.L_x_148:
[----:B-1----:R-:W-:-:S04]  /*1aa20*/  MOV R3, UR4 ;  /* 0x0000000400037c02 */ /* 0x002fc80008000f00 */
[----:B------:R1:W2:Y:S03]  /*1aa30*/  SYNCS.PHASECHK.TRANS64.TRYWAIT P2, [R3+URZ+0x34400], R0 ;  /* 0x03440000030075a7 */ /* 0x0002a6000804017f */
[----:B--2---:R-:W-:Y:S05]  /*1aa40*/  @!P2 NANOSLEEP.SYNCS 0x989680 ;  /* 0x009896800000a95d */ /* 0x004fea0003900000 */
[----:B------:R-:W2:Y:S02]  /*1aa50*/  @!P2 SYNCS.PHASECHK.TRANS64 P2, [R3+URZ+0x34400], R0 ;  /* 0x034400000300a5a7 */ /* 0x000ea4000804007f */
[----:B--2---:R-:W-:Y:S05]  /*1aa60*/  @!P2 BRA `(.L_x_148) ;  /* 0xfffffffc00eca947 */ /* 0x004fea000383ffff */
[----:B------:R-:W-:Y:S05]  /*1aa70*/  BRA `(.L_x_382) ;  /* 0xffffff8400f47947 */ /* 0x000fea000383ffff */
.L_x_152:
[----:B--2---:R-:W-:-:S04]  /*1aa80*/  IMAD.U32 R3, RZ, RZ, UR4 ;  /* 0x00000004ff037e24 */ /* 0x004fc8000f8e00ff */
[----:B------:R2:W3:Y:S03]  /*1aa90*/  SYNCS.PHASECHK.TRANS64.TRYWAIT P2, [R3+URZ+0x34400], R2 ;  /* 0x03440002030075a7 */ /* 0x0004e6000804017f */
[----:B---3--:R-:W-:Y:S05]  /*1aaa0*/  @!P2 NANOSLEEP.SYNCS 0x989680 ;  /* 0x009896800000a95d */ /* 0x008fea0003900000 */
[----:B------:R-:W3:Y:S02]  /*1aab0*/  @!P2 SYNCS.PHASECHK.TRANS64 P2, [R3+URZ+0x34400], R2 ;  /* 0x034400020300a5a7 */ /* 0x000ee4000804007f */
[----:B---3--:R-:W-:Y:S05]  /*1aac0*/  @!P2 BRA `(.L_x_152) ;  /* 0xfffffffc00eca947 */ /* 0x008fea000383ffff */
[----:B------:R-:W-:Y:S05]  /*1aad0*/  BRA `(.L_x_383) ;  /* 0xffffff88009c7947 */ /* 0x000fea000383ffff */
.L_x_170:
[----:B-1----:R-:W-:-:S04]  /*1aae0*/  MOV R3, UR5 ;  /* 0x0000000500037c02 */ /* 0x002fc80008000f00 */
[----:B------:R1:W2:Y:S03]  /*1aaf0*/  SYNCS.PHASECHK.TRANS64.TRYWAIT P0, [R3+URZ+0x34508], R0 ;  /* 0x03450800030075a7 */ /* 0x0002a6000800017f */
[----:B--2---:R-:W-:Y:S05]  /*1ab00*/  @!P0 NANOSLEEP.SYNCS 0x989680 ;  /* 0x009896800000895d */ /* 0x004fea0003900000 */
[----:B------:R-:W2:Y:S02]  /*1ab10*/  @!P0 SYNCS.PHASECHK.TRANS64 P0, [R3+URZ+0x34508], R0 ;  /* 0x03450800030085a7 */ /* 0x000ea4000800007f */
[----:B--2---:R-:W-:Y:S05]  /*1ab20*/  @!P0 BRA `(.L_x_170) ;  /* 0xfffffffc00ec8947 */ /* 0x004fea000383ffff */
[----:B------:R-:W-:Y:S05]  /*1ab30*/  BRA `(.L_x_384) ;  /* 0xffffff9400f47947 */ /* 0x000fea000383ffff */
.L_x_172:
[----:B-1----:R-:W-:-:S04]  /*1ab40*/  IMAD.U32 R6, RZ, RZ, UR6 ;  /* 0x00000006ff067e24 */ /* 0x002fc8000f8e00ff */
[----:B------:R1:W2:Y:S03]  /*1ab50*/  SYNCS.PHASECHK.TRANS64.TRYWAIT P0, [R6+URZ+0x34400], R3 ;  /* 0x03440003060075a7 */ /* 0x0002a6000800017f */
[----:B--2---:R-:W-:Y:S05]  /*1ab60*/  @!P0 NANOSLEEP.SYNCS 0x989680 ;  /* 0x009896800000895d */ /* 0x004fea0003900000 */
[----:B------:R-:W2:Y:S02]  /*1ab70*/  @!P0 SYNCS.PHASECHK.TRANS64 P0, [R6+URZ+0x34400], R3 ;  /* 0x03440003060085a7 */ /* 0x000ea4000800007f */
[----:B--2---:R-:W-:Y:S05]  /*1ab80*/  @!P0 BRA `(.L_x_172) ;  /* 0xfffffffc00ec8947 */ /* 0x004fea000383ffff */
[----:B------:R-:W-:Y:S05]  /*1ab90*/  BRA `(.L_x_385) ;  /* 0xffffff9800207947 */ /* 0x000fea000383ffff */
.L_x_178:
[----:B--2---:R-:W-:-:S04]  /*1aba0*/  MOV R3, UR5 ;  /* 0x0000000500037c02 */ /* 0x004fc80008000f00 */
[----:B------:R2:W3:Y:S03]  /*1abb0*/  SYNCS.PHASECHK.TRANS64.TRYWAIT P1, [R3+URZ+0x344e0], R8 ;  /* 0x0344e008030075a7 */ /* 0x0004e6000802017f */
[----:B---3--:R-:W-:Y:S05]  /*1abc0*/  @!P1 NANOSLEEP.SYNCS 0x989680 ;  /* 0x009896800000995d */ /* 0x008fea0003900000 */
[----:B------:R-:W3:Y:S02]  /*1abd0*/  @!P1 SYNCS.PHASECHK.TRANS64 P1, [R3+URZ+0x344e0], R8 ;  /* 0x0344e008030095a7 */ /* 0x000ee4000802007f */
[----:B---3--:R-:W-:Y:S05]  /*1abe0*/  @!P1 BRA `(.L_x_178) ;  /* 0xfffffffc00ec9947 */ /* 0x008fea000383ffff */
[----:B------:R-:W-:Y:S05]  /*1abf0*/  BRA `(.L_x_386) ;  /* 0xffffff9800cc7947 */ /* 0x000fea000383ffff */
.L_x_184:
[----:B--2---:R-:W-:-:S04]  /*1ac00*/  IMAD.U32 R3, RZ, RZ, UR5 ;  /* 0x00000005ff037e24 */ /* 0x004fc8000f8e00ff */
[----:B------:R2:W4:Y:S03]  /*1ac10*/  SYNCS.PHASECHK.TRANS64.TRYWAIT P1, [R3+URZ+0x344e8], R8 ;  /* 0x0344e808030075a7 */ /* 0x000526000802017f */
[----:B----4-:R-:W-:Y:S05]  /*1ac20*/  @!P1 NANOSLEEP.SYNCS 0x989680 ;  /* 0x009896800000995d */ /* 0x010fea0003900000 */
[----:B------:R-:W4:Y:S02]  /*1ac30*/  @!P1 SYNCS.PHASECHK.TRANS64 P1, [R3+URZ+0x344e8], R8 ;  /* 0x0344e808030095a7 */ /* 0x000f24000802007f */
[----:B----4-:R-:W-:Y:S05]  /*1ac40*/  @!P1 BRA `(.L_x_184) ;  /* 0xfffffffc00ec9947 */ /* 0x010fea000383ffff */
[----:B------:R-:W-:Y:S05]  /*1ac50*/  BRA `(.L_x_387) ;  /* 0xffffff9c00087947 */ /* 0x000fea000383ffff */
.L_x_190:
[----:B-12---:R-:W-:-:S04]  /*1ac60*/  MOV R3, UR5 ;  /* 0x0000000500037c02 */ /* 0x006fc80008000f00 */
[----:B------:R1:W2:Y:S03]  /*1ac70*/  SYNCS.PHASECHK.TRANS64.TRYWAIT P1, [R3+URZ+0x344f0], R8 ;  /* 0x0344f008030075a7 */ /* 0x0002a6000802017f */
[----:B--2---:R-:W-:Y:S05]  /*1ac80*/  @!P1 NANOSLEEP.SYNCS 0x989680 ;  /* 0x009896800000995d */ /* 0x004fea0003900000 */
[----:B------:R-:W2:Y:S02]  /*1ac90*/  @!P1 SYNCS.PHASECHK.TRANS64 P1, [R3+URZ+0x344f0], R8 ;  /* 0x0344f008030095a7 */ /* 0x000ea4000802007f */
[----:B--2---:R-:W-:Y:S05]  /*1aca0*/  @!P1 BRA `(.L_x_190) ;  /* 0xfffffffc00ec9947 */ /* 0x004fea000383ffff */
[----:B------:R-:W-:Y:S05]  /*1acb0*/  BRA `(.L_x_388) ;  /* 0xffffff9c00507947 */ /* 0x000fea000383ffff */
.L_x_196:
[----:B-12---:R-:W-:-:S04]  /*1acc0*/  IMAD.U32 R3, RZ, RZ, UR5 ;  /* 0x00000005ff037e24 */ /* 0x006fc8000f8e00ff */
[----:B------:R1:W2:Y:S03]  /*1acd0*/  SYNCS.PHASECHK.TRANS64.TRYWAIT P1, [R3+URZ+0x344f8], R8 ;  /* 0x0344f808030075a7 */ /* 0x0002a6000802017f */
[----:B--2---:R-:W-:Y:S05]  /*1ace0*/  @!P1 NANOSLEEP.SYNCS 0x989680 ;  /* 0x009896800000995d */ /* 0x004fea0003900000 */
[----:B------:R-:W2:Y:S02]  /*1acf0*/  @!P1 SYNCS.PHASECHK.TRANS64 P1, [R3+URZ+0x344f8], R8 ;  /* 0x0344f808030095a7 */ /* 0x000ea4000802007f */
[----:B--2---:R-:W-:Y:S05]  /*1ad00*/  @!P1 BRA `(.L_x_196) ;  /* 0xfffffffc00ec9947 */ /* 0x004fea000383ffff */
[----:B------:R-:W-:Y:S05]  /*1ad10*/  BRA `(.L_x_389) ;  /* 0xffffff9c00907947 */ /* 0x000fea000383ffff */
.L_x_202:
[----:B-12---:R-:W-:-:S04]  /*1ad20*/  MOV R3, UR5 ;  /* 0x0000000500037c02 */ /* 0x006fc80008000f00 */
[----:B------:R1:W2:Y:S03]  /*1ad30*/  SYNCS.PHASECHK.TRANS64.TRYWAIT P1, [R3+URZ+0x344e0], R2 ;  /* 0x0344e002030075a7 */ /* 0x0002a6000802017f */
[----:B--2---:R-:W-:Y:S05]  /*1ad40*/  @!P1 NANOSLEEP.SYNCS 0x989680 ;  /* 0x009896800000995d */ /* 0x004fea0003900000 */
[----:B------:R-:W2:Y:S02]  /*1ad50*/  @!P1 SYNCS.PHASECHK.TRANS64 P1, [R3+URZ+0x344e0], R2 ;  /* 0x0344e002030095a7 */ /* 0x000ea4000802007f */
[----:B--2---:R-:W-:Y:S05]  /*1ad60*/  @!P1 BRA `(.L_x_202) ;  /* 0xfffffffc00ec9947 */ /* 0x004fea000383ffff */
[----:B------:R-:W-:Y:S05]  /*1ad70*/  BRA `(.L_x_390) ;  /* 0xffffff9c00dc7947 */ /* 0x000fea000383ffff */
.L_x_208:
[----:B-123--:R-:W-:-:S04]  /*1ad80*/  IMAD.U32 R3, RZ, RZ, UR5 ;  /* 0x00000005ff037e24 */ /* 0x00efc8000f8e00ff */
[----:B------:R1:W2:Y:S03]  /*1ad90*/  SYNCS.PHASECHK.TRANS64.TRYWAIT P1, [R3+URZ+0x344e8], R2 ;  /* 0x0344e802030075a7 */ /* 0x0002a6000802017f */
[----:B--2---:R-:W-:Y:S05]  /*1ada0*/  @!P1 NANOSLEEP.SYNCS 0x989680 ;  /* 0x009896800000995d */ /* 0x004fea0003900000 */
[----:B------:R-:W2:Y:S02]  /*1adb0*/  @!P1 SYNCS.PHASECHK.TRANS64 P1, [R3+URZ+0x344e8], R2 ;  /* 0x0344e802030095a7 */ /* 0x000ea4000802007f */
[----:B--2---:R-:W-:Y:S05]  /*1adc0*/  @!P1 BRA `(.L_x_208) ;  /* 0xfffffffc00ec9947 */ /* 0x004fea000383ffff */
[----:B------:R-:W-:Y:S05]  /*1add0*/  BRA `(.L_x_391) ;  /* 0xffffffa000107947 */ /* 0x000fea000383ffff */
.L_x_214:
[----:B-1234-:R-:W-:-:S04]  /*1ade0*/  MOV R3, UR5 ;  /* 0x0000000500037c02 */ /* 0x01efc80008000f00 */
[----:B------:R1:W2:Y:S03]  /*1adf0*/  SYNCS.PHASECHK.TRANS64.TRYWAIT P1, [R3+URZ+0x344f0], R2 ;  /* 0x0344f002030075a7 */ /* 0x0002a6000802017f */
[----:B--2---:R-:W-:Y:S05]  /*1ae00*/  @!P1 NANOSLEEP.SYNCS 0x989680 ;  /* 0x009896800000995d */ /* 0x004fea0003900000 */
[----:B------:R-:W2:Y:S02]  /*1ae10*/  @!P1 SYNCS.PHASECHK.TRANS64 P1, [R3+URZ+0x344f0], R2 ;  /* 0x0344f002030095a7 */ /* 0x000ea4000802007f */
[----:B--2---:R-:W-:Y:S05]  /*1ae20*/  @!P1 BRA `(.L_x_214) ;  /* 0xfffffffc00ec9947 */ /* 0x004fea000383ffff */
[----:B------:R-:W-:Y:S05]  /*1ae30*/  BRA `(.L_x_392) ;  /* 0xffffffa0004c7947 */ /* 0x000fea000383ffff */
.L_x_220:
[----:B-1234-:R-:W-:-:S04]  /*1ae40*/  IMAD.U32 R3, RZ, RZ, UR5 ;  /* 0x00000005ff037e24 */ /* 0x01efc8000f8e00ff */
[----:B------:R1:W2:Y:S03]  /*1ae50*/  SYNCS.PHASECHK.TRANS64.TRYWAIT P1, [R3+URZ+0x344f8], R2 ;  /* 0x0344f802030075a7 */ /* 0x0002a6000802017f */
[----:B--2---:R-:W-:Y:S05]  /*1ae60*/  @!P1 NANOSLEEP.SYNCS 0x989680 ;  /* 0x009896800000995d */ /* 0x004fea0003900000 */
[----:B------:R-:W2:Y:S02]  /*1ae70*/  @!P1 SYNCS.PHASECHK.TRANS64 P1, [R3+URZ+0x344f8], R2 ;  /* 0x0344f802030095a7 */ /* 0x000ea4000802007f */
[----:B--2---:R-:W-:Y:S05]  /*1ae80*/  @!P1 BRA `(.L_x_220) ;  /* 0xfffffffc00ec9947 */ /* 0x004fea000383ffff */
[----:B------:R-:W-:Y:S05]  /*1ae90*/  BRA `(.L_x_393) ;  /* 0xffffffa000807947 */ /* 0x000fea000383ffff */
.L_x_226:
[----:B-1234-:R-:W-:-:S04]  /*1aea0*/  MOV R3, UR5 ;  /* 0x0000000500037c02 */ /* 0x01efc80008000f00 */
[----:B------:R1:W2:Y:S03]  /*1aeb0*/  SYNCS.PHASECHK.TRANS64.TRYWAIT P1, [R3+URZ+0x344e0], R8 ;  /* 0x0344e008030075a7 */ /* 0x0002a6000802017f */
[----:B--2---:R-:W-:Y:S05]  /*1aec0*/  @!P1 NANOSLEEP.SYNCS 0x989680 ;  /* 0x009896800000995d */ /* 0x004fea0003900000 */
[----:B------:R-:W2:Y:S02]  /*1aed0*/  @!P1 SYNCS.PHASECHK.TRANS64 P1, [R3+URZ+0x344e0], R8 ;  /* 0x0344e008030095a7 */ /* 0x000ea4000802007f */
[----:B--2---:R-:W-:Y:S05]  /*1aee0*/  @!P1 BRA `(.L_x_226) ;  /* 0xfffffffc00ec9947 */ /* 0x004fea000383ffff */
[----:B------:R-:W-:Y:S05]  /*1aef0*/  BRA `(.L_x_394) ;  /* 0xffffffa000bc7947 */ /* 0x000fea000383ffff */
.L_x_232:
[----:B-1234-:R-:W-:-:S04]  /*1af00*/  IMAD.U32 R3, RZ, RZ, UR5 ;  /* 0x00000005ff037e24 */ /* 0x01efc8000f8e00ff */
[----:B------:R1:W2:Y:S03]  /*1af10*/  SYNCS.PHASECHK.TRANS64.TRYWAIT P1, [R3+URZ+0x344e8], R8 ;  /* 0x0344e808030075a7 */ /* 0x0002a6000802017f */
[----:B--2---:R-:W-:Y:S05]  /*1af20*/  @!P1 NANOSLEEP.SYNCS 0x989680 ;  /* 0x009896800000995d */ /* 0x004fea0003900000 */
[----:B------:R-:W2:Y:S02]  /*1af30*/  @!P1 SYNCS.PHASECHK.TRANS64 P1, [R3+URZ+0x344e8], R8 ;  /* 0x0344e808030095a7 */ /* 0x000ea4000802007f */
[----:B--2---:R-:W-:Y:S05]  /*1af40*/  @!P1 BRA `(.L_x_232) ;  /* 0xfffffffc00ec9947 */ /* 0x004fea000383ffff */
[----:B------:R-:W-:Y:S05]  /*1af50*/  BRA `(.L_x_395) ;  /* 0xffffffa000f07947 */ /* 0x000fea000383ffff */
.L_x_238:
[----:B-1234-:R-:W-:-:S04]  /*1af60*/  MOV R3, UR5 ;  /* 0x0000000500037c02 */ /* 0x01efc80008000f00 */
[----:B------:R1:W2:Y:S03]  /*1af70*/  SYNCS.PHASECHK.TRANS64.TRYWAIT P1, [R3+URZ+0x344f0], R8 ;  /* 0x0344f008030075a7 */ /* 0x0002a6000802017f */
[----:B--2---:R-:W-:Y:S05]  /*1af80*/  @!P1 NANOSLEEP.SYNCS 0x989680 ;  /* 0x009896800000995d */ /* 0x004fea0003900000 */
[----:B------:R-:W2:Y:S02]  /*1af90*/  @!P1 SYNCS.PHASECHK.TRANS64 P1, [R3+URZ+0x344f0], R8 ;  /* 0x0344f008030095a7 */ /* 0x000ea4000802007f */
[----:B--2---:R-:W-:Y:S05]  /*1afa0*/  @!P1 BRA `(.L_x_238) ;  /* 0xfffffffc00ec9947 */ /* 0x004fea000383ffff */
[----:B------:R-:W-:Y:S05]  /*1afb0*/  BRA `(.L_x_396) ;  /* 0xffffffa4002c7947 */ /* 0x000fea000383ffff */
.L_x_244:
[----:B-1234-:R-:W-:-:S04]  /*1afc0*/  IMAD.U32 R3, RZ, RZ, UR5 ;  /* 0x00000005ff037e24 */ /* 0x01efc8000f8e00ff */
[----:B------:R1:W2:Y:S03]  /*1afd0*/  SYNCS.PHASECHK.TRANS64.TRYWAIT P1, [R3+URZ+0x344f8], R8 ;  /* 0x0344f808030075a7 */ /* 0x0002a6000802017f */
[----:B--2---:R-:W-:Y:S05]  /*1afe0*/  @!P1 NANOSLEEP.SYNCS 0x989680 ;  /* 0x009896800000995d */ /* 0x004fea0003900000 */
[----:B------:R-:W2:Y:S02]  /*1aff0*/  @!P1 SYNCS.PHASECHK.TRANS64 P1, [R3+URZ+0x344f8], R8 ;  /* 0x0344f808030095a7 */ /* 0x000ea4000802007f */
[----:B--2---:R-:W-:Y:S05]  /*1b000*/  @!P1 BRA `(.L_x_244) ;  /* 0xfffffffc00ec9947 */ /* 0x004fea000383ffff */
[----:B------:R-:W-:Y:S05]  /*1b010*/  BRA `(.L_x_397) ;  /* 0xffffffa400607947 */ /* 0x000fea000383ffff */
.L_x_250:
[----:B-1234-:R-:W-:-:S04]  /*1b020*/  MOV R3, UR5 ;  /* 0x0000000500037c02 */ /* 0x01efc80008000f00 */
[----:B------:R1:W2:Y:S03]  /*1b030*/  SYNCS.PHASECHK.TRANS64.TRYWAIT P1, [R3+URZ+0x344e0], R2 ;  /* 0x0344e002030075a7 */ /* 0x0002a6000802017f */
[----:B--2---:R-:W-:Y:S05]  /*1b040*/  @!P1 NANOSLEEP.SYNCS 0x989680 ;  /* 0x009896800000995d */ /* 0x004fea0003900000 */
[----:B------:R-:W2:Y:S02]  /*1b050*/  @!P1 SYNCS.PHASECHK.TRANS64 P1, [R3+URZ+0x344e0], R2 ;  /* 0x0344e002030095a7 */ /* 0x000ea4000802007f */
[----:B--2---:R-:W-:Y:S05]  /*1b060*/  @!P1 BRA `(.L_x_250) ;  /* 0xfffffffc00ec9947 */ /* 0x004fea000383ffff */
[----:B------:R-:W-:Y:S05]  /*1b070*/  BRA `(.L_x_398) ;  /* 0xffffffa4009c7947 */ /* 0x000fea000383ffff */
.L_x_256:
[----:B-1234-:R-:W-:-:S04]  /*1b080*/  IMAD.U32 R3, RZ, RZ, UR5 ;  /* 0x00000005ff037e24 */ /* 0x01efc8000f8e00ff */
[----:B------:R1:W2:Y:S03]  /*1b090*/  SYNCS.PHASECHK.TRANS64.TRYWAIT P1, [R3+URZ+0x344e8], R2 ;  /* 0x0344e802030075a7 */ /* 0x0002a6000802017f */
[----:B--2---:R-:W-:Y:S05]  /*1b0a0*/  @!P1 NANOSLEEP.SYNCS 0x989680 ;  /* 0x009896800000995d */ /* 0x004fea0003900000 */
[----:B------:R-:W2:Y:S02]  /*1b0b0*/  @!P1 SYNCS.PHASECHK.TRANS64 P1, [R3+URZ+0x344e8], R2 ;  /* 0x0344e802030095a7 */ /* 0x000ea4000802007f */
[----:B--2---:R-:W-:Y:S05]  /*1b0c0*/  @!P1 BRA `(.L_x_256) ;  /* 0xfffffffc00ec9947 */ /* 0x004fea000383ffff */
[----:B------:R-:W-:Y:S05]  /*1b0d0*/  BRA `(.L_x_399) ;  /* 0xffffffa400d07947 */ /* 0x000fea000383ffff */
.L_x_262:
[----:B-1234-:R-:W-:-:S04]  /*1b0e0*/  MOV R3, UR5 ;  /* 0x0000000500037c02 */ /* 0x01efc80008000f00 */
[----:B------:R1:W2:Y:S03]  /*1b0f0*/  SYNCS.PHASECHK.TRANS64.TRYWAIT P1, [R3+URZ+0x344f0], R2 ;  /* 0x0344f002030075a7 */ /* 0x0002a6000802017f */
[----:B--2---:R-:W-:Y:S05]  /*1b100*/  @!P1 NANOSLEEP.SYNCS 0x989680 ;  /* 0x009896800000995d */ /* 0x004fea0003900000 */
[----:B------:R-:W2:Y:S02]  /*1b110*/  @!P1 SYNCS.PHASECHK.TRANS64 P1, [R3+URZ+0x344f0], R2 ;  /* 0x0344f002030095a7 */ /* 0x000ea4000802007f */
[----:B--2---:R-:W-:Y:S05]  /*1b120*/  @!P1 BRA `(.L_x_262) ;  /* 0xfffffffc00ec9947 */ /* 0x004fea000383ffff */
[----:B------:R-:W-:Y:S05]  /*1b130*/  BRA `(.L_x_400) ;  /* 0xffffffa8000c7947 */ /* 0x000fea000383ffff */
.L_x_268:
[----:B-1234-:R-:W-:-:S04]  /*1b140*/  IMAD.U32 R3, RZ, RZ, UR5 ;  /* 0x00000005ff037e24 */ /* 0x01efc8000f8e00ff */
[----:B------:R1:W2:Y:S03]  /*1b150*/  SYNCS.PHASECHK.TRANS64.TRYWAIT P1, [R3+URZ+0x344f8], R2 ;  /* 0x0344f802030075a7 */ /* 0x0002a6000802017f */
[----:B--2---:R-:W-:Y:S05]  /*1b160*/  @!P1 NANOSLEEP.SYNCS 0x989680 ;  /* 0x009896800000995d */ /* 0x004fea0003900000 */
[----:B------:R-:W2:Y:S02]  /*1b170*/  @!P1 SYNCS.PHASECHK.TRANS64 P1, [R3+URZ+0x344f8], R2 ;  /* 0x0344f802030095a7 */ /* 0x000ea4000802007f */
[----:B--2---:R-:W-:Y:S05]  /*1b180*/  @!P1 BRA `(.L_x_268) ;  /* 0xfffffffc00ec9947 */ /* 0x004fea000383ffff */
[----:B------:R-:W-:Y:S05]  /*1b190*/  BRA `(.L_x_401) ;  /* 0xffffffa800407947 */ /* 0x000fea000383ffff */
.L_x_283:
[----:B-1----:R-:W-:-:S04]  /*1b1a0*/  MOV R3, UR5 ;  /* 0x0000000500037c02 */ /* 0x002fc80008000f00 */
[----:B------:R1:W2:Y:S03]  /*1b1b0*/  SYNCS.PHASECHK.TRANS64.TRYWAIT P0, [R3+URZ+0x344e0], R8 ;  /* 0x0344e008030075a7 */ /* 0x0002a6000800017f */
[----:B--2---:R-:W-:Y:S05]  /*1b1c0*/  @!P0 NANOSLEEP.SYNCS 0x989680 ;  /* 0x009896800000895d */ /* 0x004fea0003900000 */
[----:B------:R-:W2:Y:S02]  /*1b1d0*/  @!P0 SYNCS.PHASECHK.TRANS64 P0, [R3+URZ+0x344e0], R8 ;  /* 0x0344e008030085a7 */ /* 0x000ea4000800007f */
[----:B--2---:R-:W-:Y:S05]  /*1b1e0*/  @!P0 BRA `(.L_x_283) ;  /* 0xfffffffc00ec8947 */ /* 0x004fea000383ffff */
[----:B------:R-:W-:Y:S05]  /*1b1f0*/  BRA `(.L_x_402) ;  /* 0xffffffac00d07947 */ /* 0x000fea000383ffff */
.L_x_285:
[----:B-1----:R-:W-:-:S04]  /*1b200*/  IMAD.U32 R3, RZ, RZ, UR5 ;  /* 0x00000005ff037e24 */ /* 0x002fc8000f8e00ff */
[----:B------:R1:W2:Y:S03]  /*1b210*/  SYNCS.PHASECHK.TRANS64.TRYWAIT P0, [R3+URZ+0x344e8], R8 ;  /* 0x0344e808030075a7 */ /* 0x0002a6000800017f */
[----:B--2---:R-:W-:Y:S05]  /*1b220*/  @!P0 NANOSLEEP.SYNCS 0x989680 ;  /* 0x009896800000895d */ /* 0x004fea0003900000 */
[----:B------:R-:W2:Y:S02]  /*1b230*/  @!P0 SYNCS.PHASECHK.TRANS64 P0, [R3+URZ+0x344e8], R8 ;  /* 0x0344e808030085a7 */ /* 0x000ea4000800007f */
[----:B--2---:R-:W-:Y:S05]  /*1b240*/  @!P0 BRA `(.L_x_285) ;  /* 0xfffffffc00ec8947 */ /* 0x004fea000383ffff */
[----:B------:R-:W-:Y:S05]  /*1b250*/  BRA `(.L_x_403) ;  /* 0xffffffac00c87947 */ /* 0x000fea000383ffff */
.L_x_287:
[----:B-1----:R-:W-:-:S04]  /*1b260*/  MOV R3, UR5 ;  /* 0x0000000500037c02 */ /* 0x002fc80008000f00 */
[----:B------:R1:W2:Y:S03]  /*1b270*/  SYNCS.PHASECHK.TRANS64.TRYWAIT P0, [R3+URZ+0x344f0], R8 ;  /* 0x0344f008030075a7 */ /* 0x0002a6000800017f */
[----:B--2---:R-:W-:Y:S05]  /*1b280*/  @!P0 NANOSLEEP.SYNCS 0x989680 ;  /* 0x009896800000895d */ /* 0x004fea0003900000 */
[----:B------:R-:W2:Y:S02]  /*1b290*/  @!P0 SYNCS.PHASECHK.TRANS64 P0, [R3+URZ+0x344f0], R8 ;  /* 0x0344f008030085a7 */ /* 0x000ea4000800007f */
[----:B--2---:R-:W-:Y:S05]  /*1b2a0*/  @!P0 BRA `(.L_x_287) ;  /* 0xfffffffc00ec8947 */ /* 0x004fea000383ffff */
[----:B------:R-:W-:Y:S05]  /*1b2b0*/  BRA `(.L_x_404) ;  /* 0xffffffac00c07947 */ /* 0x000fea000383ffff */
.L_x_299:
[----:B------:R-:W-:Y:S01]  /*1b2c0*/  BSSY B1, `(.L_x_405) ;  /* 0x0000006000017945 */ /* 0x000fe20003800000 */
[----:B------:R-:W-:-:S07]  /*1b2d0*/  IMAD.MOV.U32 R15, RZ, RZ, -0x1 ;  /* 0xffffffffff0f7424 */ /* 0x000fce00078e00ff */
[----:B------:R-:W-:Y:S05]  /*1b2e0*/  WARPSYNC.COLLECTIVE R15, `(.L_x_406) ;  /* 0x000000000f0c7348 */ /* 0x000fea0003c00000 */
[----:B------:R-:W-:Y:S02]  /*1b2f0*/  ELECT P6, UR62, PT ;  /* 0x00000000003e782f */ /* 0x000fe400038c0000 */
[----:B------:R-:W-:Y:S01]  /*1b300*/  MOV R14, UR62 ;  /* 0x0000003e000e7c02 */ /* 0x000fe20008000f00 */
[----:B------:R-:W-:Y:S10]  /*1b310*/  ENDCOLLECTIVE ;  /* 0x000000000000791b */ /* 0x000ff40003800000 */
.L_x_406:
[----:B------:R-:W-:Y:S05]  /*1b320*/  BSYNC B1 ;  /* 0x0000000000017941 */ /* 0x000fea0003800000 */
.L_x_405:
[----:B------:R-:W-:Y:S05]  /*1b330*/  BRA `(.L_x_407) ;  /* 0xffffffb800cc7947 */ /* 0x000fea000383ffff */
.L_x_302:
[----:B-1----:R1:W3:Y:S02]  /*1b340*/  SYNCS.PHASECHK.TRANS64.TRYWAIT P0, [R8+URZ+0x344a0], R5 ;  /* 0x0344a005080075a7 */ /* 0x0022e4000800017f */
[----:B---3--:R-:W-:Y:S05]  /*1b350*/  @!P0 NANOSLEEP.SYNCS 0x989680 ;  /* 0x009896800000895d */ /* 0x008fea0003900000 */
[----:B------:R-:W3:Y:S02]  /*1b360*/  @!P0 SYNCS.PHASECHK.TRANS64 P0, [R8+URZ+0x344a0], R5 ;  /* 0x0344a005080085a7 */ /* 0x000ee4000800007f */
[----:B---3--:R-:W-:Y:S05]  /*1b370*/  @!P0 BRA `(.L_x_302) ;  /* 0xfffffffc00f08947 */ /* 0x008fea000383ffff */
[----:B------:R-:W-:Y:S05]  /*1b380*/  BRA `(.L_x_408) ;  /* 0xffffffb800f87947 */ /* 0x000fea000383ffff */
.L_x_307:
[----:B--2---:R2:W3:Y:S02]  /*1b390*/  SYNCS.PHASECHK.TRANS64.TRYWAIT P0, [R3+URZ+0x34400], R2 ;  /* 0x03440002030075a7 */ /* 0x0044e4000800017f */
[----:B---3--:R-:W-:Y:S05]  /*1b3a0*/  @!P0 NANOSLEEP.SYNCS 0x989680 ;  /* 0x009896800000895d */ /* 0x008fea0003900000 */
[----:B------:R-:W3:Y:S02]  /*1b3b0*/  @!P0 SYNCS.PHASECHK.TRANS64 P0, [R3+URZ+0x34400], R2 ;  /* 0x03440002030085a7 */ /* 0x000ee4000800007f */
[----:B---3--:R-:W-:Y:S05]  /*1b3c0*/  @!P0 BRA `(.L_x_307) ;  /* 0xfffffffc00f08947 */ /* 0x008fea000383ffff */
[----:B------:R-:W-:Y:S05]  /*1b3d0*/  BRA `(.L_x_409) ;  /* 0xffffffbc00cc7947 */ /* 0x000fea000383ffff */
.L_x_310:
[----:B------:R-:W-:Y:S01]  /*1b3e0*/  BSSY B1, `(.L_x_410) ;  /* 0x0000006000017945 */ /* 0x000fe20003800000 */
[----:B------:R-:W-:-:S07]  /*1b3f0*/  MOV R15, 0xffffffff ;  /* 0xffffffff000f7802 */ /* 0x000fce0000000f00 */
[----:B-1---5:R-:W-:Y:S05]  /*1b400*/  WARPSYNC.COLLECTIVE R15, `(.L_x_411) ;  /* 0x000000000f0c7348 */ /* 0x022fea0003c00000 */
[----:B------:R-:W-:Y:S02]  /*1b410*/  ELECT P6, UR62, PT ;  /* 0x00000000003e782f */ /* 0x000fe400038c0000 */
[----:B------:R-:W-:Y:S01]  /*1b420*/  MOV R14, UR62 ;  /* 0x0000003e000e7c02 */ /* 0x000fe20008000f00 */
[----:B-1---5:R-:W-:Y:S10]  /*1b430*/  ENDCOLLECTIVE ;  /* 0x000000000000791b */ /* 0x022ff40003800000 */
.L_x_411:
[----:B------:R-:W-:Y:S05]  /*1b440*/  BSYNC B1 ;  /* 0x0000000000017941 */ /* 0x000fea0003800000 */
.L_x_410:
[----:B------:R-:W-:Y:S05]  /*1b450*/  BRA `(.L_x_412) ;  /* 0xffffffc000147947 */ /* 0x000fea000383ffff */
.L_x_313:
[----:B------:R-:W-:Y:S01]  /*1b460*/  BSSY B1, `(.L_x_413) ;  /* 0x0000005000017945 */ /* 0x000fe20003800000 */
[----:B--2---:R-:W-:-:S07]  /*1b470*/  IMAD.MOV.U32 R15, RZ, RZ, -0x1 ;  /* 0xffffffffff0f7424 */ /* 0x004fce00078e00ff */
[----:B-1---5:R-:W-:Y:S05]  /*1b480*/  WARPSYNC.COLLECTIVE R15, `(.L_x_414) ;  /* 0x000000000f087348 */ /* 0x022fea0003c00000 */
[----:B------:R-:W-:Y:S01]  /*1b490*/  NOP ;  /* 0x0000000000007918 */ /* 0x000fe20000000000 */
[----:B-1---5:R-:W-:Y:S01]  /*1b4a0*/  ENDCOLLECTIVE ;  /* 0x000000000000791b */ /* 0x022fe20003800000 */
.L_x_414:
[----:B------:R-:W-:Y:S05]  /*1b4b0*/  BSYNC B1 ;  /* 0x0000000000017941 */ /* 0x000fea0003800000 */
.L_x_413:
[----:B------:R-:W-:-:S07]  /*1b4c0*/  MOV R15, 0xffffffff ;  /* 0xffffffff000f7802 */ /* 0x000fce0000000f00 */
[----:B------:R-:W-:Y:S05]  /*1b4d0*/  WARPSYNC.COLLECTIVE R15, `(.L_x_415) ;  /* 0x000000000f0c7348 */ /* 0x000fea0003c00000 */
[----:B------:R-:W-:Y:S02]  /*1b4e0*/  ELECT P6, UR62, PT ;  /* 0x00000000003e782f */ /* 0x000fe400038c0000 */
[----:B------:R-:W-:Y:S01]  /*1b4f0*/  MOV R14, UR62 ;  /* 0x0000003e000e7c02 */ /* 0x000fe20008000f00 */
[----:B------:R-:W-:Y:S10]  /*1b500*/  ENDCOLLECTIVE ;  /* 0x000000000000791b */ /* 0x000ff40003800000 */
.L_x_415:
[----:B------:R-:W-:Y:S05]  /*1b510*/  BRA `(.L_x_416) ;  /* 0xffffffc400347947 */ /* 0x000fea000383ffff */
.L_x_316:
[----:B------:R-:W-:Y:S01]  /*1b520*/  BSSY B0, `(.L_x_417) ;  /* 0x0000006000007945 */ /* 0x000fe20003800000 */
[----:B------:R-:W-:-:S07]  /*1b530*/  IMAD.MOV.U32 R15, RZ, RZ, -0x1 ;  /* 0xffffffffff0f7424 */ /* 0x000fce00078e00ff */
[----:B-1---5:R-:W-:Y:S05]  /*1b540*/  WARPSYNC.COLLECTIVE R15, `(.L_x_418) ;  /* 0x000000000f0c7348 */ /* 0x022fea0003c00000 */
[----:B-----5:R-:W-:Y:S02]  /*1b550*/  ELECT P6, UR62, PT ;  /* 0x00000000003e782f */ /* 0x020fe400038c0000 */
[----:B------:R-:W-:Y:S01]  /*1b560*/  MOV R14, UR62 ;  /* 0x0000003e000e7c02 */ /* 0x000fe20008000f00 */
[----:B-1----:R-:W-:Y:S10]  /*1b570*/  ENDCOLLECTIVE ;  /* 0x000000000000791b */ /* 0x002ff40003800000 */
.L_x_418:
[----:B------:R-:W-:Y:S05]  /*1b580*/  BSYNC B0 ;  /* 0x0000000000007941 */ /* 0x000fea0003800000 */
.L_x_417:
[----:B------:R-:W-:Y:S05]  /*1b590*/  BRA `(.L_x_419) ;  /* 0xffffffc4008c7947 */ /* 0x000fea000383ffff */
.L_x_320:
[----:B-1----:R1:W2:Y:S02]  /*1b5a0*/  SYNCS.PHASECHK.TRANS64.TRYWAIT P0, [R7+URZ], R2 ;  /* 0x00000002070075a7 */ /* 0x0022a4000800017f */
[----:B--2---:R-:W-:Y:S05]  /*1b5b0*/  @!P0 NANOSLEEP.SYNCS 0x989680 ;  /* 0x009896800000895d */ /* 0x004fea0003900000 */
[----:B------:R-:W2:Y:S02]  /*1b5c0*/  @!P0 SYNCS.PHASECHK.TRANS64 P0, [R7+URZ], R2 ;  /* 0x00000002070085a7 */ /* 0x000ea4000800007f */
[----:B--2---:R-:W-:Y:S05]  /*1b5d0*/  @!P0 BRA `(.L_x_320) ;  /* 0xfffffffc00f08947 */ /* 0x004fea000383ffff */
[----:B------:R-:W-:Y:S05]  /*1b5e0*/  BRA `(.L_x_420) ;  /* 0xffffffc400c87947 */ /* 0x000fea000383ffff */
.L_x_321:
[----:B-1----:R1:W2:Y:S02]  /*1b5f0*/  SYNCS.PHASECHK.TRANS64.TRYWAIT P0, [R9+URZ], R4 ;  /* 0x00000004090075a7 */ /* 0x0022a4000800017f */
[----:B--2---:R-:W-:Y:S05]  /*1b600*/  @!P0 NANOSLEEP.SYNCS 0x989680 ;  /* 0x009896800000895d */ /* 0x004fea0003900000 */
[----:B------:R-:W2:Y:S02]  /*1b610*/  @!P0 SYNCS.PHASECHK.TRANS64 P0, [R9+URZ], R4 ;  /* 0x00000004090085a7 */ /* 0x000ea4000800007f */
[----:B--2---:R-:W-:Y:S05]  /*1b620*/  @!P0 BRA `(.L_x_321) ;  /* 0xfffffffc00f08947 */ /* 0x004fea000383ffff */
[----:B------:R-:W-:Y:S05]  /*1b630*/  BRA `(.L_x_421) ;  /* 0xffffffc400d87947 */ /* 0x000fea000383ffff */
.L_x_322:
[----:B--2---:R2:W3:Y:S02]  /*1b640*/  SYNCS.PHASECHK.TRANS64.TRYWAIT P0, [R6+URZ], R5 ;  /* 0x00000005060075a7 */ /* 0x0044e4000800017f */
[----:B---3--:R-:W-:Y:S05]  /*1b650*/  @!P0 NANOSLEEP.SYNCS 0x989680 ;  /* 0x009896800000895d */ /* 0x008fea0003900000 */
[----:B------:R-:W3:Y:S02]  /*1b660*/  @!P0 SYNCS.PHASECHK.TRANS64 P0, [R6+URZ], R5 ;  /* 0x00000005060085a7 */ /* 0x000ee4000800007f */
[----:B---3--:R-:W-:Y:S05]  /*1b670*/  @!P0 BRA `(.L_x_322) ;  /* 0xfffffffc00f08947 */ /* 0x008fea000383ffff */
[----:B------:R-:W-:Y:S05]  /*1b680*/  BRA `(.L_x_422) ;  /* 0xffffffc400e07947 */ /* 0x000fea000383ffff */
.L_x_340:
[----:B-1----:R1:W3:Y:S02]  /*1b690*/  SYNCS.PHASECHK.TRANS64.TRYWAIT P2, [R12+URZ+0x34440], R3 ;  /* 0x034440030c0075a7 */ /* 0x0022e4000804017f */
[----:B---3--:R-:W-:Y:S05]  /*1b6a0*/  @!P2 NANOSLEEP.SYNCS 0x989680 ;  /* 0x009896800000a95d */ /* 0x008fea0003900000 */
[----:B------:R-:W3:Y:S02]  /*1b6b0*/  @!P2 SYNCS.PHASECHK.TRANS64 P2, [R12+URZ+0x34440], R3 ;  /* 0x034440030c00a5a7 */ /* 0x000ee4000804007f */
[----:B---3--:R-:W-:Y:S05]  /*1b6c0*/  @!P2 BRA `(.L_x_340) ;  /* 0xfffffffc00f0a947 */ /* 0x008fea000383ffff */
[----:B------:R-:W-:Y:S05]  /*1b6d0*/  BRA `(.L_x_423) ;  /* 0xffffffe000fc7947 */ /* 0x000fea000383ffff */
.L_x_346:
[----:B-1----:R1:W2:Y:S02]  /*1b6e0*/  SYNCS.PHASECHK.TRANS64.TRYWAIT P0, [R3+URZ+0x34440], R0 ;  /* 0x03444000030075a7 */ /* 0x0022a4000800017f */
[----:B--2---:R-:W-:Y:S05]  /*1b6f0*/  @!P0 NANOSLEEP.SYNCS 0x989680 ;  /* 0x009896800000895d */ /* 0x004fea0003900000 */
[----:B------:R-:W2:Y:S02]  /*1b700*/  @!P0 SYNCS.PHASECHK.TRANS64 P0, [R3+URZ+0x34440], R0 ;  /* 0x03444000030085a7 */ /* 0x000ea4000800007f */
[----:B--2---:R-:W-:Y:S05]  /*1b710*/  @!P0 BRA `(.L_x_346) ;  /* 0xfffffffc00f08947 */ /* 0x004fea000383ffff */
[----:B------:R-:W-:Y:S05]  /*1b720*/  BRA `(.L_x_424) ;  /* 0xffffffe400647947 */ /* 0x000fea000383ffff */
.L_x_348:
[----:B-1----:R1:W2:Y:S02]  /*1b730*/  SYNCS.PHASECHK.TRANS64.TRYWAIT P0, [R3+URZ+0x34440], R0 ;  /* 0x03444000030075a7 */ /* 0x0022a4000800017f */
[----:B--2---:R-:W-:Y:S05]  /*1b740*/  @!P0 NANOSLEEP.SYNCS 0x989680 ;  /* 0x009896800000895d */ /* 0x004fea0003900000 */
[----:B------:R-:W2:Y:S02]  /*1b750*/  @!P0 SYNCS.PHASECHK.TRANS64 P0, [R3+URZ+0x34440], R0 ;  /* 0x03444000030085a7 */ /* 0x000ea4000800007f */
[----:B--2---:R-:W-:Y:S05]  /*1b760*/  @!P0 BRA `(.L_x_348) ;  /* 0xfffffffc00f08947 */ /* 0x004fea000383ffff */
[----:B------:R-:W-:Y:S05]  /*1b770*/  BRA `(.L_x_425) ;  /* 0xffffffe4007c7947 */ /* 0x000fea000383ffff */
.L_x_350:
[----:B-1----:R1:W2:Y:S02]  /*1b780*/  SYNCS.PHASECHK.TRANS64.TRYWAIT P0, [R3+URZ+0x34440], R0 ;  /* 0x03444000030075a7 */ /* 0x0022a4000800017f */
[----:B--2---:R-:W-:Y:S05]  /*1b790*/  @!P0 NANOSLEEP.SYNCS 0x989680 ;  /* 0x009896800000895d */ /* 0x004fea0003900000 */
[----:B------:R-:W2:Y:S02]  /*1b7a0*/  @!P0 SYNCS.PHASECHK.TRANS64 P0, [R3+URZ+0x34440], R0 ;  /* 0x03444000030085a7 */ /* 0x000ea4000800007f */
[----:B--2---:R-:W-:Y:S05]  /*1b7b0*/  @!P0 BRA `(.L_x_350) ;  /* 0xfffffffc00f08947 */ /* 0x004fea000383ffff */
[----:B------:R-:W-:Y:S05]  /*1b7c0*/  BRA `(.L_x_426) ;  /* 0xffffffe400947947 */ /* 0x000fea000383ffff */
.L_x_352:
[----:B-1----:R1:W2:Y:S02]  /*1b7d0*/  SYNCS.PHASECHK.TRANS64.TRYWAIT P0, [R3+URZ+0x34440], R0 ;  /* 0x03444000030075a7 */ /* 0x0022a4000800017f */
[----:B--2---:R-:W-:Y:S05]  /*1b7e0*/  @!P0 NANOSLEEP.SYNCS 0x989680 ;  /* 0x009896800000895d */ /* 0x004fea0003900000 */
[----:B------:R-:W2:Y:S02]  /*1b7f0*/  @!P0 SYNCS.PHASECHK.TRANS64 P0, [R3+URZ+0x34440], R0 ;  /* 0x03444000030085a7 */ /* 0x000ea4000800007f */
[----:B--2---:R-:W-:Y:S05]  /*1b800*/  @!P0 BRA `(.L_x_352) ;  /* 0xfffffffc00f08947 */ /* 0x004fea000383ffff */
[----:B------:R-:W-:Y:S05]  /*1b810*/  BRA `(.L_x_427) ;  /* 0xffffffe400ac7947 */ /* 0x000fea000383ffff */
.L_x_354:
[----:B-1----:R1:W2:Y:S02]  /*1b820*/  SYNCS.PHASECHK.TRANS64.TRYWAIT P0, [R3+URZ+0x34440], R0 ;  /* 0x03444000030075a7 */ /* 0x0022a4000800017f */
[----:B--2---:R-:W-:Y:S05]  /*1b830*/  @!P0 NANOSLEEP.SYNCS 0x989680 ;  /* 0x009896800000895d */ /* 0x004fea0003900000 */
[----:B------:R-:W2:Y:S02]  /*1b840*/  @!P0 SYNCS.PHASECHK.TRANS64 P0, [R3+URZ+0x34440], R0 ;  /* 0x03444000030085a7 */ /* 0x000ea4000800007f */
[----:B--2---:R-:W-:Y:S05]  /*1b850*/  @!P0 BRA `(.L_x_354) ;  /* 0xfffffffc00f08947 */ /* 0x004fea000383ffff */
[----:B------:R-:W-:Y:S05]  /*1b860*/  BRA `(.L_x_428) ;  /* 0xffffffe400c47947 */ /* 0x000fea000383ffff */
.L_x_356:
[----:B-1----:R1:W2:Y:S02]  /*1b870*/  SYNCS.PHASECHK.TRANS64.TRYWAIT P0, [R3+URZ+0x34440], R0 ;  /* 0x03444000030075a7 */ /* 0x0022a4000800017f */
[----:B--2---:R-:W-:Y:S05]  /*1b880*/  @!P0 NANOSLEEP.SYNCS 0x989680 ;  /* 0x009896800000895d */ /* 0x004fea0003900000 */
[----:B------:R-:W2:Y:S02]  /*1b890*/  @!P0 SYNCS.PHASECHK.TRANS64 P0, [R3+URZ+0x34440], R0 ;  /* 0x03444000030085a7 */ /* 0x000ea4000800007f */
[----:B--2---:R-:W-:Y:S05]  /*1b8a0*/  @!P0 BRA `(.L_x_356) ;  /* 0xfffffffc00f08947 */ /* 0x004fea000383ffff */
[----:B------:R-:W-:Y:S05]  /*1b8b0*/  BRA `(.L_x_429) ;  /* 0xffffffe400dc7947 */ /* 0x000fea000383ffff */
.L_x_358:
[----:B-1----:R1:W2:Y:S02]  /*1b8c0*/  SYNCS.PHASECHK.TRANS64.TRYWAIT P0, [R3+URZ+0x34440], R0 ;  /* 0x03444000030075a7 */ /* 0x0022a4000800017f */
[----:B--2---:R-:W-:Y:S05]  /*1b8d0*/  @!P0 NANOSLEEP.SYNCS 0x989680 ;  /* 0x009896800000895d */ /* 0x004fea0003900000 */
[----:B------:R-:W2:Y:S02]  /*1b8e0*/  @!P0 SYNCS.PHASECHK.TRANS64 P0, [R3+URZ+0x34440], R0 ;  /* 0x03444000030085a7 */ /* 0x000ea4000800007f */
[----:B--2---:R-:W-:Y:S05]  /*1b8f0*/  @!P0 BRA `(.L_x_358) ;  /* 0xfffffffc00f08947 */ /* 0x004fea000383ffff */
[----:B------:R-:W-:Y:S05]  /*1b900*/  BRA `(.L_x_430) ;  /* 0xffffffe400f47947 */ /* 0x000fea000383ffff */
        .weak           $__internal_0_$__cuda_sm20_div_u64
        .type           $__internal_0_$__cuda_sm20_div_u64,@function
        .size           $__internal_0_$__cuda_sm20_div_u64,(.L_x_337 - $__internal_0_$__cuda_sm20_div_u64)
$__internal_0_$__cuda_sm20_div_u64:
[----:B------:R-:W-:-:S04]  /*1b910*/  MOV R24, R26 ;  /* 0x0000001a00187202 */ /* 0x000fc80000000f00 */
[----:B------:R-:W1:Y:S08]  /*1b920*/  I2F.U64.RP R11, R24 ;  /* 0x00000018000b7312 */ /* 0x000e700000309000 */
[----:B-1----:R-:W1:Y:S02]  /*1b930*/  MUFU.RCP R11, R11 ;  /* 0x0000000b000b7308 */ /* 0x002e640000001000 */
[----:B-1----:R-:W-:-:S06]  /*1b940*/  VIADD R16, R11, 0x1ffffffe ;  /* 0x1ffffffe0b107836 */ /* 0x002fcc0000000000 */
[----:B------:R-:W1:Y:S02]  /*1b950*/  F2I.U64.TRUNC R16, R16 ;  /* 0x0000001000107311 */ /* 0x000e64000020d800 */
[----:B-1----:R-:W-:-:S04]  /*1b960*/  IMAD.WIDE.U32 R18, R16, R26, RZ ;  /* 0x0000001a10127225 */ /* 0x002fc800078e00ff */
[C---:B------:R-:W-:Y:S01]  /*1b970*/  IMAD R13, R16.reuse, R25, R19 ;  /* 0x00000019100d7224 */ /* 0x040fe200078e0213 */
[----:B------:R-:W-:Y:S01]  /*1b980*/  IADD3 R27, P1, RZ, -R18, RZ ;  /* 0x80000012ff1b7210 */ /* 0x000fe20007f3e0ff */
[----:B------:R-:W-:Y:S02]  /*1b990*/  IMAD.MOV.U32 R19, RZ, RZ, R16 ;  /* 0x000000ffff137224 */ /* 0x000fe400078e0010 */
[----:B------:R-:W-:Y:S02]  /*1b9a0*/  IMAD R13, R17, R26, R13 ;  /* 0x0000001a110d7224 */ /* 0x000fe400078e020d */
[----:B------:R-:W-:-:S03]  /*1b9b0*/  IMAD.HI.U32 R18, R16, R27, RZ ;  /* 0x0000001b10127227 */ /* 0x000fc600078e00ff */
[----:B------:R-:W-:-:S05]  /*1b9c0*/  IADD3.X R13, RZ, ~R13, RZ, P1, !PT ;  /* 0x8000000dff0d7210 */ /* 0x000fca0000ffe4ff */
[----:B------:R-:W-:-:S04]  /*1b9d0*/  IMAD.WIDE.U32 R18, P1, R16, R13, R18 ;  /* 0x0000000d10127225 */ /* 0x000fc80007820012 */
[C---:B------:R-:W-:Y:S02]  /*1b9e0*/  IMAD R29, R17.reuse, R13, RZ ;  /* 0x0000000d111d7224 */ /* 0x040fe400078e02ff */
[----:B------:R-:W-:-:S04]  /*1b9f0*/  IMAD.HI.U32 R18, P2, R17, R27, R18 ;  /* 0x0000001b11127227 */ /* 0x000fc80007840012 */
[----:B------:R-:W-:Y:S01]  /*1ba00*/  IMAD.HI.U32 R11, R17, R13, RZ ;  /* 0x0000000d110b7227 */ /* 0x000fe200078e00ff */
[----:B------:R-:W-:-:S04]  /*1ba10*/  IADD3 R19, P3, R29, R18, RZ ;  /* 0x000000121d137210 */ /* 0x000fc80007f7e0ff */
[----:B------:R-:W-:Y:S01]  /*1ba20*/  IADD3.X R11, R11, R17, RZ, P1, !PT ;  /* 0x000000110b0b7210 */ /* 0x000fe20000ffe4ff */
[----:B------:R-:W-:-:S03]  /*1ba30*/  IMAD.WIDE.U32 R16, R19, R26, RZ ;  /* 0x0000001a13107225 */ /* 0x000fc600078e00ff */
[----:B------:R-:W-:Y:S01]  /*1ba40*/  IADD3.X R11, RZ, RZ, R11, P3, P2 ;  /* 0x000000ffff0b7210 */ /* 0x000fe20001fe440b */
[----:B------:R-:W-:Y:S01]  /*1ba50*/  IMAD R18, R19, R25, R17 ;  /* 0x0000001913127224 */ /* 0x000fe200078e0211 */
[----:B------:R-:W-:-:S03]  /*1ba60*/  IADD3 R17, P1, RZ, -R16, RZ ;  /* 0x80000010ff117210 */ /* 0x000fc60007f3e0ff */
[----:B------:R-:W-:Y:S02]  /*1ba70*/  IMAD R13, R11, R26, R18 ;  /* 0x0000001a0b0d7224 */ /* 0x000fe400078e0212 */
[----:B------:R-:W-:-:S04]  /*1ba80*/  IMAD.HI.U32 R18, R19, R17, RZ ;  /* 0x0000001113127227 */ /* 0x000fc800078e00ff */
[----:B------:R-:W-:-:S04]  /*1ba90*/  IMAD.X R16, RZ, RZ, ~R13, P1 ;  /* 0x000000ffff107224 */ /* 0x000fc800008e0e0d */
[----:B------:R-:W-:-:S04]  /*1baa0*/  IMAD.WIDE.U32 R18, P1, R19, R16, R18 ;  /* 0x0000001013127225 */ /* 0x000fc80007820012 */
[C---:B------:R-:W-:Y:S02]  /*1bab0*/  IMAD R24, R11.reuse, R16, RZ ;  /* 0x000000100b187224 */ /* 0x040fe400078e02ff */
[----:B------:R-:W-:-:S04]  /*1bac0*/  IMAD.HI.U32 R13, P2, R11, R17, R18 ;  /* 0x000000110b0d7227 */ /* 0x000fc80007840012 */
[----:B------:R-:W-:Y:S01]  /*1bad0*/  IMAD.HI.U32 R16, R11, R16, RZ ;  /* 0x000000100b107227 */ /* 0x000fe200078e00ff */
[----:B------:R-:W-:-:S03]  /*1bae0*/  IADD3 R13, P3, R24, R13, RZ ;  /* 0x0000000d180d7210 */ /* 0x000fc60007f7e0ff */
[----:B------:R-:W-:Y:S01]  /*1baf0*/  IMAD.MOV.U32 R17, RZ, RZ, RZ ;  /* 0x000000ffff117224 */ /* 0x000fe200078e00ff */
[----:B------:R-:W-:Y:S01]  /*1bb00*/  IADD3.X R11, R16, R11, RZ, P1, !PT ;  /* 0x0000000b100b7210 */ /* 0x000fe20000ffe4ff */
[----:B------:R-:W-:-:S03]  /*1bb10*/  IMAD.HI.U32 R16, R13, UR14, RZ ;  /* 0x0000000e0d107c27 */ /* 0x000fc6000f8e00ff */
[----:B------:R-:W-:Y:S01]  /*1bb20*/  IADD3.X R11, RZ, RZ, R11, P3, P2 ;  /* 0x000000ffff0b7210 */ /* 0x000fe20001fe440b */
[----:B------:R-:W-:-:S04]  /*1bb30*/  IMAD.WIDE.U32 R16, R13, UR22, R16 ;  /* 0x000000160d107c25 */ /* 0x000fc8000f8e0010 */
[C---:B------:R-:W-:Y:S02]  /*1bb40*/  IMAD R18, R11.reuse, UR22, RZ ;  /* 0x000000160b127c24 */ /* 0x040fe4000f8e02ff */
[----:B------:R-:W-:-:S04]  /*1bb50*/  IMAD.HI.U32 R13, P1, R11, UR14, R16 ;  /* 0x0000000e0b0d7c27 */ /* 0x000fc8000f820010 */
[----:B------:R-:W-:Y:S01]  /*1bb60*/  IMAD.HI.U32 R11, R11, UR22, RZ ;  /* 0x000000160b0b7c27 */ /* 0x000fe2000f8e00ff */
[----:B------:R-:W-:-:S04]  /*1bb70*/  IADD3 R13, P2, R18, R13, RZ ;  /* 0x0000000d120d7210 */ /* 0x000fc80007f5e0ff */
[----:B------:R-:W-:Y:S01]  /*1bb80*/  IADD3.X R11, R11, RZ, RZ, P1, !PT ;  /* 0x000000ff0b0b7210 */ /* 0x000fe20000ffe4ff */
[----:B------:R-:W-:-:S04]  /*1bb90*/  IMAD.WIDE.U32 R16, R13, R26, RZ ;  /* 0x0000001a0d107225 */ /* 0x000fc800078e00ff */
[----:B------:R-:W-:Y:S01]  /*1bba0*/  IMAD.X R11, RZ, RZ, R11, P2 ;  /* 0x000000ffff0b7224 */ /* 0x000fe200010e060b */
[----:B------:R-:W-:Y:S01]  /*1bbb0*/  IADD3 R24, P2, -R16, UR14, RZ ;  /* 0x0000000e10187c10 */ /* 0x000fe2000ff5e1ff */
[C---:B------:R-:W-:Y:S02]  /*1bbc0*/  IMAD R18, R13.reuse, R25, R17 ;  /* 0x000000190d127224 */ /* 0x040fe400078e0211 */
[----:B------:R-:W-:Y:S01]  /*1bbd0*/  VIADD R16, R13, 0x1 ;  /* 0x000000010d107836 */ /* 0x000fe20000000000 */
[-C--:B------:R-:W-:Y:S01]  /*1bbe0*/  ISETP.GE.U32.AND P1, PT, R24, R26.reuse, PT ;  /* 0x0000001a1800720c */ /* 0x080fe20003f26070 */
[----:B------:R-:W-:-:S05]  /*1bbf0*/  IMAD R11, R11, R26, R18 ;  /* 0x0000001a0b0b7224 */ /* 0x000fca00078e0212 */
[----:B------:R-:W-:Y:S02]  /*1bc00*/  IADD3.X R18, ~R11, UR22, RZ, P2, !PT ;  /* 0x000000160b127c10 */ /* 0x000fe400097fe5ff */
[----:B------:R-:W-:Y:S02]  /*1bc10*/  IADD3 R11, P2, -R26, R24, RZ ;  /* 0x000000181a0b7210 */ /* 0x000fe40007f5e1ff */
[----:B------:R-:W-:Y:S02]  /*1bc20*/  ISETP.GE.U32.AND.EX P1, PT, R18, R25, PT, P1 ;  /* 0x000000191200720c */ /* 0x000fe40003f26110 */
[----:B------:R-:W-:Y:S02]  /*1bc30*/  IADD3.X R17, ~R25, R18, RZ, P2, !PT ;  /* 0x0000001219117210 */ /* 0x000fe400017fe5ff */
[----:B------:R-:W-:Y:S02]  /*1bc40*/  SEL R11, R11, R24, P1 ;  /* 0x000000180b0b7207 */ /* 0x000fe40000800000 */
[----:B------:R-:W-:-:S02]  /*1bc50*/  SEL R17, R17, R18, P1 ;  /* 0x0000001211117207 */ /* 0x000fc40000800000 */
[----:B------:R-:W-:Y:S01]  /*1bc60*/  SEL R16, R16, R13, P1 ;  /* 0x0000000d10107207 */ /* 0x000fe20000800000 */
[----:B------:R-:W-:Y:S01]  /*1bc70*/  IMAD.MOV.U32 R13, RZ, RZ, 0x0 ;  /* 0x00000000ff0d7424 */ /* 0x000fe200078e00ff */
[----:B------:R-:W-:Y:S02]  /*1bc80*/  ISETP.GE.U32.AND P1, PT, R11, R26, PT ;  /* 0x0000001a0b00720c */ /* 0x000fe40003f26070 */
[----:B------:R-:W-:Y:S02]  /*1bc90*/  ISETP.NE.U32.AND P2, PT, R26, RZ, PT ;  /* 0x000000ff1a00720c */ /* 0x000fe40003f45070 */
[----:B------:R-:W-:Y:S02]  /*1bca0*/  IADD3 R11, R16, 0x1, RZ ;  /* 0x00000001100b7810 */ /* 0x000fe40007ffe0ff */
[----:B------:R-:W-:Y:S02]  /*1bcb0*/  ISETP.GE.U32.AND.EX P1, PT, R17, R25, PT, P1 ;  /* 0x000000191100720c */ /* 0x000fe40003f26110 */
[----:B------:R-:W-:-:S02]  /*1bcc0*/  ISETP.NE.AND.EX P2, PT, R25, RZ, PT, P2 ;  /* 0x000000ff1900720c */ /* 0x000fc40003f45320 */
[----:B------:R-:W-:-:S04]  /*1bcd0*/  SEL R11, R11, R16, P1 ;  /* 0x000000100b0b7207 */ /* 0x000fc80000800000 */
[----:B------:R-:W-:Y:S01]  /*1bce0*/  SEL R11, R11, 0xffffffff, P2 ;  /* 0xffffffff0b0b7807 */ /* 0x000fe20001000000 */
[----:B------:R-:W-:Y:S06]  /*1bcf0*/  RET.REL.NODEC R12 `(_ZN7cutlass13device_kernelINS_4gemm6kernel13GemmUniversalINS1_17GroupProblemShapeIN4cute5tupleIJiiiEEEEENS1_10collective13CollectiveMmaINS1_39MainloopSm90ArrayTmaGmmaWarpSpecializedILi4ENS6_IJNS5_1CILi2EEENSC_ILi1EEESE_EEENS1_40KernelPtrArrayTmaWarpSpecializedPingpongEEENS6_IJNSC_ILi128EEENSC_ILi256EEENSC_ILi64EEEEEENS_10bfloat16_tEPNS6_IJlSE_NSC_ILi0EEEEEESM_SP_NS5_8TiledMMAINS5_8MMA_AtomIJNS5_4SM904GMMA28MMA_64x256x16_F32BF16BF16_SSILNST_5MajorE0ELSV_0ELNST_7ScaleInE1ELSW_1EEEEEENS5_6LayoutINS6_IJSE_SE_SE_EEENS6_IJSN_SN_SN_EEEEENS6_IJNS5_10UnderscoreES13_S13_EEEEENS5_13SM90_TMA_LOADENS5_14ComposedLayoutINS5_7SwizzleILi3ELi4ELi3EEENS5_18smem_ptr_flag_bitsILi16EEENSZ_INS6_IJNSC_ILi8EEESK_EEENS6_IJSK_SE_EEEEEEEvNS5_8identityENS5_23SM90_TMA_LOAD_MULTICASTES1G_vS1H_EENS_8epilogue10collective18CollectiveEpilogueINS1K_30Sm90PtrArrayTmaWarpSpecializedILi4ELi2ELi16ELb1ELb0ELi2EEEJSL_NS6_IJSK_NSC_ILi32EEEEEENS_6half_tEPNS6_IJSE_lSN_EEES1R_S1T_NS1K_6fusion15FusionCallbacksIS1O_NS1U_17LinearCombinationIS1R_fS1R_fLNS_15FloatRoundStyleE2EEESL_S1Q_JEEES16_NS17_IS19_S1B_NSZ_INS6_IJSK_S1C_EEENS6_IJSE_SK_EEEEEEENS5_17SM75_U16x8_LDSM_TENS5_14SM90_TMA_STOREES23_NS5_17SM90_U16x8_STSM_TENS5_9Copy_AtomIJNS5_17SM90_U32x4_STSM_NES1R_EEEvEEEvvEEEEvNT_6ParamsE) ;  /* 0xfffffe400cc07950 */ /* 0x000fec0003c3ffff */
.L_x_337:
[----:B------:R-:W-:Y:S01]  /*1bd00*/  UMOV UR28, UR23 ;  /* 0x00000017001c7c82 */ /* 0x000fe20008000000 */
[----:B------:R-:W-:Y:S02]  /*1bd10*/  UMOV UR29, UR34 ;  /* 0x00000022001d7c82 */ /* 0x000fe40008000000 */
[----:B------:R-:W1:Y:S08]  /*1bd20*/  I2F.U64.RP R11, UR28 ;  /* 0x0000001c000b7d12 */ /* 0x000e700008309000 */
[----:B-1----:R-:W1:Y:S02]  /*1bd30*/  MUFU.RCP R11, R11 ;  /* 0x0000000b000b7308 */ /* 0x002e640000001000 */
[----:B-1----:R-:W-:-:S06]  /*1bd40*/  IADD3 R2, R11, 0x1ffffffe, RZ ;  /* 0x1ffffffe0b027810 */ /* 0x002fcc0007ffe0ff */
[----:B------:R-:W1:Y:S02]  /*1bd50*/  F2I.U64.TRUNC R2, R2 ;  /* 0x0000000200027311 */ /* 0x000e64000020d800 */
[----:B-1----:R-:W-:Y:S01]  /*1bd60*/  R2UR UR28, R2 ;  /* 0x00000000021c72ca */ /* 0x002fe200000e0000 */
[----:B------:R-:W-:Y:S01]  /*1bd70*/  IMAD.MOV.U32 R2, RZ, RZ, R12 ;  /* 0x000000ffff027224 */ /* 0x000fe200078e000c */
[----:B------:R-:W-:Y:S02]  /*1bd80*/  R2UR UR29, R3 ;  /* 0x00000000031d72ca */ /* 0x000fe400000e0000 */
[----:B------:R-:W-:-:S09]  /*1bd90*/  MOV R3, 0x0 ;  /* 0x0000000000037802 */ /* 0x000fd20000000f00 */
[----:B------:R-:W-:-:S04]  /*1bda0*/  UIMAD.WIDE.U32 UR30, UR28, UR23, URZ ;  /* 0x000000171c1e72a5 */ /* 0x000fc8000f8e003f */
[----:B------:R-:W-:Y:S02]  /*1bdb0*/  UIMAD UR31, UR28, UR34, UR31 ;  /* 0x000000221c1f72a4 */ /* 0x000fe4000f8e021f */
[----:B------:R-:W-:Y:S02]  /*1bdc0*/  UIADD3 UR36, UP1, URZ, -UR30, URZ ;  /* 0x8000001e3f247290 */ /* 0x000fe4000ff3e03f */
[----:B------:R-:W-:Y:S02]  /*1bdd0*/  UIMAD UR32, UR29, UR23, UR31 ;  /* 0x000000171d2072a4 */ /* 0x000fe4000f8e021f */
[----:B------:R-:W-:Y:S02]  /*1bde0*/  UIMAD.WIDE.U32 UR30, UR28, UR36, URZ ;  /* 0x000000241c1e72a5 */ /* 0x000fe4000f8e003f */
[----:B------:R-:W-:-:S05]  /*1bdf0*/  UIADD3.X UR37, URZ, ~UR32, URZ, UP1, !UPT ;  /* 0x800000203f257290 */ /* 0x000fca0008ffe43f */
[----:B------:R-:W-:Y:S01]  /*1be00*/  UMOV UR30, UR31 ;  /* 0x0000001f001e7c82 */ /* 0x000fe20008000000 */
[----:B------:R-:W-:Y:S02]  /*1be10*/  UMOV UR31, UR28 ;  /* 0x0000001c001f7c82 */ /* 0x000fe40008000000 */
[----:B------:R-:W-:Y:S02]  /*1be20*/  UIMAD.WIDE.U32 UR32, UP1, UR28, UR37, UR30 ;  /* 0x000000251c2072a5 */ /* 0x000fe4000f82001e */
[----:B------:R-:W-:Y:S02]  /*1be30*/  UIMAD.WIDE.U32 UR30, UR29, UR37, URZ ;  /* 0x000000251d1e72a5 */ /* 0x000fe4000f8e003f */
[----:B------:R-:W-:Y:S02]  /*1be40*/  UIMAD.WIDE.U32 UR32, UP2, UR29, UR36, UR32 ;  /* 0x000000241d2072a5 */ /* 0x000fe4000f840020 */
[----:B------:R-:W-:Y:S02]  /*1be50*/  UIMAD UR37, UR29, UR37, URZ ;  /* 0x000000251d2572a4 */ /* 0x000fe4000f8e023f */
[----:B------:R-:W-:-:S02]  /*1be60*/  UIADD3.X UR30, UR31, UR29, URZ, UP1, !UPT ;  /* 0x0000001d1f1e7290 */ /* 0x000fc40008ffe43f */
[----:B------:R-:W-:-:S04]  /*1be70*/  UIADD3 UR33, UP4, UR37, UR33, URZ ;  /* 0x0000002125217290 */ /* 0x000fc8000ff9e03f */
[----:B------:R-:W-:Y:S02]  /*1be80*/  UIMAD.WIDE.U32 UR28, UR33, UR23, URZ ;  /* 0x00000017211c72a5 */ /* 0x000fe4000f8e003f */
[----:B------:R-:W-:Y:S02]  /*1be90*/  UIADD3.X UR36, URZ, URZ, UR30, UP4, UP2 ;  /* 0x0000003f3f247290 */ /* 0x000fe4000a7e441e */
[----:B------:R-:W-:Y:S02]  /*1bea0*/  UIMAD UR29, UR33, UR34, UR29 ;  /* 0x00000022211d72a4 */ /* 0x000fe4000f8e021d */
[----:B------:R-:W-:Y:S02]  /*1beb0*/  UIADD3 UR37, UP1, URZ, -UR28, URZ ;  /* 0x8000001c3f257290 */ /* 0x000fe4000ff3e03f */
[----:B------:R-:W-:Y:S02]  /*1bec0*/  UIMAD UR30, UR36, UR23, UR29 ;  /* 0x00000017241e72a4 */ /* 0x000fe4000f8e021d */
[----:B------:R-:W-:-:S02]  /*1bed0*/  UIMAD.WIDE.U32 UR28, UR33, UR37, URZ ;  /* 0x00000025211c72a5 */ /* 0x000fc4000f8e003f */
[----:B------:R-:W-:-:S05]  /*1bee0*/  UIADD3.X UR42, URZ, ~UR30, URZ, UP1, !UPT ;  /* 0x8000001e3f2a7290 */ /* 0x000fca0008ffe43f */
[----:B------:R-:W-:Y:S01]  /*1bef0*/  UMOV UR32, UR29 ;  /* 0x0000001d00207c82 */ /* 0x000fe20008000000 */
[----:B------:R-:W-:Y:S02]  /*1bf00*/  UIMAD.WIDE.U32 UR28, UR36, UR42, URZ ;  /* 0x0000002a241c72a5 */ /* 0x000fe4000f8e003f */
[----:B------:R-:W-:Y:S02]  /*1bf10*/  UIMAD.WIDE.U32 UR30, UP1, UR33, UR42, UR32 ;  /* 0x0000002a211e72a5 */ /* 0x000fe4000f820020 */
[----:B------:R-:W-:Y:S02]  /*1bf20*/  UIMAD UR32, UR36, UR42, URZ ;  /* 0x0000002a242072a4 */ /* 0x000fe4000f8e023f */
[----:B------:R-:W-:Y:S02]  /*1bf30*/  UIMAD.WIDE.U32 UR30, UP2, UR36, UR37, UR30 ;  /* 0x00000025241e72a5 */ /* 0x000fe4000f84001e */
[----:B------:R-:W-:Y:S02]  /*1bf40*/  UIADD3.X UR36, UR29, UR36, URZ, UP1, !UPT ;  /* 0x000000241d247290 */ /* 0x000fe40008ffe43f */
[----:B------:R-:W-:-:S04]  /*1bf50*/  UIADD3 UR32, UP4, UR32, UR31, URZ ;  /* 0x0000001f20207290 */ /* 0x000fc8000ff9e03f */
[----:B------:R-:W-:Y:S02]  /*1bf60*/  UIMAD.WIDE.U32 UR30, UR32, UR24, URZ ;  /* 0x00000018201e72a5 */ /* 0x000fe4000f8e003f */
[----:B------:R-:W-:-:S05]  /*1bf70*/  UIADD3.X UR36, URZ, URZ, UR36, UP4, UP2 ;  /* 0x0000003f3f247290 */ /* 0x000fca000a7e4424 */
[----:B------:R-:W-:Y:S01]  /*1bf80*/  UMOV UR30, UR31 ;  /* 0x0000001f001e7c82 */ /* 0x000fe20008000000 */
[----:B------:R-:W-:Y:S02]  /*1bf90*/  UMOV UR31, URZ ;  /* 0x0000003f001f7c82 */ /* 0x000fe40008000000 */
[----:B------:R-:W-:Y:S02]  /*1bfa0*/  UIMAD.WIDE.U32 UR28, UR32, UR25, UR30 ;  /* 0x00000019201c72a5 */ /* 0x000fe4000f8e001e */
[----:B------:R-:W-:Y:S02]  /*1bfb0*/  UIMAD UR32, UR36, UR25, URZ ;  /* 0x00000019242072a4 */ /* 0x000fe4000f8e023f */
[----:B------:R-:W-:Y:S02]  /*1bfc0*/  UIMAD.WIDE.U32 UR28, UP1, UR36, UR24, UR28 ;  /* 0x00000018241c72a5 */ /* 0x000fe4000f82001c */
[----:B------:R-:W-:Y:S02]  /*1bfd0*/  UIMAD.WIDE.U32 UR30, UR36, UR25, URZ ;  /* 0x00000019241e72a5 */ /* 0x000fe4000f8e003f */
[----:B------:R-:W-:-:S02]  /*1bfe0*/  UIADD3 UR32, UP2, UR32, UR29, URZ ;  /* 0x0000001d20207290 */ /* 0x000fc4000ff5e03f */
[----:B------:R-:W-:Y:S02]  /*1bff0*/  UIADD3.X UR30, UR31, URZ, URZ, UP1, !UPT ;  /* 0x0000003f1f1e7290 */ /* 0x000fe40008ffe43f */
[----:B------:R-:W-:Y:S02]  /*1c000*/  UIMAD.WIDE.U32 UR28, UR32, UR23, URZ ;  /* 0x00000017201c72a5 */ /* 0x000fe4000f8e003f */
[----:B------:R-:W-:Y:S02]  /*1c010*/  UIADD3.X UR30, URZ, UR30, URZ, UP2, !UPT ;  /* 0x0000001e3f1e7290 */ /* 0x000fe400097fe43f */
[----:B------:R-:W-:Y:S02]  /*1c020*/  UIMAD UR29, UR32, UR34, UR29 ;  /* 0x00000022201d72a4 */ /* 0x000fe4000f8e021d */
[----:B------:R-:W-:Y:S02]  /*1c030*/  UIADD3 UR31, UP2, -UR28, UR24, URZ ;  /* 0x000000181c1f7290 */ /* 0x000fe4000ff5e13f */
[----:B------:R-:W-:-:S02]  /*1c040*/  UIMAD UR29, UR30, UR23, UR29 ;  /* 0x000000171e1d72a4 */ /* 0x000fc4000f8e021d */
[----:B------:R-:W-:Y:S02]  /*1c050*/  UISETP.GE.U32.AND UP1, UPT, UR31, UR23, UPT ;  /* 0x000000171f00728c */ /* 0x000fe4000bf26070 */
[----:B------:R-:W-:Y:S02]  /*1c060*/  UIADD3.X UR30, ~UR29, UR25, URZ, UP2, !UPT ;  /* 0x000000191d1e7290 */ /* 0x000fe400097fe53f */
[----:B------:R-:W-:Y:S02]  /*1c070*/  UIADD3 UR25, UP2, -UR23, UR31, URZ ;  /* 0x0000001f17197290 */ /* 0x000fe4000ff5e13f */
[----:B------:R-:W-:Y:S02]  /*1c080*/  UISETP.GE.U32.AND.EX UP1, UPT, UR30, UR34, UPT, UP1 ;  /* 0x000000221e00728c */ /* 0x000fe4000bf26110 */
[----:B------:R-:W-:Y:S02]  /*1c090*/  UIADD3 UR28, UR32, 0x1, URZ ;  /* 0x00000001201c7890 */ /* 0x000fe4000fffe03f */
[----:B------:R-:W-:-:S02]  /*1c0a0*/  UIADD3.X UR29, ~UR34, UR30, URZ, UP2, !UPT ;  /* 0x0000001e221d7290 */ /* 0x000fc400097fe53f */
[----:B------:R-:W-:Y:S02]  /*1c0b0*/  USEL UR25, UR25, UR31, UP1 ;  /* 0x0000001f19197287 */ /* 0x000fe40008800000 */
[----:B------:R-:W-:Y:S02]  /*1c0c0*/  USEL UR29, UR29, UR30, UP1 ;  /* 0x0000001e1d1d7287 */ /* 0x000fe40008800000 */
[----:B------:R-:W-:Y:S02]  /*1c0d0*/  USEL UR32, UR28, UR32, UP1 ;  /* 0x000000201c207287 */ /* 0x000fe40008800000 */
[----:B------:R-:W-:Y:S02]  /*1c0e0*/  UISETP.GE.U32.AND UP1, UPT, UR25, UR23, UPT ;  /* 0x000000171900728c */ /* 0x000fe4000bf26070 */
[----:B------:R-:W-:Y:S02]  /*1c0f0*/  UISETP.NE.U32.AND UP2, UPT, UR23, URZ, UPT ;  /* 0x0000003f1700728c */ /* 0x000fe4000bf45070 */
[----:B------:R-:W-:-:S02]  /*1c100*/  UIADD3 UR25, UR32, 0x1, URZ ;  /* 0x0000000120197890 */ /* 0x000fc4000fffe03f */
[----:B------:R-:W-:Y:S02]  /*1c110*/  UISETP.GE.U32.AND.EX UP1, UPT, UR29, UR34, UPT, UP1 ;  /* 0x000000221d00728c */ /* 0x000fe4000bf26110 */
[----:B------:R-:W-:Y:S02]  /*1c120*/  UISETP.NE.AND.EX UP2, UPT, UR34, URZ, UPT, UP2 ;  /* 0x0000003f2200728c */ /* 0x000fe4000bf45320 */
[----:B------:R-:W-:-:S04]  /*1c130*/  USEL UR25, UR25, UR32, UP1 ;  /* 0x0000002019197287 */ /* 0x000fc80008800000 */
[----:B------:R-:W-:Y:S01]  /*1c140*/  USEL UR28, UR25, 0xffffffff, UP2 ;  /* 0xffffffff191c7887 */ /* 0x000fe20009000000 */
[----:B------:R-:W-:Y:S11]  /*1c150*/  RET.REL.NODEC R2 `(_ZN7cutlass13device_kernelINS_4gemm6kernel13GemmUniversalINS1_17GroupProblemShapeIN4cute5tupleIJiiiEEEEENS1_10collective13CollectiveMmaINS1_39MainloopSm90ArrayTmaGmmaWarpSpecializedILi4ENS6_IJNS5_1CILi2EEENSC_ILi1EEESE_EEENS1_40KernelPtrArrayTmaWarpSpecializedPingpongEEENS6_IJNSC_ILi128EEENSC_ILi256EEENSC_ILi64EEEEEENS_10bfloat16_tEPNS6_IJlSE_NSC_ILi0EEEEEESM_SP_NS5_8TiledMMAINS5_8MMA_AtomIJNS5_4SM904GMMA28MMA_64x256x16_F32BF16BF16_SSILNST_5MajorE0ELSV_0ELNST_7ScaleInE1ELSW_1EEEEEENS5_6LayoutINS6_IJSE_SE_SE_EEENS6_IJSN_SN_SN_EEEEENS6_IJNS5_10UnderscoreES13_S13_EEEEENS5_13SM90_TMA_LOADENS5_14ComposedLayoutINS5_7SwizzleILi3ELi4ELi3EEENS5_18smem_ptr_flag_bitsILi16EEENSZ_INS6_IJNSC_ILi8EEESK_EEENS6_IJSK_SE_EEEEEEEvNS5_8identityENS5_23SM90_TMA_LOAD_MULTICASTES1G_vS1H_EENS_8epilogue10collective18CollectiveEpilogueINS1K_30Sm90PtrArrayTmaWarpSpecializedILi4ELi2ELi16ELb1ELb0ELi2EEEJSL_NS6_IJSK_NSC_ILi32EEEEEENS_6half_tEPNS6_IJSE_lSN_EEES1R_S1T_NS1K_6fusion15FusionCallbacksIS1O_NS1U_17LinearCombinationIS1R_fS1R_fLNS_15FloatRoundStyleE2EEESL_S1Q_JEEES16_NS17_IS19_S1B_NSZ_INS6_IJSK_S1C_EEENS6_IJSE_SK_EEEEEEENS5_17SM75_U16x8_LDSM_TENS5_14SM90_TMA_STOREES23_NS5_17SM90_U16x8_STSM_TENS5_9Copy_AtomIJNS5_17SM90_U32x4_STSM_NES1R_EEEvEEEvvEEEEvNT_6ParamsE) ;  /* 0xfffffe3c02a87950 */ /* 0x000ff60003c3ffff */
.L_x_431:
[----:B------:R-:W-:-:S00]  /*1c160*/  BRA `(.L_x_431) ;  /* 0xfffffffc00fc7947 */ /* 0x000fc0000383ffff */
[----:B------:R-:W-:-:S00]  /*1c170*/  NOP ;  /* 0x0000000000007918 */ /* 0x000fc00000000000 */
        /* <DEDUP_REMOVED lines=8> */
.L_x_432:


//--------------------- .nv.global.init           --------------------------
	.section	.nv.global.init,"aw",@progbits
.nv.global.init:
	.type		$str$24,@object
	.size		$str$24,($str$25 - $str$24)
$str$24:
        /*0000*/ 	.byte	0x28, 0x61, 0x64, 0x64, 0x72, 0x65, 0x73, 0x73, 0x20, 0x26, 0x20, 0x6d, 0x61, 0x73, 0x6b, 0x29
        /*0010*/ 	.byte	0x20, 0x3d, 0x3d, 0x20, 0x30, 0x00
	.type		$str$25,@object
	.size		$str$25,(__unnamed_1 - $str$25)
$str$25:
        /*0016*/ 	.byte	0x2f, 0x74, 0x6d, 0x70, 0x2f, 0x63, 0x75, 0x74, 0x6c, 0x61, 0x73, 0x73, 0x5f, 0x73, 0x77, 0x65
        /*0026*/ 	.byte	0x65, 0x70, 0x5f, 0x73, 0x72, 0x63, 0x2f, 0x69, 0x6e, 0x63, 0x6c, 0x75, 0x64, 0x65, 0x2f, 0x63
        /*0036*/ 	.byte	0x75, 0x74, 0x65, 0x2f, 0x70, 0x6f, 0x69, 0x6e, 0x74, 0x65, 0x72, 0x5f, 0x66, 0x6c, 0x61, 0x67
        /*0046*/ 	.byte	0x67, 0x65, 0x64, 0x2e, 0x68, 0x70, 0x70, 0x00
	.type		__unnamed_1,@object
	.size		__unnamed_1,(.L_0 - __unnamed_1)
__unnamed_1:
        /* <DEDUP_REMOVED lines=28> */
        /*020e*/ 	.byte	0x3e, 0x3e, 0x3e, 0x3e, 0x3e, 0x5d, 0x00
.L_0:


//--------------------- .nv.shared._ZN7cutlass13device_kernelINS_4gemm6kernel13GemmUniversalINS1_17GroupProblemShapeIN4cute5tupleIJiiiEEEEENS1_10collective13CollectiveMmaINS1_39MainloopSm90ArrayTmaGmmaWarpSpecializedILi4ENS6_IJNS5_1CILi2EEENSC_ILi1EEESE_EEENS1_40KernelPtrArrayTmaWarpSpecializedPingpongEEENS6_IJNSC_ILi128EEENSC_ILi256EEENSC_ILi64EEEEEENS_10bfloat16_tEPNS6_IJlSE_NSC_ILi0EEEEEESM_SP_NS5_8TiledMMAINS5_8MMA_AtomIJNS5_4SM904GMMA28MMA_64x256x16_F32BF16BF16_SSILNST_5MajorE0ELSV_0ELNST_7ScaleInE1ELSW_1EEEEEENS5_6LayoutINS6_IJSE_SE_SE_EEENS6_IJSN_SN_SN_EEEEENS6_IJNS5_10UnderscoreES13_S13_EEEEENS5_13SM90_TMA_LOADENS5_14ComposedLayoutINS5_7SwizzleILi3ELi4ELi3EEENS5_18smem_ptr_flag_bitsILi16EEENSZ_INS6_IJNSC_ILi8EEESK_EEENS6_IJSK_SE_EEEEEEEvNS5_8identityENS5_23SM90_TMA_LOAD_MULTICASTES1G_vS1H_EENS_8epilogue10collective18CollectiveEpilogueINS1K_30Sm90PtrArrayTmaWarpSpecializedILi4ELi2ELi16ELb1ELb0ELi2EEEJSL_NS6_IJSK_NSC_ILi32EEEEEENS_6half_tEPNS6_IJSE_lSN_EEES1R_S1T_NS1K_6fusion15FusionCallbacksIS1O_NS1U_17LinearCombinationIS1R_fS1R_fLNS_15FloatRoundStyleE2EEESL_S1Q_JEEES16_NS17_IS19_S1B_NSZ_INS6_IJSK_S1C_EEENS6_IJSE_SK_EEEEEEENS5_17SM75_U16x8_LDSM_TENS5_14SM90_TMA_STOREES23_NS5_17SM90_U16x8_STSM_TENS5_9Copy_AtomIJNS5_17SM90_U32x4_STSM_NES1R_EEEvEEEvvEEEEvNT_6ParamsE --------------------------
	.section	.nv.shared._ZN7cutlass13device_kernelINS_4gemm6kernel13GemmUniversalINS1_17GroupProblemShapeIN4cute5tupleIJiiiEEEEENS1_10collective13CollectiveMmaINS1_39MainloopSm90ArrayTmaGmmaWarpSpecializedILi4ENS6_IJNS5_1CILi2EEENSC_ILi1EEESE_EEENS1_40KernelPtrArrayTmaWarpSpecializedPingpongEEENS6_IJNSC_ILi128EEENSC_ILi256EEENSC_ILi64EEEEEENS_10bfloat16_tEPNS6_IJlSE_NSC_ILi0EEEEEESM_SP_NS5_8TiledMMAINS5_8MMA_AtomIJNS5_4SM904GMMA28MMA_64x256x16_F32BF16BF16_SSILNST_5MajorE0ELSV_0ELNST_7ScaleInE1ELSW_1EEEEEENS5_6LayoutINS6_IJSE_SE_SE_EEENS6_IJSN_SN_SN_EEEEENS6_IJNS5_10UnderscoreES13_S13_EEEEENS5_13SM90_TMA_LOADENS5_14ComposedLayoutINS5_7SwizzleILi3ELi4ELi3EEENS5_18smem_ptr_flag_bitsILi16EEENSZ_INS6_IJNSC_ILi8EEESK_EEENS6_IJSK_SE_EEEEEEEvNS5_8identityENS5_23SM90_TMA_LOAD_MULTICASTES1G_vS1H_EENS_8epilogue10collective18CollectiveEpilogueINS1K_30Sm90PtrArrayTmaWarpSpecializedILi4ELi2ELi16ELb1ELb0ELi2EEEJSL_NS6_IJSK_NSC_ILi32EEEEEENS_6half_tEPNS6_IJSE_lSN_EEES1R_S1T_NS1K_6fusion15FusionCallbacksIS1O_NS1U_17LinearCombinationIS1R_fS1R_fLNS_15FloatRoundStyleE2EEESL_S1Q_JEEES16_NS17_IS19_S1B_NSZ_INS6_IJSK_S1C_EEENS6_IJSE_SK_EEEEEEENS5_17SM75_U16x8_LDSM_TENS5_14SM90_TMA_STOREES23_NS5_17SM90_U16x8_STSM_TENS5_9Copy_AtomIJNS5_17SM90_U32x4_STSM_NES1R_EEEvEEEvvEEEEvNT_6ParamsE,"aw",@nobits
	.sectionflags	@""
	.align	16
	.zero		1024


//--------------------- .nv.shared.reserved.0     --------------------------
	.section	.nv.shared.reserved.0,"aw",@nobits
	.weak		__nv_reservedSMEM_offset_0_alias
	.size		__nv_reservedSMEM_offset_0_alias, 0, 0
	.other		__nv_reservedSMEM_offset_0_alias,@"STO_CUDA_RESERVED_SHARED STV_DEFAULT"
__nv_reservedSMEM_offset_0_alias:
	.zero		0


//--------------------- .nv.global                --------------------------
	.section	.nv.global,"aw",@nobits
.nv.global:
	.type		_ZN39_INTERNAL_4df085ca_4_k_cu_63777947_28004cute1_E,@object
	.size		_ZN39_INTERNAL_4df085ca_4_k_cu_63777947_28004cute1_E,(_ZN39_INTERNAL_4df085ca_4_k_cu_63777947_28004cuda3std3__45__cpo6cbeginE - _ZN39_INTERNAL_4df085ca_4_k_cu_63777947_28004cute1_E)
_ZN39_INTERNAL_4df085ca_4_k_cu_63777947_28004cute1_E:
	.zero		1
	.type		_ZN39_INTERNAL_4df085ca_4_k_cu_63777947_28004cuda3std3__45__cpo6cbeginE,@object
	.size		_ZN39_INTERNAL_4df085ca_4_k_cu_63777947_28004cuda3std3__45__cpo6cbeginE,(_ZN39_INTERNAL_4df085ca_4_k_cu_63777947_28004cuda3std3__48in_placeE - _ZN39_INTERNAL_4df085ca_4_k_cu_63777947_28004cuda3std3__45__cpo6cbeginE)
_ZN39_INTERNAL_4df085ca_4_k_cu_63777947_28004cuda3std3__45__cpo6cbeginE:
	.zero		1
	.type		_ZN39_INTERNAL_4df085ca_4_k_cu_63777947_28004cuda3std3__48in_placeE,@object
	.size		_ZN39_INTERNAL_4df085ca_4_k_cu_63777947_28004cuda3std3__48in_placeE,(_ZN39_INTERNAL_4df085ca_4_k_cu_63777947_28004cuda3std6ranges3__45__cpo9iter_moveE - _ZN39_INTERNAL_4df085ca_4_k_cu_63777947_28004cuda3std3__48in_placeE)
_ZN39_INTERNAL_4df085ca_4_k_cu_63777947_28004cuda3std3__48in_placeE:
	.zero		1
	.type		_ZN39_INTERNAL_4df085ca_4_k_cu_63777947_28004cuda3std6ranges3__45__cpo9iter_moveE,@object
	.size		_ZN39_INTERNAL_4df085ca_4_k_cu_63777947_28004cuda3std6ranges3__45__cpo9iter_moveE,(_ZN39_INTERNAL_4df085ca_4_k_cu_63777947_28004cuda3std3__45__cpo5beginE - _ZN39_INTERNAL_4df085ca_4_k_cu_63777947_28004cuda3std6ranges3__45__cpo9iter_moveE)
_ZN39_INTERNAL_4df085ca_4_k_cu_63777947_28004cuda3std6ranges3__45__cpo9iter_moveE:
	.zero		1
	.type		_ZN39_INTERNAL_4df085ca_4_k_cu_63777947_28004cuda3std3__45__cpo5beginE,@object
	.size		_ZN39_INTERNAL_4df085ca_4_k_cu_63777947_28004cuda3std3__45__cpo5beginE,(_ZN39_INTERNAL_4df085ca_4_k_cu_63777947_28004cuda3std3__441_GLOBAL__N__4df085ca_4_k_cu_63777947_28006ignoreE - _ZN39_INTERNAL_4df085ca_4_k_cu_63777947_28004cuda3std3__45__cpo5beginE)
_ZN39_INTERNAL_4df085ca_4_k_cu_63777947_28004cuda3std3__45__cpo5beginE:
	.zero		1
	.type		_ZN39_INTERNAL_4df085ca_4_k_cu_63777947_28004cuda3std3__441_GLOBAL__N__4df085ca_4_k_cu_63777947_28006ignoreE,@object
	.size		_ZN39_INTERNAL_4df085ca_4_k_cu_63777947_28004cuda3std3__441_GLOBAL__N__4df085ca_4_k_cu_63777947_28006ignoreE,(_ZN39_INTERNAL_4df085ca_4_k_cu_63777947_28004cute7productE - _ZN39_INTERNAL_4df085ca_4_k_cu_63777947_28004cuda3std3__441_GLOBAL__N__4df085ca_4_k_cu_63777947_28006ignoreE)
_ZN39_INTERNAL_4df085ca_4_k_cu_63777947_28004cuda3std3__441_GLOBAL__N__4df085ca_4_k_cu_63777947_28006ignoreE:
	.zero		1
	.type		_ZN39_INTERNAL_4df085ca_4_k_cu_63777947_28004cute7productE,@object
	.size		_ZN39_INTERNAL_4df085ca_4_k_cu_63777947_28004cute7productE,(_ZN39_INTERNAL_4df085ca_4_k_cu_63777947_28004cuda3std3__45__cpo3endE - _ZN39_INTERNAL_4df085ca_4_k_cu_63777947_28004cute7productE)
_ZN39_INTERNAL_4df085ca_4_k_cu_63777947_28004cute7productE:
	.zero		1
	.type		_ZN39_INTERNAL_4df085ca_4_k_cu_63777947_28004cuda3std3__45__cpo3endE,@object
	.size		_ZN39_INTERNAL_4df085ca_4_k_cu_63777947_28004cuda3std3__45__cpo3endE,(_ZN39_INTERNAL_4df085ca_4_k_cu_63777947_28004cuda3std3__419piecewise_constructE - _ZN39_INTERNAL_4df085ca_4_k_cu_63777947_28004cuda3std3__45__cpo3endE)
_ZN39_INTERNAL_4df085ca_4_k_cu_63777947_28004cuda3std3__45__cpo3endE:
	.zero		1
	.type		_ZN39_INTERNAL_4df085ca_4_k_cu_63777947_28004cuda3std3__419piecewise_constructE,@object
	.size		_ZN39_INTERNAL_4df085ca_4_k_cu_63777947_28004cuda3std3__419piecewise_constructE,(_ZN39_INTERNAL_4df085ca_4_k_cu_63777947_28004cuda3std3__45__cpo4cendE - _ZN39_INTERNAL_4df085ca_4_k_cu_63777947_28004cuda3std3__419piecewise_constructE)
_ZN39_INTERNAL_4df085ca_4_k_cu_63777947_28004cuda3std3__419piecewise_constructE:
	.zero		1
	.type		_ZN39_INTERNAL_4df085ca_4_k_cu_63777947_28004cuda3std3__45__cpo4cendE,@object
	.size		_ZN39_INTERNAL_4df085ca_4_k_cu_63777947_28004cuda3std3__45__cpo4cendE,(_ZN39_INTERNAL_4df085ca_4_k_cu_63777947_28004cuda3std6ranges3__45__cpo4swapE - _ZN39_INTERNAL_4df085ca_4_k_cu_63777947_28004cuda3std3__45__cpo4cendE)
_ZN39_INTERNAL_4df085ca_4_k_cu_63777947_28004cuda3std3__45__cpo4cendE:
	.zero		1
	.type		_ZN39_INTERNAL_4df085ca_4_k_cu_63777947_28004cuda3std6ranges3__45__cpo4swapE,@object
	.size		_ZN39_INTERNAL_4df085ca_4_k_cu_63777947_28004cuda3std6ranges3__45__cpo4swapE,(.L_8 - _ZN39_INTERNAL_4df085ca_4_k_cu_63777947_28004cuda3std6ranges3__45__cpo4swapE)
_ZN39_INTERNAL_4df085ca_4_k_cu_63777947_28004cuda3std6ranges3__45__cpo4swapE:
	.zero		1
.L_8:


//--------------------- .nv.constant0._ZN7cutlass13device_kernelINS_4gemm6kernel13GemmUniversalINS1_17GroupProblemShapeIN4cute5tupleIJiiiEEEEENS1_10collective13CollectiveMmaINS1_39MainloopSm90ArrayTmaGmmaWarpSpecializedILi4ENS6_IJNS5_1CILi2EEENSC_ILi1EEESE_EEENS1_40KernelPtrArrayTmaWarpSpecializedPingpongEEENS6_IJNSC_ILi128EEENSC_ILi256EEENSC_ILi64EEEEEENS_10bfloat16_tEPNS6_IJlSE_NSC_ILi0EEEEEESM_SP_NS5_8TiledMMAINS5_8MMA_AtomIJNS5_4SM904GMMA28MMA_64x256x16_F32BF16BF16_SSILNST_5MajorE0ELSV_0ELNST_7ScaleInE1ELSW_1EEEEEENS5_6LayoutINS6_IJSE_SE_SE_EEENS6_IJSN_SN_SN_EEEEENS6_IJNS5_10UnderscoreES13_S13_EEEEENS5_13SM90_TMA_LOADENS5_14ComposedLayoutINS5_7SwizzleILi3ELi4ELi3EEENS5_18smem_ptr_flag_bitsILi16EEENSZ_INS6_IJNSC_ILi8EEESK_EEENS6_IJSK_SE_EEEEEEEvNS5_8identityENS5_23SM90_TMA_LOAD_MULTICASTES1G_vS1H_EENS_8epilogue10collective18CollectiveEpilogueINS1K_30Sm90PtrArrayTmaWarpSpecializedILi4ELi2ELi16ELb1ELb0ELi2EEEJSL_NS6_IJSK_NSC_ILi32EEEEEENS_6half_tEPNS6_IJSE_lSN_EEES1R_S1T_NS1K_6fusion15FusionCallbacksIS1O_NS1U_17LinearCombinationIS1R_fS1R_fLNS_15FloatRoundStyleE2EEESL_S1Q_JEEES16_NS17_IS19_S1B_NSZ_INS6_IJSK_S1C_EEENS6_IJSE_SK_EEEEEEENS5_17SM75_U16x8_LDSM_TENS5_14SM90_TMA_STOREES23_NS5_17SM90_U16x8_STSM_TENS5_9Copy_AtomIJNS5_17SM90_U32x4_STSM_NES1R_EEEvEEEvvEEEEvNT_6ParamsE --------------------------
	.section	.nv.constant0._ZN7cutlass13device_kernelINS_4gemm6kernel13GemmUniversalINS1_17GroupProblemShapeIN4cute5tupleIJiiiEEEEENS1_10collective13CollectiveMmaINS1_39MainloopSm90ArrayTmaGmmaWarpSpecializedILi4ENS6_IJNS5_1CILi2EEENSC_ILi1EEESE_EEENS1_40KernelPtrArrayTmaWarpSpecializedPingpongEEENS6_IJNSC_ILi128EEENSC_ILi256EEENSC_ILi64EEEEEENS_10bfloat16_tEPNS6_IJlSE_NSC_ILi0EEEEEESM_SP_NS5_8TiledMMAINS5_8MMA_AtomIJNS5_4SM904GMMA28MMA_64x256x16_F32BF16BF16_SSILNST_5MajorE0ELSV_0ELNST_7ScaleInE1ELSW_1EEEEEENS5_6LayoutINS6_IJSE_SE_SE_EEENS6_IJSN_SN_SN_EEEEENS6_IJNS5_10UnderscoreES13_S13_EEEEENS5_13SM90_TMA_LOADENS5_14ComposedLayoutINS5_7SwizzleILi3ELi4ELi3EEENS5_18smem_ptr_flag_bitsILi16EEENSZ_INS6_IJNSC_ILi8EEESK_EEENS6_IJSK_SE_EEEEEEEvNS5_8identityENS5_23SM90_TMA_LOAD_MULTICASTES1G_vS1H_EENS_8epilogue10collective18CollectiveEpilogueINS1K_30Sm90PtrArrayTmaWarpSpecializedILi4ELi2ELi16ELb1ELb0ELi2EEEJSL_NS6_IJSK_NSC_ILi32EEEEEENS_6half_tEPNS6_IJSE_lSN_EEES1R_S1T_NS1K_6fusion15FusionCallbacksIS1O_NS1U_17LinearCombinationIS1R_fS1R_fLNS_15FloatRoundStyleE2EEESL_S1Q_JEEES16_NS17_IS19_S1B_NSZ_INS6_IJSK_S1C_EEENS6_IJSE_SK_EEEEEEENS5_17SM75_U16x8_LDSM_TENS5_14SM90_TMA_STOREES23_NS5_17SM90_U16x8_STSM_TENS5_9Copy_AtomIJNS5_17SM90_U32x4_STSM_NES1R_EEEvEEEvvEEEEvNT_6ParamsE,"a",@progbits
	.sectionflags	@""
	.align	4
.nv.constant0._ZN7cutlass13device_kernelINS_4gemm6kernel13GemmUniversalINS1_17GroupProblemShapeIN4cute5tupleIJiiiEEEEENS1_10collective13CollectiveMmaINS1_39MainloopSm90ArrayTmaGmmaWarpSpecializedILi4ENS6_IJNS5_1CILi2EEENSC_ILi1EEESE_EEENS1_40KernelPtrArrayTmaWarpSpecializedPingpongEEENS6_IJNSC_ILi128EEENSC_ILi256EEENSC_ILi64EEEEEENS_10bfloat16_tEPNS6_IJlSE_NSC_ILi0EEEEEESM_SP_NS5_8TiledMMAINS5_8MMA_AtomIJNS5_4SM904GMMA28MMA_64x256x16_F32BF16BF16_SSILNST_5MajorE0ELSV_0ELNST_7ScaleInE1ELSW_1EEEEEENS5_6LayoutINS6_IJSE_SE_SE_EEENS6_IJSN_SN_SN_EEEEENS6_IJNS5_10UnderscoreES13_S13_EEEEENS5_13SM90_TMA_LOADENS5_14ComposedLayoutINS5_7SwizzleILi3ELi4ELi3EEENS5_18smem_ptr_flag_bitsILi16EEENSZ_INS6_IJNSC_ILi8EEESK_EEENS6_IJSK_SE_EEEEEEEvNS5_8identityENS5_23SM90_TMA_LOAD_MULTICASTES1G_vS1H_EENS_8epilogue10collective18CollectiveEpilogueINS1K_30Sm90PtrArrayTmaWarpSpecializedILi4ELi2ELi16ELb1ELb0ELi2EEEJSL_NS6_IJSK_NSC_ILi32EEEEEENS_6half_tEPNS6_IJSE_lSN_EEES1R_S1T_NS1K_6fusion15FusionCallbacksIS1O_NS1U_17LinearCombinationIS1R_fS1R_fLNS_15FloatRoundStyleE2EEESL_S1Q_JEEES16_NS17_IS19_S1B_NSZ_INS6_IJSK_S1C_EEENS6_IJSE_SK_EEEEEEENS5_17SM75_U16x8_LDSM_TENS5_14SM90_TMA_STOREES23_NS5_17SM90_U16x8_STSM_TENS5_9Copy_AtomIJNS5_17SM90_U32x4_STSM_NES1R_EEEvEEEvvEEEEvNT_6ParamsE:
	.zero		2432


//--------------------- SYMBOLS --------------------------

	.type		.nv.reservedSmem.offset0,@object
	.size		.nv.reservedSmem.offset0,0x4
	.type		__assertfail,@function
